//
// Generated by NVIDIA NVVM Compiler
//
// Compiler Build ID: CL-36424714
// Cuda compilation tools, release 13.0, V13.0.88
// Based on NVVM 20.0.0
//

.version 9.0
.target sm_100
.address_size 64

	// .globl	_Z4NormPfS_ii
.extern .func  (.param .b32 func_retval0) vprintf
(
	.param .b64 vprintf_param_0,
	.param .b64 vprintf_param_1
)
;
.global .align 4 .b8 precalc_xorwow_matrix[102400];
.global .align 4 .b8 precalc_xorwow_offset_matrix[102400];
.global .align 4 .b8 mrg32k3aM1[2304];
.global .align 4 .b8 mrg32k3aM2[2304];
.global .align 4 .b8 mrg32k3aM1SubSeq[2016];
.global .align 4 .b8 mrg32k3aM2SubSeq[2016];
.global .align 4 .b8 mrg32k3aM1Seq[2304];
.global .align 4 .b8 mrg32k3aM2Seq[2304];
.const .align 8 .b8 __cr_lgamma_table[72];
.global .align 4 .u32 reorder;
.global .align 4 .u32 repTest;
.global .align 4 .u32 Total;
.global .align 1 .b8 _ZN34_INTERNAL_ce93628f_4_k_cu_0ff878c04cuda3std3__45__cpo5beginE[1];
.global .align 1 .b8 _ZN34_INTERNAL_ce93628f_4_k_cu_0ff878c04cuda3std3__45__cpo3endE[1];
.global .align 1 .b8 _ZN34_INTERNAL_ce93628f_4_k_cu_0ff878c04cuda3std3__45__cpo6cbeginE[1];
.global .align 1 .b8 _ZN34_INTERNAL_ce93628f_4_k_cu_0ff878c04cuda3std3__45__cpo4cendE[1];
.global .align 1 .b8 _ZN34_INTERNAL_ce93628f_4_k_cu_0ff878c04cuda3std3__45__cpo6rbeginE[1];
.global .align 1 .b8 _ZN34_INTERNAL_ce93628f_4_k_cu_0ff878c04cuda3std3__45__cpo4rendE[1];
.global .align 1 .b8 _ZN34_INTERNAL_ce93628f_4_k_cu_0ff878c04cuda3std3__45__cpo7crbeginE[1];
.global .align 1 .b8 _ZN34_INTERNAL_ce93628f_4_k_cu_0ff878c04cuda3std3__45__cpo5crendE[1];
.global .align 1 .b8 _ZN34_INTERNAL_ce93628f_4_k_cu_0ff878c04cuda3std3__436_GLOBAL__N__ce93628f_4_k_cu_0ff878c06ignoreE[1];
.global .align 1 .b8 _ZN34_INTERNAL_ce93628f_4_k_cu_0ff878c04cuda3std3__419piecewise_constructE[1];
.global .align 1 .b8 _ZN34_INTERNAL_ce93628f_4_k_cu_0ff878c04cuda3std3__48in_placeE[1];
.global .align 1 .b8 _ZN34_INTERNAL_ce93628f_4_k_cu_0ff878c04cuda3std3__420unreachable_sentinelE[1];
.global .align 1 .b8 _ZN34_INTERNAL_ce93628f_4_k_cu_0ff878c04cuda3std3__47nulloptE[1];
.global .align 1 .b8 _ZN34_INTERNAL_ce93628f_4_k_cu_0ff878c04cuda3std3__48unexpectE[1];
.global .align 1 .b8 _ZN34_INTERNAL_ce93628f_4_k_cu_0ff878c04cuda3std6ranges3__45__cpo4swapE[1];
.global .align 1 .b8 _ZN34_INTERNAL_ce93628f_4_k_cu_0ff878c04cuda3std6ranges3__45__cpo9iter_moveE[1];
.global .align 1 .b8 _ZN34_INTERNAL_ce93628f_4_k_cu_0ff878c04cuda3std6ranges3__45__cpo5beginE[1];
.global .align 1 .b8 _ZN34_INTERNAL_ce93628f_4_k_cu_0ff878c04cuda3std6ranges3__45__cpo3endE[1];
.global .align 1 .b8 _ZN34_INTERNAL_ce93628f_4_k_cu_0ff878c04cuda3std6ranges3__45__cpo6cbeginE[1];
.global .align 1 .b8 _ZN34_INTERNAL_ce93628f_4_k_cu_0ff878c04cuda3std6ranges3__45__cpo4cendE[1];
.global .align 1 .b8 _ZN34_INTERNAL_ce93628f_4_k_cu_0ff878c04cuda3std6ranges3__45__cpo7advanceE[1];
.global .align 1 .b8 _ZN34_INTERNAL_ce93628f_4_k_cu_0ff878c04cuda3std6ranges3__45__cpo9iter_swapE[1];
.global .align 1 .b8 _ZN34_INTERNAL_ce93628f_4_k_cu_0ff878c04cuda3std6ranges3__45__cpo4nextE[1];
.global .align 1 .b8 _ZN34_INTERNAL_ce93628f_4_k_cu_0ff878c04cuda3std6ranges3__45__cpo4prevE[1];
.global .align 1 .b8 _ZN34_INTERNAL_ce93628f_4_k_cu_0ff878c04cuda3std6ranges3__45__cpo4dataE[1];
.global .align 1 .b8 _ZN34_INTERNAL_ce93628f_4_k_cu_0ff878c04cuda3std6ranges3__45__cpo5cdataE[1];
.global .align 1 .b8 _ZN34_INTERNAL_ce93628f_4_k_cu_0ff878c04cuda3std6ranges3__45__cpo4sizeE[1];
.global .align 1 .b8 _ZN34_INTERNAL_ce93628f_4_k_cu_0ff878c04cuda3std6ranges3__45__cpo5ssizeE[1];
.global .align 1 .b8 _ZN34_INTERNAL_ce93628f_4_k_cu_0ff878c04cuda3std6ranges3__45__cpo8distanceE[1];
.global .align 1 .b8 _ZN34_INTERNAL_ce93628f_4_k_cu_0ff878c06thrust24THRUST_300001_SM_1000_NS8cuda_cub3parE[1];
.global .align 1 .b8 _ZN34_INTERNAL_ce93628f_4_k_cu_0ff878c06thrust24THRUST_300001_SM_1000_NS8cuda_cub10par_nosyncE[1];
.global .align 1 .b8 _ZN34_INTERNAL_ce93628f_4_k_cu_0ff878c06thrust24THRUST_300001_SM_1000_NS6system6detail10sequential3seqE[1];
.global .align 1 .b8 _ZN34_INTERNAL_ce93628f_4_k_cu_0ff878c06thrust24THRUST_300001_SM_1000_NS6system3cpp3parE[1];
.global .align 1 .b8 _ZN34_INTERNAL_ce93628f_4_k_cu_0ff878c06thrust24THRUST_300001_SM_1000_NS12placeholders2_1E[1];
.global .align 1 .b8 _ZN34_INTERNAL_ce93628f_4_k_cu_0ff878c06thrust24THRUST_300001_SM_1000_NS12placeholders2_2E[1];
.global .align 1 .b8 _ZN34_INTERNAL_ce93628f_4_k_cu_0ff878c06thrust24THRUST_300001_SM_1000_NS12placeholders2_3E[1];
.global .align 1 .b8 _ZN34_INTERNAL_ce93628f_4_k_cu_0ff878c06thrust24THRUST_300001_SM_1000_NS12placeholders2_4E[1];
.global .align 1 .b8 _ZN34_INTERNAL_ce93628f_4_k_cu_0ff878c06thrust24THRUST_300001_SM_1000_NS12placeholders2_5E[1];
.global .align 1 .b8 _ZN34_INTERNAL_ce93628f_4_k_cu_0ff878c06thrust24THRUST_300001_SM_1000_NS12placeholders2_6E[1];
.global .align 1 .b8 _ZN34_INTERNAL_ce93628f_4_k_cu_0ff878c06thrust24THRUST_300001_SM_1000_NS12placeholders2_7E[1];
.global .align 1 .b8 _ZN34_INTERNAL_ce93628f_4_k_cu_0ff878c06thrust24THRUST_300001_SM_1000_NS12placeholders2_8E[1];
.global .align 1 .b8 _ZN34_INTERNAL_ce93628f_4_k_cu_0ff878c06thrust24THRUST_300001_SM_1000_NS12placeholders2_9E[1];
.global .align 1 .b8 _ZN34_INTERNAL_ce93628f_4_k_cu_0ff878c06thrust24THRUST_300001_SM_1000_NS12placeholders3_10E[1];
.global .align 1 .b8 _ZN34_INTERNAL_ce93628f_4_k_cu_0ff878c06thrust24THRUST_300001_SM_1000_NS3seqE[1];
.global .align 1 .b8 _ZN34_INTERNAL_ce93628f_4_k_cu_0ff878c06thrust24THRUST_300001_SM_1000_NS6deviceE[1];
.global .align 1 .b8 $str[12] = {114, 101, 112, 84, 101, 115, 116, 32, 37, 100, 10};
.global .align 1 .b8 $str$1[10] = {84, 111, 116, 97, 108, 32, 37, 100, 10};

.visible .entry _Z4NormPfS_ii(
	.param .u64 .ptr .align 1 _Z4NormPfS_ii_param_0,
	.param .u64 .ptr .align 1 _Z4NormPfS_ii_param_1,
	.param .u32 _Z4NormPfS_ii_param_2,
	.param .u32 _Z4NormPfS_ii_param_3
)
{
	.reg .pred 	%p<11>;
	.reg .b32 	%r<38>;
	.reg .b32 	%f<83>;
	.reg .b64 	%rd<16>;

	ld.param.u64 	%rd4, [_Z4NormPfS_ii_param_0];
	ld.param.u64 	%rd3, [_Z4NormPfS_ii_param_1];
	ld.param.u32 	%r24, [_Z4NormPfS_ii_param_2];
	ld.param.u32 	%r23, [_Z4NormPfS_ii_param_3];
	cvta.to.global.u64 	%rd1, %rd4;
	mov.u32 	%r25, %tid.x;
	mov.u32 	%r26, %ctaid.x;
	mov.u32 	%r27, %ntid.x;
	mad.lo.s32 	%r1, %r26, %r27, %r25;
	setp.ge.s32 	%p1, %r1, %r24;
	@%p1 bra 	$L__BB0_15;
	setp.lt.s32 	%p2, %r23, 1;
	mov.f32 	%f82, 0f00000000;
	@%p2 bra 	$L__BB0_14;
	mul.lo.s32 	%r2, %r23, %r1;
	and.b32  	%r3, %r23, 15;
	setp.lt.u32 	%p3, %r23, 16;
	mov.f32 	%f82, 0f00000000;
	mov.b32 	%r34, 0;
	@%p3 bra 	$L__BB0_5;
	and.b32  	%r34, %r23, 2147483632;
	neg.s32 	%r32, %r34;
	add.s64 	%rd2, %rd1, 32;
	mov.f32 	%f82, 0f00000000;
	mov.u32 	%r31, %r2;
$L__BB0_4:
	.pragma "nounroll";
	mul.wide.s32 	%rd5, %r31, 4;
	add.s64 	%rd6, %rd2, %rd5;
	ld.global.f32 	%f18, [%rd6+-32];
	fma.rn.f32 	%f19, %f18, %f18, %f82;
	ld.global.f32 	%f20, [%rd6+-28];
	fma.rn.f32 	%f21, %f20, %f20, %f19;
	ld.global.f32 	%f22, [%rd6+-24];
	fma.rn.f32 	%f23, %f22, %f22, %f21;
	ld.global.f32 	%f24, [%rd6+-20];
	fma.rn.f32 	%f25, %f24, %f24, %f23;
	ld.global.f32 	%f26, [%rd6+-16];
	fma.rn.f32 	%f27, %f26, %f26, %f25;
	ld.global.f32 	%f28, [%rd6+-12];
	fma.rn.f32 	%f29, %f28, %f28, %f27;
	ld.global.f32 	%f30, [%rd6+-8];
	fma.rn.f32 	%f31, %f30, %f30, %f29;
	ld.global.f32 	%f32, [%rd6+-4];
	fma.rn.f32 	%f33, %f32, %f32, %f31;
	ld.global.f32 	%f34, [%rd6];
	fma.rn.f32 	%f35, %f34, %f34, %f33;
	ld.global.f32 	%f36, [%rd6+4];
	fma.rn.f32 	%f37, %f36, %f36, %f35;
	ld.global.f32 	%f38, [%rd6+8];
	fma.rn.f32 	%f39, %f38, %f38, %f37;
	ld.global.f32 	%f40, [%rd6+12];
	fma.rn.f32 	%f41, %f40, %f40, %f39;
	ld.global.f32 	%f42, [%rd6+16];
	fma.rn.f32 	%f43, %f42, %f42, %f41;
	ld.global.f32 	%f44, [%rd6+20];
	fma.rn.f32 	%f45, %f44, %f44, %f43;
	ld.global.f32 	%f46, [%rd6+24];
	fma.rn.f32 	%f47, %f46, %f46, %f45;
	ld.global.f32 	%f48, [%rd6+28];
	fma.rn.f32 	%f82, %f48, %f48, %f47;
	add.s32 	%r32, %r32, 16;
	add.s32 	%r31, %r31, 16;
	setp.ne.s32 	%p4, %r32, 0;
	@%p4 bra 	$L__BB0_4;
$L__BB0_5:
	setp.eq.s32 	%p5, %r3, 0;
	@%p5 bra 	$L__BB0_14;
	and.b32  	%r11, %r23, 7;
	setp.lt.u32 	%p6, %r3, 8;
	@%p6 bra 	$L__BB0_8;
	add.s32 	%r29, %r34, %r2;
	mul.wide.s32 	%rd7, %r29, 4;
	add.s64 	%rd8, %rd1, %rd7;
	ld.global.f32 	%f50, [%rd8];
	fma.rn.f32 	%f51, %f50, %f50, %f82;
	ld.global.f32 	%f52, [%rd8+4];
	fma.rn.f32 	%f53, %f52, %f52, %f51;
	ld.global.f32 	%f54, [%rd8+8];
	fma.rn.f32 	%f55, %f54, %f54, %f53;
	ld.global.f32 	%f56, [%rd8+12];
	fma.rn.f32 	%f57, %f56, %f56, %f55;
	ld.global.f32 	%f58, [%rd8+16];
	fma.rn.f32 	%f59, %f58, %f58, %f57;
	ld.global.f32 	%f60, [%rd8+20];
	fma.rn.f32 	%f61, %f60, %f60, %f59;
	ld.global.f32 	%f62, [%rd8+24];
	fma.rn.f32 	%f63, %f62, %f62, %f61;
	ld.global.f32 	%f64, [%rd8+28];
	fma.rn.f32 	%f82, %f64, %f64, %f63;
	add.s32 	%r34, %r34, 8;
$L__BB0_8:
	setp.eq.s32 	%p7, %r11, 0;
	@%p7 bra 	$L__BB0_14;
	and.b32  	%r14, %r23, 3;
	setp.lt.u32 	%p8, %r11, 4;
	@%p8 bra 	$L__BB0_11;
	add.s32 	%r30, %r34, %r2;
	mul.wide.s32 	%rd9, %r30, 4;
	add.s64 	%rd10, %rd1, %rd9;
	ld.global.f32 	%f66, [%rd10];
	fma.rn.f32 	%f67, %f66, %f66, %f82;
	ld.global.f32 	%f68, [%rd10+4];
	fma.rn.f32 	%f69, %f68, %f68, %f67;
	ld.global.f32 	%f70, [%rd10+8];
	fma.rn.f32 	%f71, %f70, %f70, %f69;
	ld.global.f32 	%f72, [%rd10+12];
	fma.rn.f32 	%f82, %f72, %f72, %f71;
	add.s32 	%r34, %r34, 4;
$L__BB0_11:
	setp.eq.s32 	%p9, %r14, 0;
	@%p9 bra 	$L__BB0_14;
	add.s32 	%r37, %r34, %r2;
	neg.s32 	%r36, %r14;
$L__BB0_13:
	.pragma "nounroll";
	mul.wide.s32 	%rd11, %r37, 4;
	add.s64 	%rd12, %rd1, %rd11;
	ld.global.f32 	%f73, [%rd12];
	fma.rn.f32 	%f82, %f73, %f73, %f82;
	add.s32 	%r37, %r37, 1;
	add.s32 	%r36, %r36, 1;
	setp.ne.s32 	%p10, %r36, 0;
	@%p10 bra 	$L__BB0_13;
$L__BB0_14:
	cvta.to.global.u64 	%rd13, %rd3;
	mul.wide.s32 	%rd14, %r1, 4;
	add.s64 	%rd15, %rd13, %rd14;
	st.global.f32 	[%rd15], %f82;
$L__BB0_15:
	ret;

}
	// .globl	_Z6AddAllPfS_S_ii
.visible .entry _Z6AddAllPfS_S_ii(
	.param .u64 .ptr .align 1 _Z6AddAllPfS_S_ii_param_0,
	.param .u64 .ptr .align 1 _Z6AddAllPfS_S_ii_param_1,
	.param .u64 .ptr .align 1 _Z6AddAllPfS_S_ii_param_2,
	.param .u32 _Z6AddAllPfS_S_ii_param_3,
	.param .u32 _Z6AddAllPfS_S_ii_param_4
)
{
	.reg .pred 	%p<4>;
	.reg .b32 	%r<14>;
	.reg .b32 	%f<7>;
	.reg .b64 	%rd<13>;

	ld.param.u64 	%rd1, [_Z6AddAllPfS_S_ii_param_0];
	ld.param.u64 	%rd2, [_Z6AddAllPfS_S_ii_param_1];
	ld.param.u64 	%rd3, [_Z6AddAllPfS_S_ii_param_2];
	ld.param.u32 	%r3, [_Z6AddAllPfS_S_ii_param_3];
	ld.param.u32 	%r4, [_Z6AddAllPfS_S_ii_param_4];
	mov.u32 	%r6, %tid.x;
	mov.u32 	%r7, %ctaid.x;
	mov.u32 	%r8, %ntid.x;
	mad.lo.s32 	%r1, %r7, %r8, %r6;
	mov.u32 	%r9, %tid.y;
	mov.u32 	%r10, %ctaid.y;
	mov.u32 	%r11, %ntid.y;
	mad.lo.s32 	%r12, %r10, %r11, %r9;
	setp.ge.s32 	%p1, %r1, %r3;
	setp.ge.s32 	%p2, %r12, %r4;
	or.pred  	%p3, %p1, %p2;
	@%p3 bra 	$L__BB1_2;
	cvta.to.global.u64 	%rd4, %rd3;
	cvta.to.global.u64 	%rd5, %rd1;
	cvta.to.global.u64 	%rd6, %rd2;
	mad.lo.s32 	%r13, %r3, %r12, %r1;
	mul.wide.s32 	%rd7, %r13, 4;
	add.s64 	%rd8, %rd4, %rd7;
	ld.global.f32 	%f1, [%rd8];
	mul.wide.s32 	%rd9, %r1, 4;
	add.s64 	%rd10, %rd5, %rd9;
	ld.global.f32 	%f2, [%rd10];
	mul.wide.u32 	%rd11, %r12, 4;
	add.s64 	%rd12, %rd6, %rd11;
	ld.global.f32 	%f3, [%rd12];
	add.f32 	%f4, %f2, %f3;
	add.f32 	%f5, %f1, %f4;
	sqrt.rn.f32 	%f6, %f5;
	st.global.f32 	[%rd8], %f6;
$L__BB1_2:
	ret;

}
	// .globl	_Z12findQClusterPfP9Point2RepiiS_P19repPoint_static_dev
.visible .entry _Z12findQClusterPfP9Point2RepiiS_P19repPoint_static_dev(
	.param .u64 .ptr .align 1 _Z12findQClusterPfP9Point2RepiiS_P19repPoint_static_dev_param_0,
	.param .u64 .ptr .align 1 _Z12findQClusterPfP9Point2RepiiS_P19repPoint_static_dev_param_1,
	.param .u32 _Z12findQClusterPfP9Point2RepiiS_P19repPoint_static_dev_param_2,
	.param .u32 _Z12findQClusterPfP9Point2RepiiS_P19repPoint_static_dev_param_3,
	.param .u64 .ptr .align 1 _Z12findQClusterPfP9Point2RepiiS_P19repPoint_static_dev_param_4,
	.param .u64 .ptr .align 1 _Z12findQClusterPfP9Point2RepiiS_P19repPoint_static_dev_param_5
)
{
	.reg .pred 	%p<41>;
	.reg .b32 	%r<124>;
	.reg .b32 	%f<83>;
	.reg .b64 	%rd<51>;

	ld.param.u64 	%rd5, [_Z12findQClusterPfP9Point2RepiiS_P19repPoint_static_dev_param_0];
	ld.param.u64 	%rd2, [_Z12findQClusterPfP9Point2RepiiS_P19repPoint_static_dev_param_1];
	ld.param.u32 	%r37, [_Z12findQClusterPfP9Point2RepiiS_P19repPoint_static_dev_param_2];
	ld.param.u32 	%r38, [_Z12findQClusterPfP9Point2RepiiS_P19repPoint_static_dev_param_3];
	ld.param.u64 	%rd3, [_Z12findQClusterPfP9Point2RepiiS_P19repPoint_static_dev_param_4];
	ld.param.u64 	%rd4, [_Z12findQClusterPfP9Point2RepiiS_P19repPoint_static_dev_param_5];
	cvta.to.global.u64 	%rd1, %rd5;
	mov.u32 	%r39, %tid.x;
	mov.u32 	%r40, %ntid.x;
	mov.u32 	%r41, %ctaid.x;
	mad.lo.s32 	%r1, %r40, %r41, %r39;
	setp.ge.s32 	%p1, %r1, %r37;
	@%p1 bra 	$L__BB2_15;
	setp.lt.s32 	%p2, %r38, 1;
	mov.b32 	%r123, -1;
	mov.f32 	%f82, 0f7F7FFFFF;
	@%p2 bra 	$L__BB2_14;
	and.b32  	%r2, %r38, 15;
	setp.lt.u32 	%p3, %r38, 16;
	mov.f32 	%f82, 0f7F7FFFFF;
	mov.b32 	%r123, -1;
	mov.b32 	%r114, 0;
	@%p3 bra 	$L__BB2_5;
	and.b32  	%r114, %r38, 2147483632;
	shl.b32 	%r4, %r37, 4;
	mov.f32 	%f82, 0f7F7FFFFF;
	mov.b32 	%r123, -1;
	mov.b32 	%r108, 0;
	mul.wide.s32 	%rd8, %r37, 4;
	mov.u32 	%r107, %r1;
$L__BB2_4:
	.pragma "nounroll";
	mul.wide.s32 	%rd6, %r107, 4;
	add.s64 	%rd7, %rd1, %rd6;
	ld.global.f32 	%f18, [%rd7];
	setp.gt.f32 	%p4, %f82, %f18;
	selp.f32 	%f19, %f18, %f82, %p4;
	selp.b32 	%r48, %r108, %r123, %p4;
	add.s64 	%rd9, %rd7, %rd8;
	ld.global.f32 	%f20, [%rd9];
	setp.gt.f32 	%p5, %f19, %f20;
	selp.f32 	%f21, %f20, %f19, %p5;
	add.s32 	%r49, %r108, 1;
	selp.b32 	%r50, %r49, %r48, %p5;
	add.s64 	%rd10, %rd9, %rd8;
	ld.global.f32 	%f22, [%rd10];
	setp.gt.f32 	%p6, %f21, %f22;
	selp.f32 	%f23, %f22, %f21, %p6;
	add.s32 	%r51, %r108, 2;
	selp.b32 	%r52, %r51, %r50, %p6;
	add.s64 	%rd11, %rd10, %rd8;
	ld.global.f32 	%f24, [%rd11];
	setp.gt.f32 	%p7, %f23, %f24;
	selp.f32 	%f25, %f24, %f23, %p7;
	add.s32 	%r53, %r108, 3;
	selp.b32 	%r54, %r53, %r52, %p7;
	add.s64 	%rd12, %rd11, %rd8;
	ld.global.f32 	%f26, [%rd12];
	setp.gt.f32 	%p8, %f25, %f26;
	selp.f32 	%f27, %f26, %f25, %p8;
	add.s32 	%r55, %r108, 4;
	selp.b32 	%r56, %r55, %r54, %p8;
	add.s64 	%rd13, %rd12, %rd8;
	ld.global.f32 	%f28, [%rd13];
	setp.gt.f32 	%p9, %f27, %f28;
	selp.f32 	%f29, %f28, %f27, %p9;
	add.s32 	%r57, %r108, 5;
	selp.b32 	%r58, %r57, %r56, %p9;
	add.s64 	%rd14, %rd13, %rd8;
	ld.global.f32 	%f30, [%rd14];
	setp.gt.f32 	%p10, %f29, %f30;
	selp.f32 	%f31, %f30, %f29, %p10;
	add.s32 	%r59, %r108, 6;
	selp.b32 	%r60, %r59, %r58, %p10;
	add.s64 	%rd15, %rd14, %rd8;
	ld.global.f32 	%f32, [%rd15];
	setp.gt.f32 	%p11, %f31, %f32;
	selp.f32 	%f33, %f32, %f31, %p11;
	add.s32 	%r61, %r108, 7;
	selp.b32 	%r62, %r61, %r60, %p11;
	add.s64 	%rd16, %rd15, %rd8;
	ld.global.f32 	%f34, [%rd16];
	setp.gt.f32 	%p12, %f33, %f34;
	selp.f32 	%f35, %f34, %f33, %p12;
	add.s32 	%r63, %r108, 8;
	selp.b32 	%r64, %r63, %r62, %p12;
	add.s64 	%rd17, %rd16, %rd8;
	ld.global.f32 	%f36, [%rd17];
	setp.gt.f32 	%p13, %f35, %f36;
	selp.f32 	%f37, %f36, %f35, %p13;
	add.s32 	%r65, %r108, 9;
	selp.b32 	%r66, %r65, %r64, %p13;
	add.s64 	%rd18, %rd17, %rd8;
	ld.global.f32 	%f38, [%rd18];
	setp.gt.f32 	%p14, %f37, %f38;
	selp.f32 	%f39, %f38, %f37, %p14;
	add.s32 	%r67, %r108, 10;
	selp.b32 	%r68, %r67, %r66, %p14;
	add.s64 	%rd19, %rd18, %rd8;
	ld.global.f32 	%f40, [%rd19];
	setp.gt.f32 	%p15, %f39, %f40;
	selp.f32 	%f41, %f40, %f39, %p15;
	add.s32 	%r69, %r108, 11;
	selp.b32 	%r70, %r69, %r68, %p15;
	add.s64 	%rd20, %rd19, %rd8;
	ld.global.f32 	%f42, [%rd20];
	setp.gt.f32 	%p16, %f41, %f42;
	selp.f32 	%f43, %f42, %f41, %p16;
	add.s32 	%r71, %r108, 12;
	selp.b32 	%r72, %r71, %r70, %p16;
	add.s64 	%rd21, %rd20, %rd8;
	ld.global.f32 	%f44, [%rd21];
	setp.gt.f32 	%p17, %f43, %f44;
	selp.f32 	%f45, %f44, %f43, %p17;
	add.s32 	%r73, %r108, 13;
	selp.b32 	%r74, %r73, %r72, %p17;
	add.s64 	%rd22, %rd21, %rd8;
	ld.global.f32 	%f46, [%rd22];
	setp.gt.f32 	%p18, %f45, %f46;
	selp.f32 	%f47, %f46, %f45, %p18;
	add.s32 	%r75, %r108, 14;
	selp.b32 	%r76, %r75, %r74, %p18;
	add.s64 	%rd23, %rd22, %rd8;
	ld.global.f32 	%f48, [%rd23];
	setp.gt.f32 	%p19, %f47, %f48;
	selp.f32 	%f82, %f48, %f47, %p19;
	add.s32 	%r77, %r108, 15;
	selp.b32 	%r123, %r77, %r76, %p19;
	add.s32 	%r107, %r107, %r4;
	add.s32 	%r108, %r108, 16;
	setp.ne.s32 	%p20, %r108, %r114;
	@%p20 bra 	$L__BB2_4;
$L__BB2_5:
	setp.eq.s32 	%p21, %r2, 0;
	@%p21 bra 	$L__BB2_14;
	and.b32  	%r14, %r38, 7;
	setp.lt.u32 	%p22, %r2, 8;
	@%p22 bra 	$L__BB2_8;
	mad.lo.s32 	%r79, %r114, %r37, %r1;
	mul.wide.s32 	%rd24, %r79, 4;
	add.s64 	%rd25, %rd1, %rd24;
	ld.global.f32 	%f50, [%rd25];
	setp.gt.f32 	%p23, %f82, %f50;
	selp.f32 	%f51, %f50, %f82, %p23;
	selp.b32 	%r80, %r114, %r123, %p23;
	add.s32 	%r81, %r114, 1;
	mul.wide.s32 	%rd26, %r37, 4;
	add.s64 	%rd27, %rd25, %rd26;
	ld.global.f32 	%f52, [%rd27];
	setp.gt.f32 	%p24, %f51, %f52;
	selp.f32 	%f53, %f52, %f51, %p24;
	selp.b32 	%r82, %r81, %r80, %p24;
	add.s32 	%r83, %r114, 2;
	add.s64 	%rd28, %rd27, %rd26;
	ld.global.f32 	%f54, [%rd28];
	setp.gt.f32 	%p25, %f53, %f54;
	selp.f32 	%f55, %f54, %f53, %p25;
	selp.b32 	%r84, %r83, %r82, %p25;
	add.s32 	%r85, %r114, 3;
	add.s64 	%rd29, %rd28, %rd26;
	ld.global.f32 	%f56, [%rd29];
	setp.gt.f32 	%p26, %f55, %f56;
	selp.f32 	%f57, %f56, %f55, %p26;
	selp.b32 	%r86, %r85, %r84, %p26;
	add.s32 	%r87, %r114, 4;
	add.s64 	%rd30, %rd29, %rd26;
	ld.global.f32 	%f58, [%rd30];
	setp.gt.f32 	%p27, %f57, %f58;
	selp.f32 	%f59, %f58, %f57, %p27;
	selp.b32 	%r88, %r87, %r86, %p27;
	add.s32 	%r89, %r114, 5;
	add.s64 	%rd31, %rd30, %rd26;
	ld.global.f32 	%f60, [%rd31];
	setp.gt.f32 	%p28, %f59, %f60;
	selp.f32 	%f61, %f60, %f59, %p28;
	selp.b32 	%r90, %r89, %r88, %p28;
	add.s32 	%r91, %r114, 6;
	add.s64 	%rd32, %rd31, %rd26;
	ld.global.f32 	%f62, [%rd32];
	setp.gt.f32 	%p29, %f61, %f62;
	selp.f32 	%f63, %f62, %f61, %p29;
	selp.b32 	%r92, %r91, %r90, %p29;
	add.s32 	%r93, %r114, 7;
	add.s64 	%rd33, %rd32, %rd26;
	ld.global.f32 	%f64, [%rd33];
	setp.gt.f32 	%p30, %f63, %f64;
	selp.f32 	%f82, %f64, %f63, %p30;
	selp.b32 	%r123, %r93, %r92, %p30;
	add.s32 	%r114, %r114, 8;
$L__BB2_8:
	setp.eq.s32 	%p31, %r14, 0;
	@%p31 bra 	$L__BB2_14;
	and.b32  	%r20, %r38, 3;
	setp.lt.u32 	%p32, %r14, 4;
	@%p32 bra 	$L__BB2_11;
	mad.lo.s32 	%r95, %r114, %r37, %r1;
	mul.wide.s32 	%rd34, %r95, 4;
	add.s64 	%rd35, %rd1, %rd34;
	ld.global.f32 	%f66, [%rd35];
	setp.gt.f32 	%p33, %f82, %f66;
	selp.f32 	%f67, %f66, %f82, %p33;
	selp.b32 	%r96, %r114, %r123, %p33;
	add.s32 	%r97, %r114, 1;
	mul.wide.s32 	%rd36, %r37, 4;
	add.s64 	%rd37, %rd35, %rd36;
	ld.global.f32 	%f68, [%rd37];
	setp.gt.f32 	%p34, %f67, %f68;
	selp.f32 	%f69, %f68, %f67, %p34;
	selp.b32 	%r98, %r97, %r96, %p34;
	add.s32 	%r99, %r114, 2;
	add.s64 	%rd38, %rd37, %rd36;
	ld.global.f32 	%f70, [%rd38];
	setp.gt.f32 	%p35, %f69, %f70;
	selp.f32 	%f71, %f70, %f69, %p35;
	selp.b32 	%r100, %r99, %r98, %p35;
	add.s32 	%r101, %r114, 3;
	add.s64 	%rd39, %rd38, %rd36;
	ld.global.f32 	%f72, [%rd39];
	setp.gt.f32 	%p36, %f71, %f72;
	selp.f32 	%f82, %f72, %f71, %p36;
	selp.b32 	%r123, %r101, %r100, %p36;
	add.s32 	%r114, %r114, 4;
$L__BB2_11:
	setp.eq.s32 	%p37, %r20, 0;
	@%p37 bra 	$L__BB2_14;
	mad.lo.s32 	%r120, %r114, %r37, %r1;
	neg.s32 	%r119, %r20;
$L__BB2_13:
	.pragma "nounroll";
	mul.wide.s32 	%rd40, %r120, 4;
	add.s64 	%rd41, %rd1, %rd40;
	ld.global.f32 	%f73, [%rd41];
	setp.gt.f32 	%p38, %f82, %f73;
	selp.f32 	%f82, %f73, %f82, %p38;
	selp.b32 	%r123, %r114, %r123, %p38;
	add.s32 	%r114, %r114, 1;
	add.s32 	%r120, %r120, %r37;
	add.s32 	%r119, %r119, 1;
	setp.ne.s32 	%p39, %r119, 0;
	@%p39 bra 	$L__BB2_13;
$L__BB2_14:
	cvta.to.global.u64 	%rd42, %rd2;
	mul.wide.s32 	%rd43, %r1, 8;
	add.s64 	%rd44, %rd42, %rd43;
	st.global.u32 	[%rd44], %r123;
	st.global.f32 	[%rd44+4], %f82;
	cvta.to.global.u64 	%rd45, %rd4;
	mul.wide.s32 	%rd46, %r123, 20;
	add.s64 	%rd47, %rd45, %rd46;
	atom.global.add.u32 	%r102, [%rd47+8], 1;
	cvta.to.global.u64 	%rd48, %rd3;
	mul.wide.s32 	%rd49, %r123, 4;
	add.s64 	%rd50, %rd48, %rd49;
	mov.b32 	%r103, %f82;
	xor.b32  	%r104, %r103, 2147483647;
	setp.lt.s32 	%p40, %r103, 0;
	selp.b32 	%r105, %r104, %r103, %p40;
	atom.global.max.s32 	%r106, [%rd50], %r105;
$L__BB2_15:
	ret;

}
	// .globl	_Z12findTClusterPfP9Point2RepiiP19repPoint_static_dev
.visible .entry _Z12findTClusterPfP9Point2RepiiP19repPoint_static_dev(
	.param .u64 .ptr .align 1 _Z12findTClusterPfP9Point2RepiiP19repPoint_static_dev_param_0,
	.param .u64 .ptr .align 1 _Z12findTClusterPfP9Point2RepiiP19repPoint_static_dev_param_1,
	.param .u32 _Z12findTClusterPfP9Point2RepiiP19repPoint_static_dev_param_2,
	.param .u32 _Z12findTClusterPfP9Point2RepiiP19repPoint_static_dev_param_3,
	.param .u64 .ptr .align 1 _Z12findTClusterPfP9Point2RepiiP19repPoint_static_dev_param_4
)
{
	.reg .pred 	%p<40>;
	.reg .b32 	%r<120>;
	.reg .b32 	%f<83>;
	.reg .b64 	%rd<47>;

	ld.param.u64 	%rd4, [_Z12findTClusterPfP9Point2RepiiP19repPoint_static_dev_param_0];
	ld.param.u64 	%rd2, [_Z12findTClusterPfP9Point2RepiiP19repPoint_static_dev_param_1];
	ld.param.u32 	%r37, [_Z12findTClusterPfP9Point2RepiiP19repPoint_static_dev_param_2];
	ld.param.u32 	%r38, [_Z12findTClusterPfP9Point2RepiiP19repPoint_static_dev_param_3];
	ld.param.u64 	%rd3, [_Z12findTClusterPfP9Point2RepiiP19repPoint_static_dev_param_4];
	cvta.to.global.u64 	%rd1, %rd4;
	mov.u32 	%r39, %tid.x;
	mov.u32 	%r40, %ntid.x;
	mov.u32 	%r41, %ctaid.x;
	mad.lo.s32 	%r1, %r40, %r41, %r39;
	setp.ge.s32 	%p1, %r1, %r37;
	@%p1 bra 	$L__BB3_15;
	setp.lt.s32 	%p2, %r38, 1;
	mov.b32 	%r119, -1;
	mov.f32 	%f82, 0f7F7FFFFF;
	@%p2 bra 	$L__BB3_14;
	and.b32  	%r2, %r38, 15;
	setp.lt.u32 	%p3, %r38, 16;
	mov.f32 	%f82, 0f7F7FFFFF;
	mov.b32 	%r119, -1;
	mov.b32 	%r110, 0;
	@%p3 bra 	$L__BB3_5;
	and.b32  	%r110, %r38, 2147483632;
	shl.b32 	%r4, %r37, 4;
	mov.f32 	%f82, 0f7F7FFFFF;
	mov.b32 	%r119, -1;
	mov.b32 	%r104, 0;
	mul.wide.s32 	%rd7, %r37, 4;
	mov.u32 	%r103, %r1;
$L__BB3_4:
	.pragma "nounroll";
	mul.wide.s32 	%rd5, %r103, 4;
	add.s64 	%rd6, %rd1, %rd5;
	ld.global.f32 	%f18, [%rd6];
	setp.gt.f32 	%p4, %f82, %f18;
	selp.f32 	%f19, %f18, %f82, %p4;
	selp.b32 	%r48, %r104, %r119, %p4;
	add.s64 	%rd8, %rd6, %rd7;
	ld.global.f32 	%f20, [%rd8];
	setp.gt.f32 	%p5, %f19, %f20;
	selp.f32 	%f21, %f20, %f19, %p5;
	add.s32 	%r49, %r104, 1;
	selp.b32 	%r50, %r49, %r48, %p5;
	add.s64 	%rd9, %rd8, %rd7;
	ld.global.f32 	%f22, [%rd9];
	setp.gt.f32 	%p6, %f21, %f22;
	selp.f32 	%f23, %f22, %f21, %p6;
	add.s32 	%r51, %r104, 2;
	selp.b32 	%r52, %r51, %r50, %p6;
	add.s64 	%rd10, %rd9, %rd7;
	ld.global.f32 	%f24, [%rd10];
	setp.gt.f32 	%p7, %f23, %f24;
	selp.f32 	%f25, %f24, %f23, %p7;
	add.s32 	%r53, %r104, 3;
	selp.b32 	%r54, %r53, %r52, %p7;
	add.s64 	%rd11, %rd10, %rd7;
	ld.global.f32 	%f26, [%rd11];
	setp.gt.f32 	%p8, %f25, %f26;
	selp.f32 	%f27, %f26, %f25, %p8;
	add.s32 	%r55, %r104, 4;
	selp.b32 	%r56, %r55, %r54, %p8;
	add.s64 	%rd12, %rd11, %rd7;
	ld.global.f32 	%f28, [%rd12];
	setp.gt.f32 	%p9, %f27, %f28;
	selp.f32 	%f29, %f28, %f27, %p9;
	add.s32 	%r57, %r104, 5;
	selp.b32 	%r58, %r57, %r56, %p9;
	add.s64 	%rd13, %rd12, %rd7;
	ld.global.f32 	%f30, [%rd13];
	setp.gt.f32 	%p10, %f29, %f30;
	selp.f32 	%f31, %f30, %f29, %p10;
	add.s32 	%r59, %r104, 6;
	selp.b32 	%r60, %r59, %r58, %p10;
	add.s64 	%rd14, %rd13, %rd7;
	ld.global.f32 	%f32, [%rd14];
	setp.gt.f32 	%p11, %f31, %f32;
	selp.f32 	%f33, %f32, %f31, %p11;
	add.s32 	%r61, %r104, 7;
	selp.b32 	%r62, %r61, %r60, %p11;
	add.s64 	%rd15, %rd14, %rd7;
	ld.global.f32 	%f34, [%rd15];
	setp.gt.f32 	%p12, %f33, %f34;
	selp.f32 	%f35, %f34, %f33, %p12;
	add.s32 	%r63, %r104, 8;
	selp.b32 	%r64, %r63, %r62, %p12;
	add.s64 	%rd16, %rd15, %rd7;
	ld.global.f32 	%f36, [%rd16];
	setp.gt.f32 	%p13, %f35, %f36;
	selp.f32 	%f37, %f36, %f35, %p13;
	add.s32 	%r65, %r104, 9;
	selp.b32 	%r66, %r65, %r64, %p13;
	add.s64 	%rd17, %rd16, %rd7;
	ld.global.f32 	%f38, [%rd17];
	setp.gt.f32 	%p14, %f37, %f38;
	selp.f32 	%f39, %f38, %f37, %p14;
	add.s32 	%r67, %r104, 10;
	selp.b32 	%r68, %r67, %r66, %p14;
	add.s64 	%rd18, %rd17, %rd7;
	ld.global.f32 	%f40, [%rd18];
	setp.gt.f32 	%p15, %f39, %f40;
	selp.f32 	%f41, %f40, %f39, %p15;
	add.s32 	%r69, %r104, 11;
	selp.b32 	%r70, %r69, %r68, %p15;
	add.s64 	%rd19, %rd18, %rd7;
	ld.global.f32 	%f42, [%rd19];
	setp.gt.f32 	%p16, %f41, %f42;
	selp.f32 	%f43, %f42, %f41, %p16;
	add.s32 	%r71, %r104, 12;
	selp.b32 	%r72, %r71, %r70, %p16;
	add.s64 	%rd20, %rd19, %rd7;
	ld.global.f32 	%f44, [%rd20];
	setp.gt.f32 	%p17, %f43, %f44;
	selp.f32 	%f45, %f44, %f43, %p17;
	add.s32 	%r73, %r104, 13;
	selp.b32 	%r74, %r73, %r72, %p17;
	add.s64 	%rd21, %rd20, %rd7;
	ld.global.f32 	%f46, [%rd21];
	setp.gt.f32 	%p18, %f45, %f46;
	selp.f32 	%f47, %f46, %f45, %p18;
	add.s32 	%r75, %r104, 14;
	selp.b32 	%r76, %r75, %r74, %p18;
	add.s64 	%rd22, %rd21, %rd7;
	ld.global.f32 	%f48, [%rd22];
	setp.gt.f32 	%p19, %f47, %f48;
	selp.f32 	%f82, %f48, %f47, %p19;
	add.s32 	%r77, %r104, 15;
	selp.b32 	%r119, %r77, %r76, %p19;
	add.s32 	%r103, %r103, %r4;
	add.s32 	%r104, %r104, 16;
	setp.ne.s32 	%p20, %r104, %r110;
	@%p20 bra 	$L__BB3_4;
$L__BB3_5:
	setp.eq.s32 	%p21, %r2, 0;
	@%p21 bra 	$L__BB3_14;
	and.b32  	%r14, %r38, 7;
	setp.lt.u32 	%p22, %r2, 8;
	@%p22 bra 	$L__BB3_8;
	mad.lo.s32 	%r79, %r110, %r37, %r1;
	mul.wide.s32 	%rd23, %r79, 4;
	add.s64 	%rd24, %rd1, %rd23;
	ld.global.f32 	%f50, [%rd24];
	setp.gt.f32 	%p23, %f82, %f50;
	selp.f32 	%f51, %f50, %f82, %p23;
	selp.b32 	%r80, %r110, %r119, %p23;
	add.s32 	%r81, %r110, 1;
	mul.wide.s32 	%rd25, %r37, 4;
	add.s64 	%rd26, %rd24, %rd25;
	ld.global.f32 	%f52, [%rd26];
	setp.gt.f32 	%p24, %f51, %f52;
	selp.f32 	%f53, %f52, %f51, %p24;
	selp.b32 	%r82, %r81, %r80, %p24;
	add.s32 	%r83, %r110, 2;
	add.s64 	%rd27, %rd26, %rd25;
	ld.global.f32 	%f54, [%rd27];
	setp.gt.f32 	%p25, %f53, %f54;
	selp.f32 	%f55, %f54, %f53, %p25;
	selp.b32 	%r84, %r83, %r82, %p25;
	add.s32 	%r85, %r110, 3;
	add.s64 	%rd28, %rd27, %rd25;
	ld.global.f32 	%f56, [%rd28];
	setp.gt.f32 	%p26, %f55, %f56;
	selp.f32 	%f57, %f56, %f55, %p26;
	selp.b32 	%r86, %r85, %r84, %p26;
	add.s32 	%r87, %r110, 4;
	add.s64 	%rd29, %rd28, %rd25;
	ld.global.f32 	%f58, [%rd29];
	setp.gt.f32 	%p27, %f57, %f58;
	selp.f32 	%f59, %f58, %f57, %p27;
	selp.b32 	%r88, %r87, %r86, %p27;
	add.s32 	%r89, %r110, 5;
	add.s64 	%rd30, %rd29, %rd25;
	ld.global.f32 	%f60, [%rd30];
	setp.gt.f32 	%p28, %f59, %f60;
	selp.f32 	%f61, %f60, %f59, %p28;
	selp.b32 	%r90, %r89, %r88, %p28;
	add.s32 	%r91, %r110, 6;
	add.s64 	%rd31, %rd30, %rd25;
	ld.global.f32 	%f62, [%rd31];
	setp.gt.f32 	%p29, %f61, %f62;
	selp.f32 	%f63, %f62, %f61, %p29;
	selp.b32 	%r92, %r91, %r90, %p29;
	add.s32 	%r93, %r110, 7;
	add.s64 	%rd32, %rd31, %rd25;
	ld.global.f32 	%f64, [%rd32];
	setp.gt.f32 	%p30, %f63, %f64;
	selp.f32 	%f82, %f64, %f63, %p30;
	selp.b32 	%r119, %r93, %r92, %p30;
	add.s32 	%r110, %r110, 8;
$L__BB3_8:
	setp.eq.s32 	%p31, %r14, 0;
	@%p31 bra 	$L__BB3_14;
	and.b32  	%r20, %r38, 3;
	setp.lt.u32 	%p32, %r14, 4;
	@%p32 bra 	$L__BB3_11;
	mad.lo.s32 	%r95, %r110, %r37, %r1;
	mul.wide.s32 	%rd33, %r95, 4;
	add.s64 	%rd34, %rd1, %rd33;
	ld.global.f32 	%f66, [%rd34];
	setp.gt.f32 	%p33, %f82, %f66;
	selp.f32 	%f67, %f66, %f82, %p33;
	selp.b32 	%r96, %r110, %r119, %p33;
	add.s32 	%r97, %r110, 1;
	mul.wide.s32 	%rd35, %r37, 4;
	add.s64 	%rd36, %rd34, %rd35;
	ld.global.f32 	%f68, [%rd36];
	setp.gt.f32 	%p34, %f67, %f68;
	selp.f32 	%f69, %f68, %f67, %p34;
	selp.b32 	%r98, %r97, %r96, %p34;
	add.s32 	%r99, %r110, 2;
	add.s64 	%rd37, %rd36, %rd35;
	ld.global.f32 	%f70, [%rd37];
	setp.gt.f32 	%p35, %f69, %f70;
	selp.f32 	%f71, %f70, %f69, %p35;
	selp.b32 	%r100, %r99, %r98, %p35;
	add.s32 	%r101, %r110, 3;
	add.s64 	%rd38, %rd37, %rd35;
	ld.global.f32 	%f72, [%rd38];
	setp.gt.f32 	%p36, %f71, %f72;
	selp.f32 	%f82, %f72, %f71, %p36;
	selp.b32 	%r119, %r101, %r100, %p36;
	add.s32 	%r110, %r110, 4;
$L__BB3_11:
	setp.eq.s32 	%p37, %r20, 0;
	@%p37 bra 	$L__BB3_14;
	mad.lo.s32 	%r116, %r110, %r37, %r1;
	neg.s32 	%r115, %r20;
$L__BB3_13:
	.pragma "nounroll";
	mul.wide.s32 	%rd39, %r116, 4;
	add.s64 	%rd40, %rd1, %rd39;
	ld.global.f32 	%f73, [%rd40];
	setp.gt.f32 	%p38, %f82, %f73;
	selp.f32 	%f82, %f73, %f82, %p38;
	selp.b32 	%r119, %r110, %r119, %p38;
	add.s32 	%r110, %r110, 1;
	add.s32 	%r116, %r116, %r37;
	add.s32 	%r115, %r115, 1;
	setp.ne.s32 	%p39, %r115, 0;
	@%p39 bra 	$L__BB3_13;
$L__BB3_14:
	cvta.to.global.u64 	%rd41, %rd2;
	mul.wide.s32 	%rd42, %r1, 8;
	add.s64 	%rd43, %rd41, %rd42;
	st.global.u32 	[%rd43], %r119;
	st.global.f32 	[%rd43+4], %f82;
	cvta.to.global.u64 	%rd44, %rd3;
	mul.wide.s32 	%rd45, %r119, 20;
	add.s64 	%rd46, %rd44, %rd45;
	atom.global.add.u32 	%r102, [%rd46+8], 1;
$L__BB3_15:
	ret;

}
	// .globl	_Z12fillQMembersP9Point2RepiPiP18repPoint_dynamic_p
.visible .entry _Z12fillQMembersP9Point2RepiPiP18repPoint_dynamic_p(
	.param .u64 .ptr .align 1 _Z12fillQMembersP9Point2RepiPiP18repPoint_dynamic_p_param_0,
	.param .u32 _Z12fillQMembersP9Point2RepiPiP18repPoint_dynamic_p_param_1,
	.param .u64 .ptr .align 1 _Z12fillQMembersP9Point2RepiPiP18repPoint_dynamic_p_param_2,
	.param .u64 .ptr .align 1 _Z12fillQMembersP9Point2RepiPiP18repPoint_dynamic_p_param_3
)
{
	.reg .pred 	%p<2>;
	.reg .b32 	%r<8>;
	.reg .b64 	%rd<16>;

	ld.param.u64 	%rd1, [_Z12fillQMembersP9Point2RepiPiP18repPoint_dynamic_p_param_0];
	ld.param.u32 	%r2, [_Z12fillQMembersP9Point2RepiPiP18repPoint_dynamic_p_param_1];
	ld.param.u64 	%rd2, [_Z12fillQMembersP9Point2RepiPiP18repPoint_dynamic_p_param_2];
	ld.param.u64 	%rd3, [_Z12fillQMembersP9Point2RepiPiP18repPoint_dynamic_p_param_3];
	mov.u32 	%r3, %tid.x;
	mov.u32 	%r4, %ntid.x;
	mov.u32 	%r5, %ctaid.x;
	mad.lo.s32 	%r1, %r4, %r5, %r3;
	setp.ge.s32 	%p1, %r1, %r2;
	@%p1 bra 	$L__BB4_2;
	cvta.to.global.u64 	%rd4, %rd1;
	cvta.to.global.u64 	%rd5, %rd2;
	cvta.to.global.u64 	%rd6, %rd3;
	mul.wide.s32 	%rd7, %r1, 8;
	add.s64 	%rd8, %rd4, %rd7;
	ld.global.u32 	%r6, [%rd8];
	mul.wide.s32 	%rd9, %r6, 4;
	add.s64 	%rd10, %rd5, %rd9;
	atom.global.add.u32 	%r7, [%rd10], 1;
	mul.wide.s32 	%rd11, %r6, 32;
	add.s64 	%rd12, %rd6, %rd11;
	ld.global.u64 	%rd13, [%rd12];
	mul.wide.s32 	%rd14, %r7, 4;
	add.s64 	%rd15, %rd13, %rd14;
	st.u32 	[%rd15], %r1;
$L__BB4_2:
	ret;

}
	// .globl	_Z12fillTMembersP9Point2RepiPiP18repPoint_dynamic_p
.visible .entry _Z12fillTMembersP9Point2RepiPiP18repPoint_dynamic_p(
	.param .u64 .ptr .align 1 _Z12fillTMembersP9Point2RepiPiP18repPoint_dynamic_p_param_0,
	.param .u32 _Z12fillTMembersP9Point2RepiPiP18repPoint_dynamic_p_param_1,
	.param .u64 .ptr .align 1 _Z12fillTMembersP9Point2RepiPiP18repPoint_dynamic_p_param_2,
	.param .u64 .ptr .align 1 _Z12fillTMembersP9Point2RepiPiP18repPoint_dynamic_p_param_3
)
{
	.reg .pred 	%p<2>;
	.reg .b32 	%r<8>;
	.reg .b32 	%f<2>;
	.reg .b64 	%rd<16>;

	ld.param.u64 	%rd1, [_Z12fillTMembersP9Point2RepiPiP18repPoint_dynamic_p_param_0];
	ld.param.u32 	%r2, [_Z12fillTMembersP9Point2RepiPiP18repPoint_dynamic_p_param_1];
	ld.param.u64 	%rd2, [_Z12fillTMembersP9Point2RepiPiP18repPoint_dynamic_p_param_2];
	ld.param.u64 	%rd3, [_Z12fillTMembersP9Point2RepiPiP18repPoint_dynamic_p_param_3];
	mov.u32 	%r3, %tid.x;
	mov.u32 	%r4, %ntid.x;
	mov.u32 	%r5, %ctaid.x;
	mad.lo.s32 	%r1, %r4, %r5, %r3;
	setp.ge.s32 	%p1, %r1, %r2;
	@%p1 bra 	$L__BB5_2;
	cvta.to.global.u64 	%rd4, %rd1;
	cvta.to.global.u64 	%rd5, %rd2;
	cvta.to.global.u64 	%rd6, %rd3;
	mul.wide.s32 	%rd7, %r1, 8;
	add.s64 	%rd8, %rd4, %rd7;
	ld.global.u32 	%r6, [%rd8];
	mul.wide.s32 	%rd9, %r6, 4;
	add.s64 	%rd10, %rd5, %rd9;
	atom.global.add.u32 	%r7, [%rd10], 1;
	ld.global.f32 	%f1, [%rd8+4];
	mul.wide.s32 	%rd11, %r6, 32;
	add.s64 	%rd12, %rd6, %rd11;
	ld.global.u64 	%rd13, [%rd12+8];
	mul.wide.s32 	%rd14, %r7, 8;
	add.s64 	%rd15, %rd13, %rd14;
	st.u32 	[%rd15], %r1;
	st.f32 	[%rd15+4], %f1;
$L__BB5_2:
	ret;

}
	// .globl	_Z14reorderMembersiPiS_P18repPoint_dynamic_p
.visible .entry _Z14reorderMembersiPiS_P18repPoint_dynamic_p(
	.param .u32 _Z14reorderMembersiPiS_P18repPoint_dynamic_p_param_0,
	.param .u64 .ptr .align 1 _Z14reorderMembersiPiS_P18repPoint_dynamic_p_param_1,
	.param .u64 .ptr .align 1 _Z14reorderMembersiPiS_P18repPoint_dynamic_p_param_2,
	.param .u64 .ptr .align 1 _Z14reorderMembersiPiS_P18repPoint_dynamic_p_param_3
)
{
	.reg .pred 	%p<5>;
	.reg .b16 	%rs<2>;
	.reg .b32 	%r<8>;
	.reg .b64 	%rd<22>;

	ld.param.u32 	%r3, [_Z14reorderMembersiPiS_P18repPoint_dynamic_p_param_0];
	ld.param.u64 	%rd9, [_Z14reorderMembersiPiS_P18repPoint_dynamic_p_param_1];
	ld.param.u64 	%rd10, [_Z14reorderMembersiPiS_P18repPoint_dynamic_p_param_2];
	ld.param.u64 	%rd11, [_Z14reorderMembersiPiS_P18repPoint_dynamic_p_param_3];
	mov.u32 	%r4, %tid.x;
	mov.u32 	%r5, %ntid.x;
	mov.u32 	%r6, %ctaid.x;
	mad.lo.s32 	%r1, %r5, %r6, %r4;
	setp.ge.s32 	%p1, %r1, %r3;
	@%p1 bra 	$L__BB6_5;
	cvta.to.global.u64 	%rd12, %rd9;
	mul.wide.s32 	%rd13, %r1, 4;
	add.s64 	%rd1, %rd12, %rd13;
	ld.global.u32 	%r2, [%rd1];
	setp.eq.s32 	%p2, %r2, 0;
	@%p2 bra 	$L__BB6_5;
	atom.global.add.u32 	%r7, [reorder], %r2;
	cvta.to.global.u64 	%rd14, %rd10;
	mul.wide.s32 	%rd15, %r7, 4;
	add.s64 	%rd2, %rd14, %rd15;
	cvta.to.global.u64 	%rd16, %rd11;
	mul.wide.s32 	%rd17, %r1, 32;
	add.s64 	%rd3, %rd16, %rd17;
	ld.global.s32 	%rd4, [%rd1];
	setp.eq.s64 	%p3, %rd4, 0;
	@%p3 bra 	$L__BB6_5;
	ld.global.u64 	%rd5, [%rd3];
	shl.b64 	%rd6, %rd4, 2;
	mov.b64 	%rd21, 0;
$L__BB6_4:
	add.s64 	%rd19, %rd5, %rd21;
	ld.u8 	%rs1, [%rd19];
	add.s64 	%rd20, %rd2, %rd21;
	st.global.u8 	[%rd20], %rs1;
	add.s64 	%rd21, %rd21, 1;
	setp.lt.u64 	%p4, %rd21, %rd6;
	@%p4 bra 	$L__BB6_4;
$L__BB6_5:
	ret;

}
	// .globl	_Z15selectReps_cudaPfiS_iPiS0_ii
.visible .entry _Z15selectReps_cudaPfiS_iPiS0_ii(
	.param .u64 .ptr .align 1 _Z15selectReps_cudaPfiS_iPiS0_ii_param_0,
	.param .u32 _Z15selectReps_cudaPfiS_iPiS0_ii_param_1,
	.param .u64 .ptr .align 1 _Z15selectReps_cudaPfiS_iPiS0_ii_param_2,
	.param .u32 _Z15selectReps_cudaPfiS_iPiS0_ii_param_3,
	.param .u64 .ptr .align 1 _Z15selectReps_cudaPfiS_iPiS0_ii_param_4,
	.param .u64 .ptr .align 1 _Z15selectReps_cudaPfiS_iPiS0_ii_param_5,
	.param .u32 _Z15selectReps_cudaPfiS_iPiS0_ii_param_6,
	.param .u32 _Z15selectReps_cudaPfiS_iPiS0_ii_param_7
)
{
	.reg .pred 	%p<20>;
	.reg .b32 	%r<76>;
	.reg .b32 	%f<401>;
	.reg .b64 	%rd<80>;

	ld.param.u64 	%rd14, [_Z15selectReps_cudaPfiS_iPiS0_ii_param_0];
	ld.param.u32 	%r37, [_Z15selectReps_cudaPfiS_iPiS0_ii_param_3];
	ld.param.u64 	%rd15, [_Z15selectReps_cudaPfiS_iPiS0_ii_param_4];
	ld.param.u64 	%rd16, [_Z15selectReps_cudaPfiS_iPiS0_ii_param_5];
	ld.param.u32 	%r39, [_Z15selectReps_cudaPfiS_iPiS0_ii_param_6];
	ld.param.u32 	%r38, [_Z15selectReps_cudaPfiS_iPiS0_ii_param_7];
	mov.u32 	%r40, %tid.x;
	mov.u32 	%r41, %ctaid.x;
	mov.u32 	%r42, %ntid.x;
	mad.lo.s32 	%r1, %r41, %r42, %r40;
	mul.lo.s32 	%r2, %r37, %r37;
	mul.lo.s32 	%r43, %r2, %r39;
	setp.ge.s32 	%p1, %r1, %r43;
	@%p1 bra 	$L__BB7_27;
	cvta.to.global.u64 	%rd17, %rd15;
	cvta.to.global.u64 	%rd1, %rd14;
	div.s32 	%r3, %r1, %r2;
	mul.lo.s32 	%r44, %r3, %r2;
	sub.s32 	%r45, %r1, %r44;
	div.s32 	%r46, %r45, %r37;
	mul.lo.s32 	%r47, %r3, %r37;
	add.s32 	%r48, %r46, %r47;
	mul.wide.s32 	%rd18, %r48, 4;
	add.s64 	%rd19, %rd17, %rd18;
	ld.global.u32 	%r49, [%rd19];
	mul.lo.s32 	%r4, %r49, %r38;
	mul.wide.s32 	%rd20, %r4, 4;
	add.s64 	%rd2, %rd1, %rd20;
	mul.lo.s32 	%r50, %r46, %r37;
	sub.s32 	%r51, %r45, %r50;
	add.s32 	%r52, %r51, %r47;
	mul.wide.s32 	%rd21, %r52, 4;
	add.s64 	%rd22, %rd17, %rd21;
	ld.global.u32 	%r53, [%rd22];
	mul.lo.s32 	%r54, %r53, %r38;
	cvt.s64.s32 	%rd3, %r54;
	shr.s32 	%r55, %r38, 31;
	shr.u32 	%r56, %r55, 30;
	add.s32 	%r57, %r38, %r56;
	shr.s32 	%r5, %r57, 2;
	setp.lt.s32 	%p2, %r38, 4;
	mov.f32 	%f400, 0f00000000;
	@%p2 bra 	$L__BB7_13;
	add.s32 	%r59, %r5, -1;
	and.b32  	%r6, %r5, 7;
	setp.lt.u32 	%p3, %r59, 7;
	mov.f32 	%f400, 0f00000000;
	mov.b32 	%r67, 0;
	@%p3 bra 	$L__BB7_5;
	and.b32  	%r67, %r5, 536870904;
	neg.s32 	%r65, %r67;
	shl.b64 	%rd23, %rd3, 2;
	add.s64 	%rd24, %rd23, %rd14;
	add.s64 	%rd79, %rd24, 64;
	add.s64 	%rd26, %rd20, %rd1;
	add.s64 	%rd78, %rd26, 64;
	mov.f32 	%f400, 0f00000000;
$L__BB7_4:
	.pragma "nounroll";
	ld.global.v4.f32 	{%f62, %f63, %f64, %f65}, [%rd78+-64];
	add.s64 	%rd27, %rd79, -64;
	// begin inline asm
	ld.global.nc.v4.f32 {%f30,%f31,%f32,%f33}, [%rd27];
	// end inline asm
	sub.f32 	%f66, %f62, %f30;
	fma.rn.f32 	%f67, %f66, %f66, %f400;
	sub.f32 	%f68, %f63, %f31;
	fma.rn.f32 	%f69, %f68, %f68, %f67;
	sub.f32 	%f70, %f64, %f32;
	fma.rn.f32 	%f71, %f70, %f70, %f69;
	sub.f32 	%f72, %f65, %f33;
	fma.rn.f32 	%f73, %f72, %f72, %f71;
	ld.global.v4.f32 	{%f74, %f75, %f76, %f77}, [%rd78+-48];
	add.s64 	%rd28, %rd79, -48;
	// begin inline asm
	ld.global.nc.v4.f32 {%f34,%f35,%f36,%f37}, [%rd28];
	// end inline asm
	sub.f32 	%f78, %f74, %f34;
	fma.rn.f32 	%f79, %f78, %f78, %f73;
	sub.f32 	%f80, %f75, %f35;
	fma.rn.f32 	%f81, %f80, %f80, %f79;
	sub.f32 	%f82, %f76, %f36;
	fma.rn.f32 	%f83, %f82, %f82, %f81;
	sub.f32 	%f84, %f77, %f37;
	fma.rn.f32 	%f85, %f84, %f84, %f83;
	ld.global.v4.f32 	{%f86, %f87, %f88, %f89}, [%rd78+-32];
	add.s64 	%rd29, %rd79, -32;
	// begin inline asm
	ld.global.nc.v4.f32 {%f38,%f39,%f40,%f41}, [%rd29];
	// end inline asm
	sub.f32 	%f90, %f86, %f38;
	fma.rn.f32 	%f91, %f90, %f90, %f85;
	sub.f32 	%f92, %f87, %f39;
	fma.rn.f32 	%f93, %f92, %f92, %f91;
	sub.f32 	%f94, %f88, %f40;
	fma.rn.f32 	%f95, %f94, %f94, %f93;
	sub.f32 	%f96, %f89, %f41;
	fma.rn.f32 	%f97, %f96, %f96, %f95;
	ld.global.v4.f32 	{%f98, %f99, %f100, %f101}, [%rd78+-16];
	add.s64 	%rd30, %rd79, -16;
	// begin inline asm
	ld.global.nc.v4.f32 {%f42,%f43,%f44,%f45}, [%rd30];
	// end inline asm
	sub.f32 	%f102, %f98, %f42;
	fma.rn.f32 	%f103, %f102, %f102, %f97;
	sub.f32 	%f104, %f99, %f43;
	fma.rn.f32 	%f105, %f104, %f104, %f103;
	sub.f32 	%f106, %f100, %f44;
	fma.rn.f32 	%f107, %f106, %f106, %f105;
	sub.f32 	%f108, %f101, %f45;
	fma.rn.f32 	%f109, %f108, %f108, %f107;
	ld.global.v4.f32 	{%f110, %f111, %f112, %f113}, [%rd78];
	// begin inline asm
	ld.global.nc.v4.f32 {%f46,%f47,%f48,%f49}, [%rd79];
	// end inline asm
	sub.f32 	%f114, %f110, %f46;
	fma.rn.f32 	%f115, %f114, %f114, %f109;
	sub.f32 	%f116, %f111, %f47;
	fma.rn.f32 	%f117, %f116, %f116, %f115;
	sub.f32 	%f118, %f112, %f48;
	fma.rn.f32 	%f119, %f118, %f118, %f117;
	sub.f32 	%f120, %f113, %f49;
	fma.rn.f32 	%f121, %f120, %f120, %f119;
	ld.global.v4.f32 	{%f122, %f123, %f124, %f125}, [%rd78+16];
	add.s64 	%rd32, %rd79, 16;
	// begin inline asm
	ld.global.nc.v4.f32 {%f50,%f51,%f52,%f53}, [%rd32];
	// end inline asm
	sub.f32 	%f126, %f122, %f50;
	fma.rn.f32 	%f127, %f126, %f126, %f121;
	sub.f32 	%f128, %f123, %f51;
	fma.rn.f32 	%f129, %f128, %f128, %f127;
	sub.f32 	%f130, %f124, %f52;
	fma.rn.f32 	%f131, %f130, %f130, %f129;
	sub.f32 	%f132, %f125, %f53;
	fma.rn.f32 	%f133, %f132, %f132, %f131;
	ld.global.v4.f32 	{%f134, %f135, %f136, %f137}, [%rd78+32];
	add.s64 	%rd33, %rd79, 32;
	// begin inline asm
	ld.global.nc.v4.f32 {%f54,%f55,%f56,%f57}, [%rd33];
	// end inline asm
	sub.f32 	%f138, %f134, %f54;
	fma.rn.f32 	%f139, %f138, %f138, %f133;
	sub.f32 	%f140, %f135, %f55;
	fma.rn.f32 	%f141, %f140, %f140, %f139;
	sub.f32 	%f142, %f136, %f56;
	fma.rn.f32 	%f143, %f142, %f142, %f141;
	sub.f32 	%f144, %f137, %f57;
	fma.rn.f32 	%f145, %f144, %f144, %f143;
	ld.global.v4.f32 	{%f146, %f147, %f148, %f149}, [%rd78+48];
	add.s64 	%rd34, %rd79, 48;
	// begin inline asm
	ld.global.nc.v4.f32 {%f58,%f59,%f60,%f61}, [%rd34];
	// end inline asm
	sub.f32 	%f150, %f146, %f58;
	fma.rn.f32 	%f151, %f150, %f150, %f145;
	sub.f32 	%f152, %f147, %f59;
	fma.rn.f32 	%f153, %f152, %f152, %f151;
	sub.f32 	%f154, %f148, %f60;
	fma.rn.f32 	%f155, %f154, %f154, %f153;
	sub.f32 	%f156, %f149, %f61;
	fma.rn.f32 	%f400, %f156, %f156, %f155;
	add.s32 	%r65, %r65, 8;
	add.s64 	%rd79, %rd79, 128;
	add.s64 	%rd78, %rd78, 128;
	setp.ne.s32 	%p4, %r65, 0;
	@%p4 bra 	$L__BB7_4;
$L__BB7_5:
	setp.eq.s32 	%p5, %r6, 0;
	@%p5 bra 	$L__BB7_13;
	shl.b64 	%rd35, %rd3, 2;
	add.s64 	%rd10, %rd14, %rd35;
	and.b32  	%r12, %r5, 3;
	setp.lt.u32 	%p6, %r6, 4;
	@%p6 bra 	$L__BB7_8;
	mul.wide.u32 	%rd40, %r67, 16;
	add.s64 	%rd41, %rd2, %rd40;
	ld.global.v4.f32 	{%f174, %f175, %f176, %f177}, [%rd41];
	add.s64 	%rd36, %rd10, %rd40;
	// begin inline asm
	ld.global.nc.v4.f32 {%f158,%f159,%f160,%f161}, [%rd36];
	// end inline asm
	sub.f32 	%f178, %f174, %f158;
	fma.rn.f32 	%f179, %f178, %f178, %f400;
	sub.f32 	%f180, %f175, %f159;
	fma.rn.f32 	%f181, %f180, %f180, %f179;
	sub.f32 	%f182, %f176, %f160;
	fma.rn.f32 	%f183, %f182, %f182, %f181;
	sub.f32 	%f184, %f177, %f161;
	fma.rn.f32 	%f185, %f184, %f184, %f183;
	ld.global.v4.f32 	{%f186, %f187, %f188, %f189}, [%rd41+16];
	add.s64 	%rd37, %rd36, 16;
	// begin inline asm
	ld.global.nc.v4.f32 {%f162,%f163,%f164,%f165}, [%rd37];
	// end inline asm
	sub.f32 	%f190, %f186, %f162;
	fma.rn.f32 	%f191, %f190, %f190, %f185;
	sub.f32 	%f192, %f187, %f163;
	fma.rn.f32 	%f193, %f192, %f192, %f191;
	sub.f32 	%f194, %f188, %f164;
	fma.rn.f32 	%f195, %f194, %f194, %f193;
	sub.f32 	%f196, %f189, %f165;
	fma.rn.f32 	%f197, %f196, %f196, %f195;
	ld.global.v4.f32 	{%f198, %f199, %f200, %f201}, [%rd41+32];
	add.s64 	%rd38, %rd36, 32;
	// begin inline asm
	ld.global.nc.v4.f32 {%f166,%f167,%f168,%f169}, [%rd38];
	// end inline asm
	sub.f32 	%f202, %f198, %f166;
	fma.rn.f32 	%f203, %f202, %f202, %f197;
	sub.f32 	%f204, %f199, %f167;
	fma.rn.f32 	%f205, %f204, %f204, %f203;
	sub.f32 	%f206, %f200, %f168;
	fma.rn.f32 	%f207, %f206, %f206, %f205;
	sub.f32 	%f208, %f201, %f169;
	fma.rn.f32 	%f209, %f208, %f208, %f207;
	ld.global.v4.f32 	{%f210, %f211, %f212, %f213}, [%rd41+48];
	add.s64 	%rd39, %rd36, 48;
	// begin inline asm
	ld.global.nc.v4.f32 {%f170,%f171,%f172,%f173}, [%rd39];
	// end inline asm
	sub.f32 	%f214, %f210, %f170;
	fma.rn.f32 	%f215, %f214, %f214, %f209;
	sub.f32 	%f216, %f211, %f171;
	fma.rn.f32 	%f217, %f216, %f216, %f215;
	sub.f32 	%f218, %f212, %f172;
	fma.rn.f32 	%f219, %f218, %f218, %f217;
	sub.f32 	%f220, %f213, %f173;
	fma.rn.f32 	%f400, %f220, %f220, %f219;
	add.s32 	%r67, %r67, 4;
$L__BB7_8:
	setp.eq.s32 	%p7, %r12, 0;
	@%p7 bra 	$L__BB7_13;
	setp.eq.s32 	%p8, %r12, 1;
	@%p8 bra 	$L__BB7_11;
	mul.wide.u32 	%rd44, %r67, 16;
	add.s64 	%rd45, %rd2, %rd44;
	ld.global.v4.f32 	{%f230, %f231, %f232, %f233}, [%rd45];
	add.s64 	%rd42, %rd10, %rd44;
	// begin inline asm
	ld.global.nc.v4.f32 {%f222,%f223,%f224,%f225}, [%rd42];
	// end inline asm
	sub.f32 	%f234, %f230, %f222;
	fma.rn.f32 	%f235, %f234, %f234, %f400;
	sub.f32 	%f236, %f231, %f223;
	fma.rn.f32 	%f237, %f236, %f236, %f235;
	sub.f32 	%f238, %f232, %f224;
	fma.rn.f32 	%f239, %f238, %f238, %f237;
	sub.f32 	%f240, %f233, %f225;
	fma.rn.f32 	%f241, %f240, %f240, %f239;
	ld.global.v4.f32 	{%f242, %f243, %f244, %f245}, [%rd45+16];
	add.s64 	%rd43, %rd42, 16;
	// begin inline asm
	ld.global.nc.v4.f32 {%f226,%f227,%f228,%f229}, [%rd43];
	// end inline asm
	sub.f32 	%f246, %f242, %f226;
	fma.rn.f32 	%f247, %f246, %f246, %f241;
	sub.f32 	%f248, %f243, %f227;
	fma.rn.f32 	%f249, %f248, %f248, %f247;
	sub.f32 	%f250, %f244, %f228;
	fma.rn.f32 	%f251, %f250, %f250, %f249;
	sub.f32 	%f252, %f245, %f229;
	fma.rn.f32 	%f400, %f252, %f252, %f251;
	add.s32 	%r67, %r67, 2;
$L__BB7_11:
	and.b32  	%r60, %r5, 1;
	setp.eq.b32 	%p9, %r60, 1;
	not.pred 	%p10, %p9;
	@%p10 bra 	$L__BB7_13;
	mul.wide.u32 	%rd47, %r67, 16;
	add.s64 	%rd48, %rd2, %rd47;
	ld.global.v4.f32 	{%f257, %f258, %f259, %f260}, [%rd48];
	add.s64 	%rd46, %rd10, %rd47;
	// begin inline asm
	ld.global.nc.v4.f32 {%f253,%f254,%f255,%f256}, [%rd46];
	// end inline asm
	sub.f32 	%f261, %f257, %f253;
	fma.rn.f32 	%f262, %f261, %f261, %f400;
	sub.f32 	%f263, %f258, %f254;
	fma.rn.f32 	%f264, %f263, %f263, %f262;
	sub.f32 	%f265, %f259, %f255;
	fma.rn.f32 	%f266, %f265, %f265, %f264;
	sub.f32 	%f267, %f260, %f256;
	fma.rn.f32 	%f400, %f267, %f267, %f266;
$L__BB7_13:
	shl.b32 	%r71, %r5, 2;
	setp.ge.s32 	%p11, %r71, %r38;
	@%p11 bra 	$L__BB7_26;
	sub.s32 	%r18, %r38, %r71;
	and.b32  	%r19, %r18, 15;
	sub.s32 	%r61, %r71, %r38;
	setp.gt.u32 	%p12, %r61, -16;
	@%p12 bra 	$L__BB7_17;
	and.b32  	%r62, %r18, -16;
	neg.s32 	%r69, %r62;
	add.s64 	%rd12, %rd1, 32;
	add.s64 	%rd11, %rd12, %rd20;
$L__BB7_16:
	.pragma "nounroll";
	cvt.s64.s32 	%rd50, %r71;
	mul.wide.s32 	%rd51, %r71, 4;
	add.s64 	%rd52, %rd11, %rd51;
	add.s64 	%rd53, %rd3, %rd50;
	shl.b64 	%rd54, %rd53, 2;
	add.s64 	%rd55, %rd12, %rd54;
	ld.global.f32 	%f269, [%rd52+-32];
	ld.global.f32 	%f270, [%rd55+-32];
	sub.f32 	%f271, %f269, %f270;
	fma.rn.f32 	%f272, %f271, %f271, %f400;
	ld.global.f32 	%f273, [%rd52+-28];
	ld.global.f32 	%f274, [%rd55+-28];
	sub.f32 	%f275, %f273, %f274;
	fma.rn.f32 	%f276, %f275, %f275, %f272;
	ld.global.f32 	%f277, [%rd52+-24];
	ld.global.f32 	%f278, [%rd55+-24];
	sub.f32 	%f279, %f277, %f278;
	fma.rn.f32 	%f280, %f279, %f279, %f276;
	ld.global.f32 	%f281, [%rd52+-20];
	ld.global.f32 	%f282, [%rd55+-20];
	sub.f32 	%f283, %f281, %f282;
	fma.rn.f32 	%f284, %f283, %f283, %f280;
	ld.global.f32 	%f285, [%rd52+-16];
	ld.global.f32 	%f286, [%rd55+-16];
	sub.f32 	%f287, %f285, %f286;
	fma.rn.f32 	%f288, %f287, %f287, %f284;
	ld.global.f32 	%f289, [%rd52+-12];
	ld.global.f32 	%f290, [%rd55+-12];
	sub.f32 	%f291, %f289, %f290;
	fma.rn.f32 	%f292, %f291, %f291, %f288;
	ld.global.f32 	%f293, [%rd52+-8];
	ld.global.f32 	%f294, [%rd55+-8];
	sub.f32 	%f295, %f293, %f294;
	fma.rn.f32 	%f296, %f295, %f295, %f292;
	ld.global.f32 	%f297, [%rd52+-4];
	ld.global.f32 	%f298, [%rd55+-4];
	sub.f32 	%f299, %f297, %f298;
	fma.rn.f32 	%f300, %f299, %f299, %f296;
	ld.global.f32 	%f301, [%rd52];
	ld.global.f32 	%f302, [%rd55];
	sub.f32 	%f303, %f301, %f302;
	fma.rn.f32 	%f304, %f303, %f303, %f300;
	ld.global.f32 	%f305, [%rd52+4];
	ld.global.f32 	%f306, [%rd55+4];
	sub.f32 	%f307, %f305, %f306;
	fma.rn.f32 	%f308, %f307, %f307, %f304;
	ld.global.f32 	%f309, [%rd52+8];
	ld.global.f32 	%f310, [%rd55+8];
	sub.f32 	%f311, %f309, %f310;
	fma.rn.f32 	%f312, %f311, %f311, %f308;
	ld.global.f32 	%f313, [%rd52+12];
	ld.global.f32 	%f314, [%rd55+12];
	sub.f32 	%f315, %f313, %f314;
	fma.rn.f32 	%f316, %f315, %f315, %f312;
	ld.global.f32 	%f317, [%rd52+16];
	ld.global.f32 	%f318, [%rd55+16];
	sub.f32 	%f319, %f317, %f318;
	fma.rn.f32 	%f320, %f319, %f319, %f316;
	ld.global.f32 	%f321, [%rd52+20];
	ld.global.f32 	%f322, [%rd55+20];
	sub.f32 	%f323, %f321, %f322;
	fma.rn.f32 	%f324, %f323, %f323, %f320;
	ld.global.f32 	%f325, [%rd52+24];
	ld.global.f32 	%f326, [%rd55+24];
	sub.f32 	%f327, %f325, %f326;
	fma.rn.f32 	%f328, %f327, %f327, %f324;
	ld.global.f32 	%f329, [%rd52+28];
	ld.global.f32 	%f330, [%rd55+28];
	sub.f32 	%f331, %f329, %f330;
	fma.rn.f32 	%f400, %f331, %f331, %f328;
	add.s32 	%r71, %r71, 16;
	add.s32 	%r69, %r69, 16;
	setp.ne.s32 	%p13, %r69, 0;
	@%p13 bra 	$L__BB7_16;
$L__BB7_17:
	setp.eq.s32 	%p14, %r19, 0;
	@%p14 bra 	$L__BB7_26;
	and.b32  	%r26, %r18, 7;
	setp.lt.u32 	%p15, %r19, 8;
	@%p15 bra 	$L__BB7_20;
	cvt.s64.s32 	%rd56, %r71;
	mul.wide.s32 	%rd57, %r71, 4;
	add.s64 	%rd58, %rd2, %rd57;
	ld.global.f32 	%f333, [%rd58];
	add.s64 	%rd59, %rd56, %rd3;
	shl.b64 	%rd60, %rd59, 2;
	add.s64 	%rd61, %rd1, %rd60;
	ld.global.f32 	%f334, [%rd61];
	sub.f32 	%f335, %f333, %f334;
	fma.rn.f32 	%f336, %f335, %f335, %f400;
	ld.global.f32 	%f337, [%rd58+4];
	ld.global.f32 	%f338, [%rd61+4];
	sub.f32 	%f339, %f337, %f338;
	fma.rn.f32 	%f340, %f339, %f339, %f336;
	ld.global.f32 	%f341, [%rd58+8];
	ld.global.f32 	%f342, [%rd61+8];
	sub.f32 	%f343, %f341, %f342;
	fma.rn.f32 	%f344, %f343, %f343, %f340;
	ld.global.f32 	%f345, [%rd58+12];
	ld.global.f32 	%f346, [%rd61+12];
	sub.f32 	%f347, %f345, %f346;
	fma.rn.f32 	%f348, %f347, %f347, %f344;
	ld.global.f32 	%f349, [%rd58+16];
	ld.global.f32 	%f350, [%rd61+16];
	sub.f32 	%f351, %f349, %f350;
	fma.rn.f32 	%f352, %f351, %f351, %f348;
	ld.global.f32 	%f353, [%rd58+20];
	ld.global.f32 	%f354, [%rd61+20];
	sub.f32 	%f355, %f353, %f354;
	fma.rn.f32 	%f356, %f355, %f355, %f352;
	ld.global.f32 	%f357, [%rd58+24];
	ld.global.f32 	%f358, [%rd61+24];
	sub.f32 	%f359, %f357, %f358;
	fma.rn.f32 	%f360, %f359, %f359, %f356;
	ld.global.f32 	%f361, [%rd58+28];
	ld.global.f32 	%f362, [%rd61+28];
	sub.f32 	%f363, %f361, %f362;
	fma.rn.f32 	%f400, %f363, %f363, %f360;
	add.s32 	%r71, %r71, 8;
$L__BB7_20:
	setp.eq.s32 	%p16, %r26, 0;
	@%p16 bra 	$L__BB7_26;
	and.b32  	%r29, %r38, 3;
	setp.lt.u32 	%p17, %r26, 4;
	@%p17 bra 	$L__BB7_23;
	cvt.s64.s32 	%rd62, %r71;
	mul.wide.s32 	%rd63, %r71, 4;
	add.s64 	%rd64, %rd2, %rd63;
	ld.global.f32 	%f365, [%rd64];
	add.s64 	%rd65, %rd62, %rd3;
	shl.b64 	%rd66, %rd65, 2;
	add.s64 	%rd67, %rd1, %rd66;
	ld.global.f32 	%f366, [%rd67];
	sub.f32 	%f367, %f365, %f366;
	fma.rn.f32 	%f368, %f367, %f367, %f400;
	ld.global.f32 	%f369, [%rd64+4];
	ld.global.f32 	%f370, [%rd67+4];
	sub.f32 	%f371, %f369, %f370;
	fma.rn.f32 	%f372, %f371, %f371, %f368;
	ld.global.f32 	%f373, [%rd64+8];
	ld.global.f32 	%f374, [%rd67+8];
	sub.f32 	%f375, %f373, %f374;
	fma.rn.f32 	%f376, %f375, %f375, %f372;
	ld.global.f32 	%f377, [%rd64+12];
	ld.global.f32 	%f378, [%rd67+12];
	sub.f32 	%f379, %f377, %f378;
	fma.rn.f32 	%f400, %f379, %f379, %f376;
	add.s32 	%r71, %r71, 4;
$L__BB7_23:
	setp.eq.s32 	%p18, %r29, 0;
	@%p18 bra 	$L__BB7_26;
	neg.s32 	%r74, %r29;
$L__BB7_25:
	.pragma "nounroll";
	cvt.s64.s32 	%rd69, %r71;
	add.s64 	%rd70, %rd3, %rd69;
	shl.b64 	%rd71, %rd70, 2;
	add.s64 	%rd72, %rd1, %rd71;
	mul.wide.s32 	%rd73, %r71, 4;
	add.s64 	%rd74, %rd2, %rd73;
	ld.global.f32 	%f380, [%rd74];
	ld.global.f32 	%f381, [%rd72];
	sub.f32 	%f382, %f380, %f381;
	fma.rn.f32 	%f400, %f382, %f382, %f400;
	add.s32 	%r71, %r71, 1;
	add.s32 	%r74, %r74, 1;
	setp.ne.s32 	%p19, %r74, 0;
	@%p19 bra 	$L__BB7_25;
$L__BB7_26:
	sqrt.rn.f32 	%f383, %f400;
	cvta.to.global.u64 	%rd75, %rd16;
	mul.wide.s32 	%rd76, %r3, 4;
	add.s64 	%rd77, %rd75, %rd76;
	cvt.rzi.s32.f32 	%r63, %f383;
	atom.global.add.u32 	%r64, [%rd77], %r63;
$L__BB7_27:
	ret;

}
	// .globl	_Z14selectReps_maxPfiS_iPiS0_ii
.visible .entry _Z14selectReps_maxPfiS_iPiS0_ii(
	.param .u64 .ptr .align 1 _Z14selectReps_maxPfiS_iPiS0_ii_param_0,
	.param .u32 _Z14selectReps_maxPfiS_iPiS0_ii_param_1,
	.param .u64 .ptr .align 1 _Z14selectReps_maxPfiS_iPiS0_ii_param_2,
	.param .u32 _Z14selectReps_maxPfiS_iPiS0_ii_param_3,
	.param .u64 .ptr .align 1 _Z14selectReps_maxPfiS_iPiS0_ii_param_4,
	.param .u64 .ptr .align 1 _Z14selectReps_maxPfiS_iPiS0_ii_param_5,
	.param .u32 _Z14selectReps_maxPfiS_iPiS0_ii_param_6,
	.param .u32 _Z14selectReps_maxPfiS_iPiS0_ii_param_7
)
{
	.local .align 8 .b8 	__local_depot8[8];
	.reg .b64 	%SP;
	.reg .b64 	%SPL;
	.reg .pred 	%p<40>;
	.reg .b32 	%r<88>;
	.reg .b32 	%f<100>;
	.reg .b64 	%rd<18>;

	mov.u64 	%SPL, __local_depot8;
	cvta.local.u64 	%SP, %SPL;
	ld.param.u64 	%rd8, [_Z14selectReps_maxPfiS_iPiS0_ii_param_5];
	ld.param.u32 	%r17, [_Z14selectReps_maxPfiS_iPiS0_ii_param_6];
	cvta.to.global.u64 	%rd1, %rd8;
	mov.u32 	%r18, %tid.x;
	mov.u32 	%r19, %ctaid.x;
	mov.u32 	%r20, %ntid.x;
	mul.lo.s32 	%r21, %r20, %r19;
	neg.s32 	%r22, %r21;
	setp.ne.s32 	%p1, %r18, %r22;
	@%p1 bra 	$L__BB8_73;
	setp.lt.s32 	%p2, %r17, 1;
	@%p2 bra 	$L__BB8_72;
	and.b32  	%r1, %r17, 15;
	setp.lt.u32 	%p3, %r17, 16;
	mov.f32 	%f67, 0f00000000;
	mov.b32 	%r84, 0;
	@%p3 bra 	$L__BB8_37;
	and.b32  	%r84, %r17, 2147483632;
	mov.f32 	%f67, 0f00000000;
	mov.b32 	%r82, 0;
$L__BB8_4:
	.pragma "nounroll";
	mul.wide.u32 	%rd9, %r82, 4;
	add.s64 	%rd2, %rd1, %rd9;
	ld.global.u32 	%r25, [%rd2];
	cvt.rn.f32.s32 	%f2, %r25;
	setp.geu.f32 	%p4, %f67, %f2;
	@%p4 bra 	$L__BB8_6;
	st.global.u32 	[repTest], %r82;
	mov.f32 	%f67, %f2;
$L__BB8_6:
	ld.global.u32 	%r26, [%rd2+4];
	cvt.rn.f32.s32 	%f4, %r26;
	setp.geu.f32 	%p5, %f67, %f4;
	@%p5 bra 	$L__BB8_8;
	add.s32 	%r27, %r82, 1;
	st.global.u32 	[repTest], %r27;
	mov.f32 	%f67, %f4;
$L__BB8_8:
	ld.global.u32 	%r28, [%rd2+8];
	cvt.rn.f32.s32 	%f6, %r28;
	setp.geu.f32 	%p6, %f67, %f6;
	@%p6 bra 	$L__BB8_10;
	add.s32 	%r29, %r82, 2;
	st.global.u32 	[repTest], %r29;
	mov.f32 	%f67, %f6;
$L__BB8_10:
	ld.global.u32 	%r30, [%rd2+12];
	cvt.rn.f32.s32 	%f8, %r30;
	setp.geu.f32 	%p7, %f67, %f8;
	@%p7 bra 	$L__BB8_12;
	add.s32 	%r31, %r82, 3;
	st.global.u32 	[repTest], %r31;
	mov.f32 	%f67, %f8;
$L__BB8_12:
	ld.global.u32 	%r32, [%rd2+16];
	cvt.rn.f32.s32 	%f10, %r32;
	setp.geu.f32 	%p8, %f67, %f10;
	@%p8 bra 	$L__BB8_14;
	add.s32 	%r33, %r82, 4;
	st.global.u32 	[repTest], %r33;
	mov.f32 	%f67, %f10;
$L__BB8_14:
	ld.global.u32 	%r34, [%rd2+20];
	cvt.rn.f32.s32 	%f12, %r34;
	setp.geu.f32 	%p9, %f67, %f12;
	@%p9 bra 	$L__BB8_16;
	add.s32 	%r35, %r82, 5;
	st.global.u32 	[repTest], %r35;
	mov.f32 	%f67, %f12;
$L__BB8_16:
	ld.global.u32 	%r36, [%rd2+24];
	cvt.rn.f32.s32 	%f14, %r36;
	setp.geu.f32 	%p10, %f67, %f14;
	@%p10 bra 	$L__BB8_18;
	add.s32 	%r37, %r82, 6;
	st.global.u32 	[repTest], %r37;
	mov.f32 	%f67, %f14;
$L__BB8_18:
	ld.global.u32 	%r38, [%rd2+28];
	cvt.rn.f32.s32 	%f16, %r38;
	setp.geu.f32 	%p11, %f67, %f16;
	@%p11 bra 	$L__BB8_20;
	add.s32 	%r39, %r82, 7;
	st.global.u32 	[repTest], %r39;
	mov.f32 	%f67, %f16;
$L__BB8_20:
	ld.global.u32 	%r40, [%rd2+32];
	cvt.rn.f32.s32 	%f18, %r40;
	setp.geu.f32 	%p12, %f67, %f18;
	@%p12 bra 	$L__BB8_22;
	add.s32 	%r41, %r82, 8;
	st.global.u32 	[repTest], %r41;
	mov.f32 	%f67, %f18;
$L__BB8_22:
	ld.global.u32 	%r42, [%rd2+36];
	cvt.rn.f32.s32 	%f20, %r42;
	setp.geu.f32 	%p13, %f67, %f20;
	@%p13 bra 	$L__BB8_24;
	add.s32 	%r43, %r82, 9;
	st.global.u32 	[repTest], %r43;
	mov.f32 	%f67, %f20;
$L__BB8_24:
	ld.global.u32 	%r44, [%rd2+40];
	cvt.rn.f32.s32 	%f22, %r44;
	setp.geu.f32 	%p14, %f67, %f22;
	@%p14 bra 	$L__BB8_26;
	add.s32 	%r45, %r82, 10;
	st.global.u32 	[repTest], %r45;
	mov.f32 	%f67, %f22;
$L__BB8_26:
	ld.global.u32 	%r46, [%rd2+44];
	cvt.rn.f32.s32 	%f24, %r46;
	setp.geu.f32 	%p15, %f67, %f24;
	@%p15 bra 	$L__BB8_28;
	add.s32 	%r47, %r82, 11;
	st.global.u32 	[repTest], %r47;
	mov.f32 	%f67, %f24;
$L__BB8_28:
	ld.global.u32 	%r48, [%rd2+48];
	cvt.rn.f32.s32 	%f26, %r48;
	setp.geu.f32 	%p16, %f67, %f26;
	@%p16 bra 	$L__BB8_30;
	add.s32 	%r49, %r82, 12;
	st.global.u32 	[repTest], %r49;
	mov.f32 	%f67, %f26;
$L__BB8_30:
	ld.global.u32 	%r50, [%rd2+52];
	cvt.rn.f32.s32 	%f28, %r50;
	setp.geu.f32 	%p17, %f67, %f28;
	@%p17 bra 	$L__BB8_32;
	add.s32 	%r51, %r82, 13;
	st.global.u32 	[repTest], %r51;
	mov.f32 	%f67, %f28;
$L__BB8_32:
	ld.global.u32 	%r52, [%rd2+56];
	cvt.rn.f32.s32 	%f30, %r52;
	setp.geu.f32 	%p18, %f67, %f30;
	@%p18 bra 	$L__BB8_34;
	add.s32 	%r53, %r82, 14;
	st.global.u32 	[repTest], %r53;
	mov.f32 	%f67, %f30;
$L__BB8_34:
	ld.global.u32 	%r54, [%rd2+60];
	cvt.rn.f32.s32 	%f32, %r54;
	setp.geu.f32 	%p19, %f67, %f32;
	@%p19 bra 	$L__BB8_36;
	add.s32 	%r55, %r82, 15;
	st.global.u32 	[repTest], %r55;
	mov.f32 	%f67, %f32;
$L__BB8_36:
	add.s32 	%r82, %r82, 16;
	setp.ne.s32 	%p20, %r82, %r84;
	@%p20 bra 	$L__BB8_4;
$L__BB8_37:
	setp.eq.s32 	%p21, %r1, 0;
	@%p21 bra 	$L__BB8_72;
	and.b32  	%r6, %r17, 7;
	setp.lt.u32 	%p22, %r1, 8;
	@%p22 bra 	$L__BB8_56;
	mul.wide.u32 	%rd10, %r84, 4;
	add.s64 	%rd3, %rd1, %rd10;
	ld.global.u32 	%r56, [%rd3];
	cvt.rn.f32.s32 	%f35, %r56;
	setp.geu.f32 	%p23, %f67, %f35;
	@%p23 bra 	$L__BB8_41;
	st.global.u32 	[repTest], %r84;
	mov.f32 	%f67, %f35;
$L__BB8_41:
	ld.global.u32 	%r57, [%rd3+4];
	cvt.rn.f32.s32 	%f37, %r57;
	setp.geu.f32 	%p24, %f67, %f37;
	@%p24 bra 	$L__BB8_43;
	add.s32 	%r58, %r84, 1;
	st.global.u32 	[repTest], %r58;
	mov.f32 	%f67, %f37;
$L__BB8_43:
	ld.global.u32 	%r59, [%rd3+8];
	cvt.rn.f32.s32 	%f39, %r59;
	setp.geu.f32 	%p25, %f67, %f39;
	@%p25 bra 	$L__BB8_45;
	add.s32 	%r60, %r84, 2;
	st.global.u32 	[repTest], %r60;
	mov.f32 	%f67, %f39;
$L__BB8_45:
	ld.global.u32 	%r61, [%rd3+12];
	cvt.rn.f32.s32 	%f41, %r61;
	setp.geu.f32 	%p26, %f67, %f41;
	@%p26 bra 	$L__BB8_47;
	add.s32 	%r62, %r84, 3;
	st.global.u32 	[repTest], %r62;
	mov.f32 	%f67, %f41;
$L__BB8_47:
	ld.global.u32 	%r63, [%rd3+16];
	cvt.rn.f32.s32 	%f43, %r63;
	setp.geu.f32 	%p27, %f67, %f43;
	@%p27 bra 	$L__BB8_49;
	add.s32 	%r64, %r84, 4;
	st.global.u32 	[repTest], %r64;
	mov.f32 	%f67, %f43;
$L__BB8_49:
	ld.global.u32 	%r65, [%rd3+20];
	cvt.rn.f32.s32 	%f45, %r65;
	setp.geu.f32 	%p28, %f67, %f45;
	@%p28 bra 	$L__BB8_51;
	add.s32 	%r66, %r84, 5;
	st.global.u32 	[repTest], %r66;
	mov.f32 	%f67, %f45;
$L__BB8_51:
	ld.global.u32 	%r67, [%rd3+24];
	cvt.rn.f32.s32 	%f47, %r67;
	setp.geu.f32 	%p29, %f67, %f47;
	@%p29 bra 	$L__BB8_53;
	add.s32 	%r68, %r84, 6;
	st.global.u32 	[repTest], %r68;
	mov.f32 	%f67, %f47;
$L__BB8_53:
	ld.global.u32 	%r69, [%rd3+28];
	cvt.rn.f32.s32 	%f49, %r69;
	setp.geu.f32 	%p30, %f67, %f49;
	@%p30 bra 	$L__BB8_55;
	add.s32 	%r70, %r84, 7;
	st.global.u32 	[repTest], %r70;
	mov.f32 	%f67, %f49;
$L__BB8_55:
	add.s32 	%r84, %r84, 8;
$L__BB8_56:
	setp.eq.s32 	%p31, %r6, 0;
	@%p31 bra 	$L__BB8_72;
	and.b32  	%r9, %r17, 3;
	setp.lt.u32 	%p32, %r6, 4;
	@%p32 bra 	$L__BB8_67;
	mul.wide.u32 	%rd11, %r84, 4;
	add.s64 	%rd4, %rd1, %rd11;
	ld.global.u32 	%r71, [%rd4];
	cvt.rn.f32.s32 	%f52, %r71;
	setp.geu.f32 	%p33, %f67, %f52;
	@%p33 bra 	$L__BB8_60;
	st.global.u32 	[repTest], %r84;
	mov.f32 	%f67, %f52;
$L__BB8_60:
	ld.global.u32 	%r72, [%rd4+4];
	cvt.rn.f32.s32 	%f54, %r72;
	setp.geu.f32 	%p34, %f67, %f54;
	@%p34 bra 	$L__BB8_62;
	add.s32 	%r73, %r84, 1;
	st.global.u32 	[repTest], %r73;
	mov.f32 	%f67, %f54;
$L__BB8_62:
	ld.global.u32 	%r74, [%rd4+8];
	cvt.rn.f32.s32 	%f56, %r74;
	setp.geu.f32 	%p35, %f67, %f56;
	@%p35 bra 	$L__BB8_64;
	add.s32 	%r75, %r84, 2;
	st.global.u32 	[repTest], %r75;
	mov.f32 	%f67, %f56;
$L__BB8_64:
	ld.global.u32 	%r76, [%rd4+12];
	cvt.rn.f32.s32 	%f58, %r76;
	setp.geu.f32 	%p36, %f67, %f58;
	@%p36 bra 	$L__BB8_66;
	add.s32 	%r77, %r84, 3;
	st.global.u32 	[repTest], %r77;
	mov.f32 	%f67, %f58;
$L__BB8_66:
	add.s32 	%r84, %r84, 4;
$L__BB8_67:
	setp.eq.s32 	%p37, %r9, 0;
	@%p37 bra 	$L__BB8_72;
	mul.wide.u32 	%rd12, %r84, 4;
	add.s64 	%rd17, %rd1, %rd12;
	neg.s32 	%r86, %r9;
$L__BB8_69:
	.pragma "nounroll";
	ld.global.u32 	%r78, [%rd17];
	cvt.rn.f32.s32 	%f62, %r78;
	setp.geu.f32 	%p38, %f67, %f62;
	@%p38 bra 	$L__BB8_71;
	st.global.u32 	[repTest], %r84;
	mov.f32 	%f67, %f62;
$L__BB8_71:
	add.s32 	%r84, %r84, 1;
	add.s64 	%rd17, %rd17, 4;
	add.s32 	%r86, %r86, 1;
	setp.ne.s32 	%p39, %r86, 0;
	@%p39 bra 	$L__BB8_69;
$L__BB8_72:
	ld.global.u32 	%r79, [repTest];
	add.u64 	%rd13, %SP, 0;
	add.u64 	%rd14, %SPL, 0;
	st.local.u32 	[%rd14], %r79;
	mov.u64 	%rd15, $str;
	cvta.global.u64 	%rd16, %rd15;
	{ // callseq 0, 0
	.param .b64 param0;
	st.param.b64 	[param0], %rd16;
	.param .b64 param1;
	st.param.b64 	[param1], %rd13;
	.param .b32 retval0;
	call.uni (retval0), 
	vprintf, 
	(
	param0, 
	param1
	);
	ld.param.b32 	%r80, [retval0];
	} // callseq 0
$L__BB8_73:
	ret;

}
	// .globl	_Z15selectReps_copyPfiS_iPiS0_ii
.visible .entry _Z15selectReps_copyPfiS_iPiS0_ii(
	.param .u64 .ptr .align 1 _Z15selectReps_copyPfiS_iPiS0_ii_param_0,
	.param .u32 _Z15selectReps_copyPfiS_iPiS0_ii_param_1,
	.param .u64 .ptr .align 1 _Z15selectReps_copyPfiS_iPiS0_ii_param_2,
	.param .u32 _Z15selectReps_copyPfiS_iPiS0_ii_param_3,
	.param .u64 .ptr .align 1 _Z15selectReps_copyPfiS_iPiS0_ii_param_4,
	.param .u64 .ptr .align 1 _Z15selectReps_copyPfiS_iPiS0_ii_param_5,
	.param .u32 _Z15selectReps_copyPfiS_iPiS0_ii_param_6,
	.param .u32 _Z15selectReps_copyPfiS_iPiS0_ii_param_7
)
{
	.reg .pred 	%p<4>;
	.reg .b16 	%rs<2>;
	.reg .b32 	%r<12>;
	.reg .b64 	%rd<21>;

	ld.param.u64 	%rd7, [_Z15selectReps_copyPfiS_iPiS0_ii_param_0];
	ld.param.u64 	%rd8, [_Z15selectReps_copyPfiS_iPiS0_ii_param_2];
	ld.param.u32 	%r2, [_Z15selectReps_copyPfiS_iPiS0_ii_param_3];
	ld.param.u64 	%rd9, [_Z15selectReps_copyPfiS_iPiS0_ii_param_4];
	ld.param.u32 	%r3, [_Z15selectReps_copyPfiS_iPiS0_ii_param_7];
	mov.u32 	%r4, %tid.x;
	mov.u32 	%r5, %ctaid.x;
	mov.u32 	%r6, %ntid.x;
	mad.lo.s32 	%r1, %r5, %r6, %r4;
	setp.ge.s32 	%p1, %r1, %r2;
	@%p1 bra 	$L__BB9_4;
	cvta.to.global.u64 	%rd10, %rd9;
	cvta.to.global.u64 	%rd11, %rd8;
	cvta.to.global.u64 	%rd12, %rd7;
	mul.lo.s32 	%r7, %r3, %r1;
	mul.wide.s32 	%rd13, %r7, 4;
	add.s64 	%rd1, %rd11, %rd13;
	ld.global.u32 	%r8, [repTest];
	mad.lo.s32 	%r9, %r8, %r2, %r1;
	mul.wide.s32 	%rd14, %r9, 4;
	add.s64 	%rd15, %rd10, %rd14;
	ld.global.u32 	%r10, [%rd15];
	mul.lo.s32 	%r11, %r10, %r3;
	mul.wide.s32 	%rd16, %r11, 4;
	add.s64 	%rd2, %rd12, %rd16;
	cvt.s64.s32 	%rd3, %r3;
	setp.eq.s32 	%p2, %r3, 0;
	@%p2 bra 	$L__BB9_4;
	shl.b64 	%rd4, %rd3, 2;
	mov.b64 	%rd20, 0;
$L__BB9_3:
	add.s64 	%rd18, %rd2, %rd20;
	ld.global.u8 	%rs1, [%rd18];
	add.s64 	%rd19, %rd1, %rd20;
	st.global.u8 	[%rd19], %rs1;
	add.s64 	%rd20, %rd20, 1;
	setp.lt.u64 	%p3, %rd20, %rd4;
	@%p3 bra 	$L__BB9_3;
$L__BB9_4:
	ret;

}
	// .globl	_Z14RepsUpperBoundPfS_S_P19repPoint_static_devP18repPoint_dynamic_pS1_S3_iiii
.visible .entry _Z14RepsUpperBoundPfS_S_P19repPoint_static_devP18repPoint_dynamic_pS1_S3_iiii(
	.param .u64 .ptr .align 1 _Z14RepsUpperBoundPfS_S_P19repPoint_static_devP18repPoint_dynamic_pS1_S3_iiii_param_0,
	.param .u64 .ptr .align 1 _Z14RepsUpperBoundPfS_S_P19repPoint_static_devP18repPoint_dynamic_pS1_S3_iiii_param_1,
	.param .u64 .ptr .align 1 _Z14RepsUpperBoundPfS_S_P19repPoint_static_devP18repPoint_dynamic_pS1_S3_iiii_param_2,
	.param .u64 .ptr .align 1 _Z14RepsUpperBoundPfS_S_P19repPoint_static_devP18repPoint_dynamic_pS1_S3_iiii_param_3,
	.param .u64 .ptr .align 1 _Z14RepsUpperBoundPfS_S_P19repPoint_static_devP18repPoint_dynamic_pS1_S3_iiii_param_4,
	.param .u64 .ptr .align 1 _Z14RepsUpperBoundPfS_S_P19repPoint_static_devP18repPoint_dynamic_pS1_S3_iiii_param_5,
	.param .u64 .ptr .align 1 _Z14RepsUpperBoundPfS_S_P19repPoint_static_devP18repPoint_dynamic_pS1_S3_iiii_param_6,
	.param .u32 _Z14RepsUpperBoundPfS_S_P19repPoint_static_devP18repPoint_dynamic_pS1_S3_iiii_param_7,
	.param .u32 _Z14RepsUpperBoundPfS_S_P19repPoint_static_devP18repPoint_dynamic_pS1_S3_iiii_param_8,
	.param .u32 _Z14RepsUpperBoundPfS_S_P19repPoint_static_devP18repPoint_dynamic_pS1_S3_iiii_param_9,
	.param .u32 _Z14RepsUpperBoundPfS_S_P19repPoint_static_devP18repPoint_dynamic_pS1_S3_iiii_param_10
)
{
	.reg .pred 	%p<67>;
	.reg .b32 	%r<101>;
	.reg .b32 	%f<545>;
	.reg .b64 	%rd<204>;

	ld.param.u64 	%rd60, [_Z14RepsUpperBoundPfS_S_P19repPoint_static_devP18repPoint_dynamic_pS1_S3_iiii_param_1];
	ld.param.u32 	%r49, [_Z14RepsUpperBoundPfS_S_P19repPoint_static_devP18repPoint_dynamic_pS1_S3_iiii_param_7];
	ld.param.u32 	%r46, [_Z14RepsUpperBoundPfS_S_P19repPoint_static_devP18repPoint_dynamic_pS1_S3_iiii_param_8];
	ld.param.u32 	%r48, [_Z14RepsUpperBoundPfS_S_P19repPoint_static_devP18repPoint_dynamic_pS1_S3_iiii_param_10];
	cvta.to.global.u64 	%rd1, %rd60;
	mov.u32 	%r50, %tid.x;
	mov.u32 	%r51, %ctaid.x;
	mov.u32 	%r52, %ntid.x;
	mad.lo.s32 	%r1, %r51, %r52, %r50;
	setp.ge.s32 	%p1, %r1, %r49;
	setp.lt.s32 	%p2, %r46, 1;
	or.pred  	%p3, %p1, %p2;
	@%p3 bra 	$L__BB10_81;
	ld.param.u32 	%r77, [_Z14RepsUpperBoundPfS_S_P19repPoint_static_devP18repPoint_dynamic_pS1_S3_iiii_param_9];
	ld.param.u64 	%rd186, [_Z14RepsUpperBoundPfS_S_P19repPoint_static_devP18repPoint_dynamic_pS1_S3_iiii_param_4];
	ld.param.u64 	%rd185, [_Z14RepsUpperBoundPfS_S_P19repPoint_static_devP18repPoint_dynamic_pS1_S3_iiii_param_3];
	ld.param.u64 	%rd184, [_Z14RepsUpperBoundPfS_S_P19repPoint_static_devP18repPoint_dynamic_pS1_S3_iiii_param_2];
	ld.param.u64 	%rd183, [_Z14RepsUpperBoundPfS_S_P19repPoint_static_devP18repPoint_dynamic_pS1_S3_iiii_param_0];
	cvta.to.global.u64 	%rd66, %rd184;
	cvta.to.global.u64 	%rd67, %rd185;
	cvta.to.global.u64 	%rd68, %rd186;
	cvta.to.global.u64 	%rd69, %rd183;
	mul.lo.s32 	%r54, %r77, %r1;
	mul.wide.s32 	%rd70, %r54, 4;
	add.s64 	%rd2, %rd69, %rd70;
	shr.s32 	%r55, %r77, 31;
	shr.u32 	%r56, %r55, 30;
	add.s32 	%r57, %r77, %r56;
	shr.s32 	%r58, %r57, 2;
	and.b32  	%r2, %r57, -4;
	mul.wide.s32 	%rd71, %r1, 4;
	add.s64 	%rd3, %rd66, %rd71;
	mul.wide.s32 	%rd72, %r1, 20;
	add.s64 	%rd73, %rd67, %rd72;
	add.s64 	%rd4, %rd73, 16;
	mul.wide.s32 	%rd74, %r1, 32;
	add.s64 	%rd75, %rd68, %rd74;
	add.s64 	%rd5, %rd75, 16;
	add.s32 	%r3, %r58, -1;
	and.b32  	%r4, %r58, 7;
	and.b32  	%r5, %r58, 3;
	sub.s32 	%r59, %r77, %r2;
	and.b32  	%r6, %r59, 15;
	and.b32  	%r7, %r59, 7;
	and.b32  	%r8, %r48, 7;
	and.b32  	%r9, %r58, 536870904;
	and.b32  	%r10, %r58, 1;
	and.b32  	%r11, %r77, 3;
	and.b32  	%r12, %r48, 2147483640;
	neg.s32 	%r13, %r9;
	add.s64 	%rd6, %rd2, 64;
	mov.b32 	%r82, 0;
	mov.u32 	%r99, %r82;
$L__BB10_2:
	ld.param.u32 	%r78, [_Z14RepsUpperBoundPfS_S_P19repPoint_static_devP18repPoint_dynamic_pS1_S3_iiii_param_9];
	setp.lt.s32 	%p4, %r78, 4;
	mul.lo.s32 	%r60, %r82, %r78;
	cvt.s64.s32 	%rd7, %r60;
	mov.f32 	%f510, 0f00000000;
	@%p4 bra 	$L__BB10_14;
	setp.lt.u32 	%p5, %r3, 7;
	mov.f32 	%f510, 0f00000000;
	mov.b32 	%r86, 0;
	@%p5 bra 	$L__BB10_6;
	shl.b64 	%rd76, %rd7, 2;
	add.s64 	%rd77, %rd60, %rd76;
	add.s64 	%rd190, %rd77, 64;
	mov.f32 	%f510, 0f00000000;
	mov.u64 	%rd189, %rd6;
	mov.u32 	%r84, %r13;
$L__BB10_5:
	.pragma "nounroll";
	ld.global.v4.f32 	{%f157, %f158, %f159, %f160}, [%rd189+-64];
	add.s64 	%rd78, %rd190, -64;
	// begin inline asm
	ld.global.nc.v4.f32 {%f125,%f126,%f127,%f128}, [%rd78];
	// end inline asm
	sub.f32 	%f161, %f157, %f125;
	fma.rn.f32 	%f162, %f161, %f161, %f510;
	sub.f32 	%f163, %f158, %f126;
	fma.rn.f32 	%f164, %f163, %f163, %f162;
	sub.f32 	%f165, %f159, %f127;
	fma.rn.f32 	%f166, %f165, %f165, %f164;
	sub.f32 	%f167, %f160, %f128;
	fma.rn.f32 	%f168, %f167, %f167, %f166;
	ld.global.v4.f32 	{%f169, %f170, %f171, %f172}, [%rd189+-48];
	add.s64 	%rd79, %rd190, -48;
	// begin inline asm
	ld.global.nc.v4.f32 {%f129,%f130,%f131,%f132}, [%rd79];
	// end inline asm
	sub.f32 	%f173, %f169, %f129;
	fma.rn.f32 	%f174, %f173, %f173, %f168;
	sub.f32 	%f175, %f170, %f130;
	fma.rn.f32 	%f176, %f175, %f175, %f174;
	sub.f32 	%f177, %f171, %f131;
	fma.rn.f32 	%f178, %f177, %f177, %f176;
	sub.f32 	%f179, %f172, %f132;
	fma.rn.f32 	%f180, %f179, %f179, %f178;
	ld.global.v4.f32 	{%f181, %f182, %f183, %f184}, [%rd189+-32];
	add.s64 	%rd80, %rd190, -32;
	// begin inline asm
	ld.global.nc.v4.f32 {%f133,%f134,%f135,%f136}, [%rd80];
	// end inline asm
	sub.f32 	%f185, %f181, %f133;
	fma.rn.f32 	%f186, %f185, %f185, %f180;
	sub.f32 	%f187, %f182, %f134;
	fma.rn.f32 	%f188, %f187, %f187, %f186;
	sub.f32 	%f189, %f183, %f135;
	fma.rn.f32 	%f190, %f189, %f189, %f188;
	sub.f32 	%f191, %f184, %f136;
	fma.rn.f32 	%f192, %f191, %f191, %f190;
	ld.global.v4.f32 	{%f193, %f194, %f195, %f196}, [%rd189+-16];
	add.s64 	%rd81, %rd190, -16;
	// begin inline asm
	ld.global.nc.v4.f32 {%f137,%f138,%f139,%f140}, [%rd81];
	// end inline asm
	sub.f32 	%f197, %f193, %f137;
	fma.rn.f32 	%f198, %f197, %f197, %f192;
	sub.f32 	%f199, %f194, %f138;
	fma.rn.f32 	%f200, %f199, %f199, %f198;
	sub.f32 	%f201, %f195, %f139;
	fma.rn.f32 	%f202, %f201, %f201, %f200;
	sub.f32 	%f203, %f196, %f140;
	fma.rn.f32 	%f204, %f203, %f203, %f202;
	ld.global.v4.f32 	{%f205, %f206, %f207, %f208}, [%rd189];
	// begin inline asm
	ld.global.nc.v4.f32 {%f141,%f142,%f143,%f144}, [%rd190];
	// end inline asm
	sub.f32 	%f209, %f205, %f141;
	fma.rn.f32 	%f210, %f209, %f209, %f204;
	sub.f32 	%f211, %f206, %f142;
	fma.rn.f32 	%f212, %f211, %f211, %f210;
	sub.f32 	%f213, %f207, %f143;
	fma.rn.f32 	%f214, %f213, %f213, %f212;
	sub.f32 	%f215, %f208, %f144;
	fma.rn.f32 	%f216, %f215, %f215, %f214;
	ld.global.v4.f32 	{%f217, %f218, %f219, %f220}, [%rd189+16];
	add.s64 	%rd83, %rd190, 16;
	// begin inline asm
	ld.global.nc.v4.f32 {%f145,%f146,%f147,%f148}, [%rd83];
	// end inline asm
	sub.f32 	%f221, %f217, %f145;
	fma.rn.f32 	%f222, %f221, %f221, %f216;
	sub.f32 	%f223, %f218, %f146;
	fma.rn.f32 	%f224, %f223, %f223, %f222;
	sub.f32 	%f225, %f219, %f147;
	fma.rn.f32 	%f226, %f225, %f225, %f224;
	sub.f32 	%f227, %f220, %f148;
	fma.rn.f32 	%f228, %f227, %f227, %f226;
	ld.global.v4.f32 	{%f229, %f230, %f231, %f232}, [%rd189+32];
	add.s64 	%rd84, %rd190, 32;
	// begin inline asm
	ld.global.nc.v4.f32 {%f149,%f150,%f151,%f152}, [%rd84];
	// end inline asm
	sub.f32 	%f233, %f229, %f149;
	fma.rn.f32 	%f234, %f233, %f233, %f228;
	sub.f32 	%f235, %f230, %f150;
	fma.rn.f32 	%f236, %f235, %f235, %f234;
	sub.f32 	%f237, %f231, %f151;
	fma.rn.f32 	%f238, %f237, %f237, %f236;
	sub.f32 	%f239, %f232, %f152;
	fma.rn.f32 	%f240, %f239, %f239, %f238;
	ld.global.v4.f32 	{%f241, %f242, %f243, %f244}, [%rd189+48];
	add.s64 	%rd85, %rd190, 48;
	// begin inline asm
	ld.global.nc.v4.f32 {%f153,%f154,%f155,%f156}, [%rd85];
	// end inline asm
	sub.f32 	%f245, %f241, %f153;
	fma.rn.f32 	%f246, %f245, %f245, %f240;
	sub.f32 	%f247, %f242, %f154;
	fma.rn.f32 	%f248, %f247, %f247, %f246;
	sub.f32 	%f249, %f243, %f155;
	fma.rn.f32 	%f250, %f249, %f249, %f248;
	sub.f32 	%f251, %f244, %f156;
	fma.rn.f32 	%f510, %f251, %f251, %f250;
	add.s32 	%r84, %r84, 8;
	add.s64 	%rd190, %rd190, 128;
	add.s64 	%rd189, %rd189, 128;
	setp.ne.s32 	%p6, %r84, 0;
	mov.u32 	%r86, %r9;
	@%p6 bra 	$L__BB10_5;
$L__BB10_6:
	setp.eq.s32 	%p7, %r4, 0;
	@%p7 bra 	$L__BB10_14;
	shl.b64 	%rd86, %rd7, 2;
	add.s64 	%rd13, %rd60, %rd86;
	add.s32 	%r62, %r4, -1;
	setp.lt.u32 	%p8, %r62, 3;
	@%p8 bra 	$L__BB10_9;
	mul.wide.u32 	%rd91, %r86, 16;
	add.s64 	%rd92, %rd2, %rd91;
	ld.global.v4.f32 	{%f269, %f270, %f271, %f272}, [%rd92];
	add.s64 	%rd87, %rd13, %rd91;
	// begin inline asm
	ld.global.nc.v4.f32 {%f253,%f254,%f255,%f256}, [%rd87];
	// end inline asm
	sub.f32 	%f273, %f269, %f253;
	fma.rn.f32 	%f274, %f273, %f273, %f510;
	sub.f32 	%f275, %f270, %f254;
	fma.rn.f32 	%f276, %f275, %f275, %f274;
	sub.f32 	%f277, %f271, %f255;
	fma.rn.f32 	%f278, %f277, %f277, %f276;
	sub.f32 	%f279, %f272, %f256;
	fma.rn.f32 	%f280, %f279, %f279, %f278;
	ld.global.v4.f32 	{%f281, %f282, %f283, %f284}, [%rd92+16];
	add.s64 	%rd88, %rd87, 16;
	// begin inline asm
	ld.global.nc.v4.f32 {%f257,%f258,%f259,%f260}, [%rd88];
	// end inline asm
	sub.f32 	%f285, %f281, %f257;
	fma.rn.f32 	%f286, %f285, %f285, %f280;
	sub.f32 	%f287, %f282, %f258;
	fma.rn.f32 	%f288, %f287, %f287, %f286;
	sub.f32 	%f289, %f283, %f259;
	fma.rn.f32 	%f290, %f289, %f289, %f288;
	sub.f32 	%f291, %f284, %f260;
	fma.rn.f32 	%f292, %f291, %f291, %f290;
	ld.global.v4.f32 	{%f293, %f294, %f295, %f296}, [%rd92+32];
	add.s64 	%rd89, %rd87, 32;
	// begin inline asm
	ld.global.nc.v4.f32 {%f261,%f262,%f263,%f264}, [%rd89];
	// end inline asm
	sub.f32 	%f297, %f293, %f261;
	fma.rn.f32 	%f298, %f297, %f297, %f292;
	sub.f32 	%f299, %f294, %f262;
	fma.rn.f32 	%f300, %f299, %f299, %f298;
	sub.f32 	%f301, %f295, %f263;
	fma.rn.f32 	%f302, %f301, %f301, %f300;
	sub.f32 	%f303, %f296, %f264;
	fma.rn.f32 	%f304, %f303, %f303, %f302;
	ld.global.v4.f32 	{%f305, %f306, %f307, %f308}, [%rd92+48];
	add.s64 	%rd90, %rd87, 48;
	// begin inline asm
	ld.global.nc.v4.f32 {%f265,%f266,%f267,%f268}, [%rd90];
	// end inline asm
	sub.f32 	%f309, %f305, %f265;
	fma.rn.f32 	%f310, %f309, %f309, %f304;
	sub.f32 	%f311, %f306, %f266;
	fma.rn.f32 	%f312, %f311, %f311, %f310;
	sub.f32 	%f313, %f307, %f267;
	fma.rn.f32 	%f314, %f313, %f313, %f312;
	sub.f32 	%f315, %f308, %f268;
	fma.rn.f32 	%f510, %f315, %f315, %f314;
	add.s32 	%r86, %r86, 4;
$L__BB10_9:
	setp.eq.s32 	%p9, %r5, 0;
	@%p9 bra 	$L__BB10_14;
	setp.eq.s32 	%p10, %r5, 1;
	@%p10 bra 	$L__BB10_12;
	mul.wide.u32 	%rd95, %r86, 16;
	add.s64 	%rd96, %rd2, %rd95;
	ld.global.v4.f32 	{%f325, %f326, %f327, %f328}, [%rd96];
	add.s64 	%rd93, %rd13, %rd95;
	// begin inline asm
	ld.global.nc.v4.f32 {%f317,%f318,%f319,%f320}, [%rd93];
	// end inline asm
	sub.f32 	%f329, %f325, %f317;
	fma.rn.f32 	%f330, %f329, %f329, %f510;
	sub.f32 	%f331, %f326, %f318;
	fma.rn.f32 	%f332, %f331, %f331, %f330;
	sub.f32 	%f333, %f327, %f319;
	fma.rn.f32 	%f334, %f333, %f333, %f332;
	sub.f32 	%f335, %f328, %f320;
	fma.rn.f32 	%f336, %f335, %f335, %f334;
	ld.global.v4.f32 	{%f337, %f338, %f339, %f340}, [%rd96+16];
	add.s64 	%rd94, %rd93, 16;
	// begin inline asm
	ld.global.nc.v4.f32 {%f321,%f322,%f323,%f324}, [%rd94];
	// end inline asm
	sub.f32 	%f341, %f337, %f321;
	fma.rn.f32 	%f342, %f341, %f341, %f336;
	sub.f32 	%f343, %f338, %f322;
	fma.rn.f32 	%f344, %f343, %f343, %f342;
	sub.f32 	%f345, %f339, %f323;
	fma.rn.f32 	%f346, %f345, %f345, %f344;
	sub.f32 	%f347, %f340, %f324;
	fma.rn.f32 	%f510, %f347, %f347, %f346;
	add.s32 	%r86, %r86, 2;
$L__BB10_12:
	setp.eq.s32 	%p11, %r10, 0;
	@%p11 bra 	$L__BB10_14;
	mul.wide.u32 	%rd98, %r86, 16;
	add.s64 	%rd99, %rd2, %rd98;
	ld.global.v4.f32 	{%f352, %f353, %f354, %f355}, [%rd99];
	add.s64 	%rd97, %rd13, %rd98;
	// begin inline asm
	ld.global.nc.v4.f32 {%f348,%f349,%f350,%f351}, [%rd97];
	// end inline asm
	sub.f32 	%f356, %f352, %f348;
	fma.rn.f32 	%f357, %f356, %f356, %f510;
	sub.f32 	%f358, %f353, %f349;
	fma.rn.f32 	%f359, %f358, %f358, %f357;
	sub.f32 	%f360, %f354, %f350;
	fma.rn.f32 	%f361, %f360, %f360, %f359;
	sub.f32 	%f362, %f355, %f351;
	fma.rn.f32 	%f510, %f362, %f362, %f361;
$L__BB10_14:
	ld.param.u32 	%r79, [_Z14RepsUpperBoundPfS_S_P19repPoint_static_devP18repPoint_dynamic_pS1_S3_iiii_param_9];
	setp.ge.s32 	%p12, %r2, %r79;
	@%p12 bra 	$L__BB10_28;
	ld.param.u32 	%r80, [_Z14RepsUpperBoundPfS_S_P19repPoint_static_devP18repPoint_dynamic_pS1_S3_iiii_param_9];
	sub.s32 	%r63, %r2, %r80;
	setp.gt.u32 	%p13, %r63, -16;
	mov.u32 	%r90, %r2;
	@%p13 bra 	$L__BB10_18;
	mov.b32 	%r89, 0;
	mov.u32 	%r90, %r2;
$L__BB10_17:
	.pragma "nounroll";
	ld.param.u32 	%r81, [_Z14RepsUpperBoundPfS_S_P19repPoint_static_devP18repPoint_dynamic_pS1_S3_iiii_param_9];
	cvt.s64.s32 	%rd100, %r90;
	mul.wide.s32 	%rd101, %r90, 4;
	add.s64 	%rd102, %rd2, %rd101;
	ld.global.f32 	%f364, [%rd102];
	add.s64 	%rd103, %rd100, %rd7;
	shl.b64 	%rd104, %rd103, 2;
	add.s64 	%rd105, %rd1, %rd104;
	ld.global.f32 	%f365, [%rd105];
	sub.f32 	%f366, %f364, %f365;
	fma.rn.f32 	%f367, %f366, %f366, %f510;
	ld.global.f32 	%f368, [%rd102+4];
	ld.global.f32 	%f369, [%rd105+4];
	sub.f32 	%f370, %f368, %f369;
	fma.rn.f32 	%f371, %f370, %f370, %f367;
	ld.global.f32 	%f372, [%rd102+8];
	ld.global.f32 	%f373, [%rd105+8];
	sub.f32 	%f374, %f372, %f373;
	fma.rn.f32 	%f375, %f374, %f374, %f371;
	ld.global.f32 	%f376, [%rd102+12];
	ld.global.f32 	%f377, [%rd105+12];
	sub.f32 	%f378, %f376, %f377;
	fma.rn.f32 	%f379, %f378, %f378, %f375;
	ld.global.f32 	%f380, [%rd102+16];
	ld.global.f32 	%f381, [%rd105+16];
	sub.f32 	%f382, %f380, %f381;
	fma.rn.f32 	%f383, %f382, %f382, %f379;
	ld.global.f32 	%f384, [%rd102+20];
	ld.global.f32 	%f385, [%rd105+20];
	sub.f32 	%f386, %f384, %f385;
	fma.rn.f32 	%f387, %f386, %f386, %f383;
	ld.global.f32 	%f388, [%rd102+24];
	ld.global.f32 	%f389, [%rd105+24];
	sub.f32 	%f390, %f388, %f389;
	fma.rn.f32 	%f391, %f390, %f390, %f387;
	ld.global.f32 	%f392, [%rd102+28];
	ld.global.f32 	%f393, [%rd105+28];
	sub.f32 	%f394, %f392, %f393;
	fma.rn.f32 	%f395, %f394, %f394, %f391;
	ld.global.f32 	%f396, [%rd102+32];
	ld.global.f32 	%f397, [%rd105+32];
	sub.f32 	%f398, %f396, %f397;
	fma.rn.f32 	%f399, %f398, %f398, %f395;
	ld.global.f32 	%f400, [%rd102+36];
	ld.global.f32 	%f401, [%rd105+36];
	sub.f32 	%f402, %f400, %f401;
	fma.rn.f32 	%f403, %f402, %f402, %f399;
	ld.global.f32 	%f404, [%rd102+40];
	ld.global.f32 	%f405, [%rd105+40];
	sub.f32 	%f406, %f404, %f405;
	fma.rn.f32 	%f407, %f406, %f406, %f403;
	ld.global.f32 	%f408, [%rd102+44];
	ld.global.f32 	%f409, [%rd105+44];
	sub.f32 	%f410, %f408, %f409;
	fma.rn.f32 	%f411, %f410, %f410, %f407;
	ld.global.f32 	%f412, [%rd102+48];
	ld.global.f32 	%f413, [%rd105+48];
	sub.f32 	%f414, %f412, %f413;
	fma.rn.f32 	%f415, %f414, %f414, %f411;
	ld.global.f32 	%f416, [%rd102+52];
	ld.global.f32 	%f417, [%rd105+52];
	sub.f32 	%f418, %f416, %f417;
	fma.rn.f32 	%f419, %f418, %f418, %f415;
	ld.global.f32 	%f420, [%rd102+56];
	ld.global.f32 	%f421, [%rd105+56];
	sub.f32 	%f422, %f420, %f421;
	fma.rn.f32 	%f423, %f422, %f422, %f419;
	ld.global.f32 	%f424, [%rd102+60];
	ld.global.f32 	%f425, [%rd105+60];
	sub.f32 	%f426, %f424, %f425;
	fma.rn.f32 	%f510, %f426, %f426, %f423;
	add.s32 	%r90, %r90, 16;
	add.s32 	%r89, %r89, 16;
	sub.s32 	%r65, %r81, %r2;
	and.b32  	%r66, %r65, -16;
	setp.ne.s32 	%p14, %r89, %r66;
	@%p14 bra 	$L__BB10_17;
$L__BB10_18:
	setp.eq.s32 	%p15, %r6, 0;
	@%p15 bra 	$L__BB10_28;
	add.s32 	%r67, %r6, -1;
	setp.lt.u32 	%p16, %r67, 7;
	@%p16 bra 	$L__BB10_21;
	cvt.s64.s32 	%rd106, %r90;
	mul.wide.s32 	%rd107, %r90, 4;
	add.s64 	%rd108, %rd2, %rd107;
	ld.global.f32 	%f428, [%rd108];
	add.s64 	%rd109, %rd106, %rd7;
	shl.b64 	%rd110, %rd109, 2;
	add.s64 	%rd111, %rd1, %rd110;
	ld.global.f32 	%f429, [%rd111];
	sub.f32 	%f430, %f428, %f429;
	fma.rn.f32 	%f431, %f430, %f430, %f510;
	ld.global.f32 	%f432, [%rd108+4];
	ld.global.f32 	%f433, [%rd111+4];
	sub.f32 	%f434, %f432, %f433;
	fma.rn.f32 	%f435, %f434, %f434, %f431;
	ld.global.f32 	%f436, [%rd108+8];
	ld.global.f32 	%f437, [%rd111+8];
	sub.f32 	%f438, %f436, %f437;
	fma.rn.f32 	%f439, %f438, %f438, %f435;
	ld.global.f32 	%f440, [%rd108+12];
	ld.global.f32 	%f441, [%rd111+12];
	sub.f32 	%f442, %f440, %f441;
	fma.rn.f32 	%f443, %f442, %f442, %f439;
	ld.global.f32 	%f444, [%rd108+16];
	ld.global.f32 	%f445, [%rd111+16];
	sub.f32 	%f446, %f444, %f445;
	fma.rn.f32 	%f447, %f446, %f446, %f443;
	ld.global.f32 	%f448, [%rd108+20];
	ld.global.f32 	%f449, [%rd111+20];
	sub.f32 	%f450, %f448, %f449;
	fma.rn.f32 	%f451, %f450, %f450, %f447;
	ld.global.f32 	%f452, [%rd108+24];
	ld.global.f32 	%f453, [%rd111+24];
	sub.f32 	%f454, %f452, %f453;
	fma.rn.f32 	%f455, %f454, %f454, %f451;
	ld.global.f32 	%f456, [%rd108+28];
	ld.global.f32 	%f457, [%rd111+28];
	sub.f32 	%f458, %f456, %f457;
	fma.rn.f32 	%f510, %f458, %f458, %f455;
	add.s32 	%r90, %r90, 8;
$L__BB10_21:
	setp.eq.s32 	%p17, %r7, 0;
	@%p17 bra 	$L__BB10_28;
	add.s32 	%r68, %r7, -1;
	setp.lt.u32 	%p18, %r68, 3;
	@%p18 bra 	$L__BB10_24;
	cvt.s64.s32 	%rd112, %r90;
	mul.wide.s32 	%rd113, %r90, 4;
	add.s64 	%rd114, %rd2, %rd113;
	ld.global.f32 	%f460, [%rd114];
	add.s64 	%rd115, %rd112, %rd7;
	shl.b64 	%rd116, %rd115, 2;
	add.s64 	%rd117, %rd1, %rd116;
	ld.global.f32 	%f461, [%rd117];
	sub.f32 	%f462, %f460, %f461;
	fma.rn.f32 	%f463, %f462, %f462, %f510;
	ld.global.f32 	%f464, [%rd114+4];
	ld.global.f32 	%f465, [%rd117+4];
	sub.f32 	%f466, %f464, %f465;
	fma.rn.f32 	%f467, %f466, %f466, %f463;
	ld.global.f32 	%f468, [%rd114+8];
	ld.global.f32 	%f469, [%rd117+8];
	sub.f32 	%f470, %f468, %f469;
	fma.rn.f32 	%f471, %f470, %f470, %f467;
	ld.global.f32 	%f472, [%rd114+12];
	ld.global.f32 	%f473, [%rd117+12];
	sub.f32 	%f474, %f472, %f473;
	fma.rn.f32 	%f510, %f474, %f474, %f471;
	add.s32 	%r90, %r90, 4;
$L__BB10_24:
	setp.eq.s32 	%p19, %r11, 0;
	@%p19 bra 	$L__BB10_28;
	setp.eq.s32 	%p20, %r11, 1;
	cvt.s64.s32 	%rd118, %r90;
	mul.wide.s32 	%rd119, %r90, 4;
	add.s64 	%rd14, %rd2, %rd119;
	ld.global.f32 	%f475, [%rd14];
	add.s64 	%rd120, %rd118, %rd7;
	shl.b64 	%rd121, %rd120, 2;
	add.s64 	%rd15, %rd1, %rd121;
	ld.global.f32 	%f476, [%rd15];
	sub.f32 	%f477, %f475, %f476;
	fma.rn.f32 	%f510, %f477, %f477, %f510;
	@%p20 bra 	$L__BB10_28;
	setp.eq.s32 	%p21, %r11, 2;
	ld.global.f32 	%f478, [%rd14+4];
	ld.global.f32 	%f479, [%rd15+4];
	sub.f32 	%f480, %f478, %f479;
	fma.rn.f32 	%f510, %f480, %f480, %f510;
	@%p21 bra 	$L__BB10_28;
	ld.global.f32 	%f481, [%rd14+8];
	ld.global.f32 	%f482, [%rd15+8];
	sub.f32 	%f483, %f481, %f482;
	fma.rn.f32 	%f510, %f483, %f483, %f510;
$L__BB10_28:
	setp.lt.s32 	%p22, %r48, 1;
	@%p22 bra 	$L__BB10_80;
	sqrt.rn.f32 	%f27, %f510;
	mov.b32 	%r93, 0;
$L__BB10_30:
	ld.param.u64 	%rd187, [_Z14RepsUpperBoundPfS_S_P19repPoint_static_devP18repPoint_dynamic_pS1_S3_iiii_param_5];
	cvta.to.global.u64 	%rd122, %rd187;
	mul.wide.u32 	%rd123, %r82, 20;
	add.s64 	%rd124, %rd122, %rd123;
	ld.global.u32 	%r70, [%rd124+8];
	setp.ge.u32 	%p23, %r93, %r70;
	@%p23 bra 	$L__BB10_80;
	ld.param.u64 	%rd188, [_Z14RepsUpperBoundPfS_S_P19repPoint_static_devP18repPoint_dynamic_pS1_S3_iiii_param_6];
	ld.global.f32 	%f484, [%rd3];
	add.f32 	%f485, %f27, %f484;
	cvta.to.global.u64 	%rd125, %rd188;
	mul.wide.u32 	%rd126, %r82, 32;
	add.s64 	%rd127, %rd125, %rd126;
	ld.global.u64 	%rd128, [%rd127+8];
	mul.wide.u32 	%rd129, %r93, 8;
	add.s64 	%rd130, %rd128, %rd129;
	ld.f32 	%f486, [%rd130+4];
	add.f32 	%f28, %f485, %f486;
	setp.ge.s32 	%p24, %r99, %r48;
	@%p24 bra 	$L__BB10_35;
	ld.global.u64 	%rd180, [%rd5];
	mul.wide.s32 	%rd181, %r99, 4;
	add.s64 	%rd182, %rd180, %rd181;
	st.f32 	[%rd182], %f28;
	ld.global.f32 	%f494, [%rd4];
	setp.geu.f32 	%p64, %f494, %f28;
	@%p64 bra 	$L__BB10_34;
	st.global.f32 	[%rd4], %f28;
$L__BB10_34:
	add.s32 	%r99, %r99, 1;
	bra.uni 	$L__BB10_79;
$L__BB10_35:
	ld.global.f32 	%f487, [%rd4];
	setp.leu.f32 	%p25, %f487, %f28;
	@%p25 bra 	$L__BB10_79;
	setp.lt.u32 	%p26, %r48, 8;
	mov.f32 	%f544, 0f00000000;
	mov.b32 	%r97, 0;
	@%p26 bra 	$L__BB10_55;
	ld.global.u64 	%rd192, [%rd5];
	mov.f32 	%f544, 0f00000000;
	mov.b32 	%r95, 0;
$L__BB10_38:
	.pragma "nounroll";
	mul.wide.u32 	%rd131, %r95, 4;
	add.s64 	%rd18, %rd192, %rd131;
	ld.f32 	%f513, [%rd18];
	ld.global.f32 	%f514, [%rd4];
	setp.neu.f32 	%p27, %f513, %f514;
	@%p27 bra 	$L__BB10_40;
	st.f32 	[%rd18], %f28;
	ld.global.u64 	%rd192, [%rd5];
	mul.wide.u32 	%rd132, %r95, 4;
	add.s64 	%rd133, %rd192, %rd132;
	ld.f32 	%f513, [%rd133];
	ld.global.f32 	%f514, [%rd4];
$L__BB10_40:
	setp.lt.f32 	%p28, %f544, %f513;
	selp.f32 	%f36, %f513, %f544, %p28;
	mul.wide.u32 	%rd134, %r95, 4;
	add.s64 	%rd21, %rd192, %rd134;
	ld.f32 	%f515, [%rd21+4];
	setp.neu.f32 	%p29, %f515, %f514;
	@%p29 bra 	$L__BB10_42;
	st.f32 	[%rd21+4], %f28;
	ld.global.u64 	%rd192, [%rd5];
	mul.wide.u32 	%rd135, %r95, 4;
	add.s64 	%rd136, %rd192, %rd135;
	ld.f32 	%f515, [%rd136+4];
	ld.global.f32 	%f514, [%rd4];
$L__BB10_42:
	setp.lt.f32 	%p30, %f36, %f515;
	selp.f32 	%f42, %f515, %f36, %p30;
	mul.wide.u32 	%rd137, %r95, 4;
	add.s64 	%rd24, %rd192, %rd137;
	ld.f32 	%f517, [%rd24+8];
	setp.neu.f32 	%p31, %f517, %f514;
	@%p31 bra 	$L__BB10_44;
	st.f32 	[%rd24+8], %f28;
	ld.global.u64 	%rd192, [%rd5];
	mul.wide.u32 	%rd138, %r95, 4;
	add.s64 	%rd139, %rd192, %rd138;
	ld.f32 	%f517, [%rd139+8];
	ld.global.f32 	%f514, [%rd4];
$L__BB10_44:
	setp.lt.f32 	%p32, %f42, %f517;
	selp.f32 	%f48, %f517, %f42, %p32;
	mul.wide.u32 	%rd140, %r95, 4;
	add.s64 	%rd27, %rd192, %rd140;
	ld.f32 	%f519, [%rd27+12];
	setp.neu.f32 	%p33, %f519, %f514;
	@%p33 bra 	$L__BB10_46;
	st.f32 	[%rd27+12], %f28;
	ld.global.u64 	%rd192, [%rd5];
	mul.wide.u32 	%rd141, %r95, 4;
	add.s64 	%rd142, %rd192, %rd141;
	ld.f32 	%f519, [%rd142+12];
	ld.global.f32 	%f514, [%rd4];
$L__BB10_46:
	setp.lt.f32 	%p34, %f48, %f519;
	selp.f32 	%f54, %f519, %f48, %p34;
	mul.wide.u32 	%rd143, %r95, 4;
	add.s64 	%rd30, %rd192, %rd143;
	ld.f32 	%f521, [%rd30+16];
	setp.neu.f32 	%p35, %f521, %f514;
	@%p35 bra 	$L__BB10_48;
	st.f32 	[%rd30+16], %f28;
	ld.global.u64 	%rd192, [%rd5];
	mul.wide.u32 	%rd144, %r95, 4;
	add.s64 	%rd145, %rd192, %rd144;
	ld.f32 	%f521, [%rd145+16];
	ld.global.f32 	%f514, [%rd4];
$L__BB10_48:
	setp.lt.f32 	%p36, %f54, %f521;
	selp.f32 	%f60, %f521, %f54, %p36;
	mul.wide.u32 	%rd146, %r95, 4;
	add.s64 	%rd33, %rd192, %rd146;
	ld.f32 	%f523, [%rd33+20];
	setp.neu.f32 	%p37, %f523, %f514;
	@%p37 bra 	$L__BB10_50;
	st.f32 	[%rd33+20], %f28;
	ld.global.u64 	%rd192, [%rd5];
	mul.wide.u32 	%rd147, %r95, 4;
	add.s64 	%rd148, %rd192, %rd147;
	ld.f32 	%f523, [%rd148+20];
	ld.global.f32 	%f514, [%rd4];
$L__BB10_50:
	setp.lt.f32 	%p38, %f60, %f523;
	selp.f32 	%f66, %f523, %f60, %p38;
	mul.wide.u32 	%rd149, %r95, 4;
	add.s64 	%rd36, %rd192, %rd149;
	ld.f32 	%f525, [%rd36+24];
	setp.neu.f32 	%p39, %f525, %f514;
	@%p39 bra 	$L__BB10_52;
	st.f32 	[%rd36+24], %f28;
	ld.global.u64 	%rd192, [%rd5];
	mul.wide.u32 	%rd150, %r95, 4;
	add.s64 	%rd151, %rd192, %rd150;
	ld.f32 	%f525, [%rd151+24];
	ld.global.f32 	%f514, [%rd4];
$L__BB10_52:
	setp.lt.f32 	%p40, %f66, %f525;
	selp.f32 	%f72, %f525, %f66, %p40;
	mul.wide.u32 	%rd152, %r95, 4;
	add.s64 	%rd39, %rd192, %rd152;
	ld.f32 	%f526, [%rd39+28];
	setp.neu.f32 	%p41, %f526, %f514;
	@%p41 bra 	$L__BB10_54;
	st.f32 	[%rd39+28], %f28;
	ld.global.u64 	%rd192, [%rd5];
	mul.wide.u32 	%rd153, %r95, 4;
	add.s64 	%rd154, %rd192, %rd153;
	ld.f32 	%f526, [%rd154+28];
$L__BB10_54:
	setp.lt.f32 	%p42, %f72, %f526;
	selp.f32 	%f544, %f526, %f72, %p42;
	add.s32 	%r95, %r95, 8;
	setp.ne.s32 	%p43, %r95, %r12;
	mov.u32 	%r97, %r12;
	@%p43 bra 	$L__BB10_38;
$L__BB10_55:
	setp.eq.s32 	%p44, %r8, 0;
	@%p44 bra 	$L__BB10_78;
	add.s32 	%r73, %r8, -1;
	setp.lt.u32 	%p45, %r73, 3;
	@%p45 bra 	$L__BB10_66;
	ld.global.u64 	%rd201, [%rd5];
	mul.wide.u32 	%rd155, %r97, 4;
	add.s64 	%rd43, %rd201, %rd155;
	ld.f32 	%f530, [%rd43];
	ld.global.f32 	%f531, [%rd4];
	setp.neu.f32 	%p46, %f530, %f531;
	@%p46 bra 	$L__BB10_59;
	st.f32 	[%rd43], %f28;
	ld.global.u64 	%rd201, [%rd5];
	mul.wide.u32 	%rd156, %r97, 4;
	add.s64 	%rd157, %rd201, %rd156;
	ld.f32 	%f530, [%rd157];
	ld.global.f32 	%f531, [%rd4];
$L__BB10_59:
	setp.lt.f32 	%p47, %f544, %f530;
	selp.f32 	%f85, %f530, %f544, %p47;
	mul.wide.u32 	%rd158, %r97, 4;
	add.s64 	%rd46, %rd201, %rd158;
	ld.f32 	%f532, [%rd46+4];
	setp.neu.f32 	%p48, %f532, %f531;
	@%p48 bra 	$L__BB10_61;
	st.f32 	[%rd46+4], %f28;
	ld.global.u64 	%rd201, [%rd5];
	mul.wide.u32 	%rd159, %r97, 4;
	add.s64 	%rd160, %rd201, %rd159;
	ld.f32 	%f532, [%rd160+4];
	ld.global.f32 	%f531, [%rd4];
$L__BB10_61:
	setp.lt.f32 	%p49, %f85, %f532;
	selp.f32 	%f91, %f532, %f85, %p49;
	mul.wide.u32 	%rd161, %r97, 4;
	add.s64 	%rd49, %rd201, %rd161;
	ld.f32 	%f534, [%rd49+8];
	setp.neu.f32 	%p50, %f534, %f531;
	@%p50 bra 	$L__BB10_63;
	st.f32 	[%rd49+8], %f28;
	ld.global.u64 	%rd201, [%rd5];
	mul.wide.u32 	%rd162, %r97, 4;
	add.s64 	%rd163, %rd201, %rd162;
	ld.f32 	%f534, [%rd163+8];
	ld.global.f32 	%f531, [%rd4];
$L__BB10_63:
	setp.lt.f32 	%p51, %f91, %f534;
	selp.f32 	%f97, %f534, %f91, %p51;
	mul.wide.u32 	%rd164, %r97, 4;
	add.s64 	%rd52, %rd201, %rd164;
	ld.f32 	%f535, [%rd52+12];
	setp.neu.f32 	%p52, %f535, %f531;
	@%p52 bra 	$L__BB10_65;
	st.f32 	[%rd52+12], %f28;
	ld.global.u64 	%rd165, [%rd5];
	mul.wide.u32 	%rd166, %r97, 4;
	add.s64 	%rd167, %rd165, %rd166;
	ld.f32 	%f535, [%rd167+12];
$L__BB10_65:
	setp.lt.f32 	%p53, %f97, %f535;
	selp.f32 	%f544, %f535, %f97, %p53;
	add.s32 	%r97, %r97, 4;
$L__BB10_66:
	and.b32  	%r74, %r48, 3;
	setp.eq.s32 	%p54, %r74, 0;
	@%p54 bra 	$L__BB10_78;
	setp.eq.s32 	%p55, %r74, 1;
	@%p55 bra 	$L__BB10_73;
	ld.global.u64 	%rd203, [%rd5];
	mul.wide.u32 	%rd168, %r97, 4;
	add.s64 	%rd54, %rd203, %rd168;
	ld.f32 	%f539, [%rd54];
	ld.global.f32 	%f538, [%rd4];
	setp.neu.f32 	%p56, %f539, %f538;
	@%p56 bra 	$L__BB10_70;
	st.f32 	[%rd54], %f28;
	ld.global.u64 	%rd203, [%rd5];
	mul.wide.u32 	%rd169, %r97, 4;
	add.s64 	%rd170, %rd203, %rd169;
	ld.f32 	%f539, [%rd170];
	ld.global.f32 	%f538, [%rd4];
$L__BB10_70:
	setp.lt.f32 	%p57, %f544, %f539;
	selp.f32 	%f110, %f539, %f544, %p57;
	mul.wide.u32 	%rd171, %r97, 4;
	add.s64 	%rd57, %rd203, %rd171;
	ld.f32 	%f540, [%rd57+4];
	setp.neu.f32 	%p58, %f540, %f538;
	@%p58 bra 	$L__BB10_72;
	st.f32 	[%rd57+4], %f28;
	ld.global.u64 	%rd172, [%rd5];
	mul.wide.u32 	%rd173, %r97, 4;
	add.s64 	%rd174, %rd172, %rd173;
	ld.f32 	%f540, [%rd174+4];
$L__BB10_72:
	setp.lt.f32 	%p59, %f110, %f540;
	selp.f32 	%f544, %f540, %f110, %p59;
	add.s32 	%r97, %r97, 2;
$L__BB10_73:
	and.b32  	%r75, %r48, 1;
	setp.eq.b32 	%p60, %r75, 1;
	not.pred 	%p61, %p60;
	@%p61 bra 	$L__BB10_78;
	ld.global.u64 	%rd175, [%rd5];
	mul.wide.u32 	%rd176, %r97, 4;
	add.s64 	%rd58, %rd175, %rd176;
	ld.f32 	%f543, [%rd58];
	ld.global.f32 	%f493, [%rd4];
	setp.neu.f32 	%p62, %f543, %f493;
	@%p62 bra 	$L__BB10_76;
	st.f32 	[%rd58], %f28;
	ld.global.u64 	%rd177, [%rd5];
	add.s64 	%rd179, %rd177, %rd176;
	ld.f32 	%f543, [%rd179];
$L__BB10_76:
	setp.geu.f32 	%p63, %f544, %f543;
	@%p63 bra 	$L__BB10_78;
	mov.f32 	%f544, %f543;
$L__BB10_78:
	st.global.f32 	[%rd4], %f544;
$L__BB10_79:
	add.s32 	%r93, %r93, 1;
	setp.ne.s32 	%p65, %r93, %r48;
	@%p65 bra 	$L__BB10_30;
$L__BB10_80:
	ld.param.u32 	%r76, [_Z14RepsUpperBoundPfS_S_P19repPoint_static_devP18repPoint_dynamic_pS1_S3_iiii_param_8];
	add.s32 	%r82, %r82, 1;
	setp.ne.s32 	%p66, %r82, %r76;
	@%p66 bra 	$L__BB10_2;
$L__BB10_81:
	ret;

}
	// .globl	_Z10FilterRepsPfS_S_P19repPoint_static_devP18repPoint_dynamic_pS1_iii
.visible .entry _Z10FilterRepsPfS_S_P19repPoint_static_devP18repPoint_dynamic_pS1_iii(
	.param .u64 .ptr .align 1 _Z10FilterRepsPfS_S_P19repPoint_static_devP18repPoint_dynamic_pS1_iii_param_0,
	.param .u64 .ptr .align 1 _Z10FilterRepsPfS_S_P19repPoint_static_devP18repPoint_dynamic_pS1_iii_param_1,
	.param .u64 .ptr .align 1 _Z10FilterRepsPfS_S_P19repPoint_static_devP18repPoint_dynamic_pS1_iii_param_2,
	.param .u64 .ptr .align 1 _Z10FilterRepsPfS_S_P19repPoint_static_devP18repPoint_dynamic_pS1_iii_param_3,
	.param .u64 .ptr .align 1 _Z10FilterRepsPfS_S_P19repPoint_static_devP18repPoint_dynamic_pS1_iii_param_4,
	.param .u64 .ptr .align 1 _Z10FilterRepsPfS_S_P19repPoint_static_devP18repPoint_dynamic_pS1_iii_param_5,
	.param .u32 _Z10FilterRepsPfS_S_P19repPoint_static_devP18repPoint_dynamic_pS1_iii_param_6,
	.param .u32 _Z10FilterRepsPfS_S_P19repPoint_static_devP18repPoint_dynamic_pS1_iii_param_7,
	.param .u32 _Z10FilterRepsPfS_S_P19repPoint_static_devP18repPoint_dynamic_pS1_iii_param_8
)
{
	.reg .pred 	%p<14>;
	.reg .b32 	%r<34>;
	.reg .b32 	%f<89>;
	.reg .b64 	%rd<62>;

	ld.param.u64 	%rd12, [_Z10FilterRepsPfS_S_P19repPoint_static_devP18repPoint_dynamic_pS1_iii_param_0];
	ld.param.u64 	%rd13, [_Z10FilterRepsPfS_S_P19repPoint_static_devP18repPoint_dynamic_pS1_iii_param_1];
	ld.param.u64 	%rd14, [_Z10FilterRepsPfS_S_P19repPoint_static_devP18repPoint_dynamic_pS1_iii_param_2];
	ld.param.u64 	%rd15, [_Z10FilterRepsPfS_S_P19repPoint_static_devP18repPoint_dynamic_pS1_iii_param_3];
	ld.param.u64 	%rd16, [_Z10FilterRepsPfS_S_P19repPoint_static_devP18repPoint_dynamic_pS1_iii_param_4];
	ld.param.u64 	%rd17, [_Z10FilterRepsPfS_S_P19repPoint_static_devP18repPoint_dynamic_pS1_iii_param_5];
	ld.param.u32 	%r15, [_Z10FilterRepsPfS_S_P19repPoint_static_devP18repPoint_dynamic_pS1_iii_param_6];
	ld.param.u32 	%r17, [_Z10FilterRepsPfS_S_P19repPoint_static_devP18repPoint_dynamic_pS1_iii_param_7];
	ld.param.u32 	%r14, [_Z10FilterRepsPfS_S_P19repPoint_static_devP18repPoint_dynamic_pS1_iii_param_8];
	mov.u32 	%r18, %tid.x;
	mov.u32 	%r19, %ctaid.x;
	mov.u32 	%r20, %ntid.x;
	mad.lo.s32 	%r1, %r19, %r20, %r18;
	mov.u32 	%r21, %tid.y;
	mov.u32 	%r22, %ctaid.y;
	mov.u32 	%r23, %ntid.y;
	mad.lo.s32 	%r24, %r22, %r23, %r21;
	setp.ge.s32 	%p1, %r1, %r17;
	setp.ge.s32 	%p2, %r24, %r15;
	or.pred  	%p3, %p1, %p2;
	@%p3 bra 	$L__BB11_15;
	cvta.to.global.u64 	%rd1, %rd12;
	cvta.to.global.u64 	%rd2, %rd13;
	mul.lo.s32 	%r25, %r14, %r24;
	cvt.s64.s32 	%rd3, %r25;
	mul.lo.s32 	%r26, %r14, %r1;
	cvt.s64.s32 	%rd4, %r26;
	setp.lt.s32 	%p4, %r14, 1;
	mov.f32 	%f88, 0f00000000;
	@%p4 bra 	$L__BB11_13;
	and.b32  	%r3, %r14, 7;
	setp.lt.u32 	%p5, %r14, 8;
	mov.f32 	%f88, 0f00000000;
	mov.b32 	%r32, 0;
	@%p5 bra 	$L__BB11_5;
	and.b32  	%r32, %r14, 2147483640;
	neg.s32 	%r30, %r32;
	shl.b64 	%rd18, %rd3, 2;
	add.s64 	%rd19, %rd18, %rd1;
	add.s64 	%rd61, %rd19, 16;
	shl.b64 	%rd20, %rd4, 2;
	add.s64 	%rd21, %rd20, %rd2;
	add.s64 	%rd60, %rd21, 16;
	mov.f32 	%f88, 0f00000000;
$L__BB11_4:
	.pragma "nounroll";
	ld.global.f32 	%f18, [%rd61+-16];
	ld.global.f32 	%f19, [%rd60+-16];
	sub.f32 	%f20, %f18, %f19;
	fma.rn.f32 	%f21, %f20, %f20, %f88;
	ld.global.f32 	%f22, [%rd61+-12];
	ld.global.f32 	%f23, [%rd60+-12];
	sub.f32 	%f24, %f22, %f23;
	fma.rn.f32 	%f25, %f24, %f24, %f21;
	ld.global.f32 	%f26, [%rd61+-8];
	ld.global.f32 	%f27, [%rd60+-8];
	sub.f32 	%f28, %f26, %f27;
	fma.rn.f32 	%f29, %f28, %f28, %f25;
	ld.global.f32 	%f30, [%rd61+-4];
	ld.global.f32 	%f31, [%rd60+-4];
	sub.f32 	%f32, %f30, %f31;
	fma.rn.f32 	%f33, %f32, %f32, %f29;
	ld.global.f32 	%f34, [%rd61];
	ld.global.f32 	%f35, [%rd60];
	sub.f32 	%f36, %f34, %f35;
	fma.rn.f32 	%f37, %f36, %f36, %f33;
	ld.global.f32 	%f38, [%rd61+4];
	ld.global.f32 	%f39, [%rd60+4];
	sub.f32 	%f40, %f38, %f39;
	fma.rn.f32 	%f41, %f40, %f40, %f37;
	ld.global.f32 	%f42, [%rd61+8];
	ld.global.f32 	%f43, [%rd60+8];
	sub.f32 	%f44, %f42, %f43;
	fma.rn.f32 	%f45, %f44, %f44, %f41;
	ld.global.f32 	%f46, [%rd61+12];
	ld.global.f32 	%f47, [%rd60+12];
	sub.f32 	%f48, %f46, %f47;
	fma.rn.f32 	%f88, %f48, %f48, %f45;
	add.s32 	%r30, %r30, 8;
	add.s64 	%rd61, %rd61, 32;
	add.s64 	%rd60, %rd60, 32;
	setp.ne.s32 	%p6, %r30, 0;
	@%p6 bra 	$L__BB11_4;
$L__BB11_5:
	setp.eq.s32 	%p7, %r3, 0;
	@%p7 bra 	$L__BB11_13;
	and.b32  	%r9, %r14, 3;
	setp.lt.u32 	%p8, %r3, 4;
	@%p8 bra 	$L__BB11_8;
	cvt.u64.u32 	%rd22, %r32;
	add.s64 	%rd23, %rd22, %rd3;
	shl.b64 	%rd24, %rd23, 2;
	add.s64 	%rd25, %rd1, %rd24;
	ld.global.f32 	%f50, [%rd25];
	add.s64 	%rd26, %rd22, %rd4;
	shl.b64 	%rd27, %rd26, 2;
	add.s64 	%rd28, %rd2, %rd27;
	ld.global.f32 	%f51, [%rd28];
	sub.f32 	%f52, %f50, %f51;
	fma.rn.f32 	%f53, %f52, %f52, %f88;
	ld.global.f32 	%f54, [%rd25+4];
	ld.global.f32 	%f55, [%rd28+4];
	sub.f32 	%f56, %f54, %f55;
	fma.rn.f32 	%f57, %f56, %f56, %f53;
	ld.global.f32 	%f58, [%rd25+8];
	ld.global.f32 	%f59, [%rd28+8];
	sub.f32 	%f60, %f58, %f59;
	fma.rn.f32 	%f61, %f60, %f60, %f57;
	ld.global.f32 	%f62, [%rd25+12];
	ld.global.f32 	%f63, [%rd28+12];
	sub.f32 	%f64, %f62, %f63;
	fma.rn.f32 	%f88, %f64, %f64, %f61;
	add.s32 	%r32, %r32, 4;
$L__BB11_8:
	setp.eq.s32 	%p9, %r9, 0;
	@%p9 bra 	$L__BB11_13;
	setp.eq.s32 	%p10, %r9, 1;
	@%p10 bra 	$L__BB11_11;
	cvt.u64.u32 	%rd29, %r32;
	add.s64 	%rd30, %rd29, %rd3;
	shl.b64 	%rd31, %rd30, 2;
	add.s64 	%rd32, %rd1, %rd31;
	ld.global.f32 	%f66, [%rd32];
	add.s64 	%rd33, %rd29, %rd4;
	shl.b64 	%rd34, %rd33, 2;
	add.s64 	%rd35, %rd2, %rd34;
	ld.global.f32 	%f67, [%rd35];
	sub.f32 	%f68, %f66, %f67;
	fma.rn.f32 	%f69, %f68, %f68, %f88;
	ld.global.f32 	%f70, [%rd32+4];
	ld.global.f32 	%f71, [%rd35+4];
	sub.f32 	%f72, %f70, %f71;
	fma.rn.f32 	%f88, %f72, %f72, %f69;
	add.s32 	%r32, %r32, 2;
$L__BB11_11:
	and.b32  	%r28, %r14, 1;
	setp.eq.b32 	%p11, %r28, 1;
	not.pred 	%p12, %p11;
	@%p12 bra 	$L__BB11_13;
	cvt.u64.u32 	%rd36, %r32;
	add.s64 	%rd37, %rd36, %rd3;
	shl.b64 	%rd38, %rd37, 2;
	add.s64 	%rd39, %rd1, %rd38;
	ld.global.f32 	%f73, [%rd39];
	add.s64 	%rd40, %rd36, %rd4;
	shl.b64 	%rd41, %rd40, 2;
	add.s64 	%rd42, %rd2, %rd41;
	ld.global.f32 	%f74, [%rd42];
	sub.f32 	%f75, %f73, %f74;
	fma.rn.f32 	%f88, %f75, %f75, %f88;
$L__BB11_13:
	sqrt.rn.f32 	%f13, %f88;
	cvta.to.global.u64 	%rd43, %rd14;
	mul.wide.u32 	%rd44, %r24, 4;
	add.s64 	%rd45, %rd43, %rd44;
	ld.global.f32 	%f76, [%rd45];
	sub.f32 	%f77, %f13, %f76;
	cvta.to.global.u64 	%rd46, %rd17;
	mul.wide.s32 	%rd47, %r1, 20;
	add.s64 	%rd48, %rd46, %rd47;
	ld.global.f32 	%f78, [%rd48];
	sub.f32 	%f79, %f77, %f78;
	cvta.to.global.u64 	%rd49, %rd15;
	mul.wide.u32 	%rd50, %r24, 20;
	add.s64 	%rd51, %rd49, %rd50;
	add.s64 	%rd11, %rd51, 16;
	ld.global.f32 	%f80, [%rd51+16];
	setp.geu.f32 	%p13, %f79, %f80;
	@%p13 bra 	$L__BB11_15;
	atom.global.add.u32 	%r29, [%rd11+-4], 1;
	cvta.to.global.u64 	%rd52, %rd16;
	mul.wide.u32 	%rd53, %r24, 32;
	add.s64 	%rd54, %rd52, %rd53;
	ld.global.u64 	%rd55, [%rd54+24];
	mul.wide.s32 	%rd56, %r29, 8;
	add.s64 	%rd57, %rd55, %rd56;
	st.u32 	[%rd57], %r1;
	ld.global.u64 	%rd58, [%rd54+24];
	add.s64 	%rd59, %rd58, %rd56;
	st.f32 	[%rd59+4], %f13;
$L__BB11_15:
	ret;

}
	// .globl	_Z10printTotalv
.visible .entry _Z10printTotalv()
{
	.local .align 8 .b8 	__local_depot12[8];
	.reg .b64 	%SP;
	.reg .b64 	%SPL;
	.reg .pred 	%p<2>;
	.reg .b32 	%r<9>;
	.reg .b64 	%rd<5>;

	mov.u64 	%SPL, __local_depot12;
	cvta.local.u64 	%SP, %SPL;
	mov.u32 	%r1, %tid.x;
	mov.u32 	%r2, %ctaid.x;
	mov.u32 	%r3, %ntid.x;
	mul.lo.s32 	%r4, %r3, %r2;
	neg.s32 	%r5, %r4;
	setp.ne.s32 	%p1, %r1, %r5;
	@%p1 bra 	$L__BB12_2;
	add.u64 	%rd1, %SP, 0;
	add.u64 	%rd2, %SPL, 0;
	ld.global.u32 	%r6, [Total];
	st.local.u32 	[%rd2], %r6;
	mov.u64 	%rd3, $str$1;
	cvta.global.u64 	%rd4, %rd3;
	{ // callseq 1, 0
	.param .b64 param0;
	st.param.b64 	[param0], %rd4;
	.param .b64 param1;
	st.param.b64 	[param1], %rd1;
	.param .b32 retval0;
	call.uni (retval0), 
	vprintf, 
	(
	param0, 
	param1
	);
	ld.param.b32 	%r7, [retval0];
	} // callseq 1
$L__BB12_2:
	ret;

}
	// .globl	_Z13KNNQuery_basePfS_S_P9Point2RepP19repPoint_static_devP18repPoint_dynamic_pS3_S5_iiiP12IndexAndDistPi
.visible .entry _Z13KNNQuery_basePfS_S_P9Point2RepP19repPoint_static_devP18repPoint_dynamic_pS3_S5_iiiP12IndexAndDistPi(
	.param .u64 .ptr .align 1 _Z13KNNQuery_basePfS_S_P9Point2RepP19repPoint_static_devP18repPoint_dynamic_pS3_S5_iiiP12IndexAndDistPi_param_0,
	.param .u64 .ptr .align 1 _Z13KNNQuery_basePfS_S_P9Point2RepP19repPoint_static_devP18repPoint_dynamic_pS3_S5_iiiP12IndexAndDistPi_param_1,
	.param .u64 .ptr .align 1 _Z13KNNQuery_basePfS_S_P9Point2RepP19repPoint_static_devP18repPoint_dynamic_pS3_S5_iiiP12IndexAndDistPi_param_2,
	.param .u64 .ptr .align 1 _Z13KNNQuery_basePfS_S_P9Point2RepP19repPoint_static_devP18repPoint_dynamic_pS3_S5_iiiP12IndexAndDistPi_param_3,
	.param .u64 .ptr .align 1 _Z13KNNQuery_basePfS_S_P9Point2RepP19repPoint_static_devP18repPoint_dynamic_pS3_S5_iiiP12IndexAndDistPi_param_4,
	.param .u64 .ptr .align 1 _Z13KNNQuery_basePfS_S_P9Point2RepP19repPoint_static_devP18repPoint_dynamic_pS3_S5_iiiP12IndexAndDistPi_param_5,
	.param .u64 .ptr .align 1 _Z13KNNQuery_basePfS_S_P9Point2RepP19repPoint_static_devP18repPoint_dynamic_pS3_S5_iiiP12IndexAndDistPi_param_6,
	.param .u64 .ptr .align 1 _Z13KNNQuery_basePfS_S_P9Point2RepP19repPoint_static_devP18repPoint_dynamic_pS3_S5_iiiP12IndexAndDistPi_param_7,
	.param .u32 _Z13KNNQuery_basePfS_S_P9Point2RepP19repPoint_static_devP18repPoint_dynamic_pS3_S5_iiiP12IndexAndDistPi_param_8,
	.param .u32 _Z13KNNQuery_basePfS_S_P9Point2RepP19repPoint_static_devP18repPoint_dynamic_pS3_S5_iiiP12IndexAndDistPi_param_9,
	.param .u32 _Z13KNNQuery_basePfS_S_P9Point2RepP19repPoint_static_devP18repPoint_dynamic_pS3_S5_iiiP12IndexAndDistPi_param_10,
	.param .u64 .ptr .align 1 _Z13KNNQuery_basePfS_S_P9Point2RepP19repPoint_static_devP18repPoint_dynamic_pS3_S5_iiiP12IndexAndDistPi_param_11,
	.param .u64 .ptr .align 1 _Z13KNNQuery_basePfS_S_P9Point2RepP19repPoint_static_devP18repPoint_dynamic_pS3_S5_iiiP12IndexAndDistPi_param_12
)
{
	.local .align 16 .b8 	__local_depot13[8000];
	.reg .b64 	%SP;
	.reg .b64 	%SPL;
	.reg .pred 	%p<49>;
	.reg .b16 	%rs<2>;
	.reg .b32 	%r<156>;
	.reg .b32 	%f<424>;
	.reg .b64 	%rd<136>;

	mov.u64 	%SPL, __local_depot13;
	ld.param.u64 	%rd24, [_Z13KNNQuery_basePfS_S_P9Point2RepP19repPoint_static_devP18repPoint_dynamic_pS3_S5_iiiP12IndexAndDistPi_param_0];
	ld.param.u64 	%rd25, [_Z13KNNQuery_basePfS_S_P9Point2RepP19repPoint_static_devP18repPoint_dynamic_pS3_S5_iiiP12IndexAndDistPi_param_1];
	ld.param.u64 	%rd27, [_Z13KNNQuery_basePfS_S_P9Point2RepP19repPoint_static_devP18repPoint_dynamic_pS3_S5_iiiP12IndexAndDistPi_param_3];
	ld.param.u64 	%rd28, [_Z13KNNQuery_basePfS_S_P9Point2RepP19repPoint_static_devP18repPoint_dynamic_pS3_S5_iiiP12IndexAndDistPi_param_4];
	ld.param.u64 	%rd29, [_Z13KNNQuery_basePfS_S_P9Point2RepP19repPoint_static_devP18repPoint_dynamic_pS3_S5_iiiP12IndexAndDistPi_param_5];
	ld.param.u32 	%r68, [_Z13KNNQuery_basePfS_S_P9Point2RepP19repPoint_static_devP18repPoint_dynamic_pS3_S5_iiiP12IndexAndDistPi_param_8];
	ld.param.u32 	%r69, [_Z13KNNQuery_basePfS_S_P9Point2RepP19repPoint_static_devP18repPoint_dynamic_pS3_S5_iiiP12IndexAndDistPi_param_9];
	ld.param.u32 	%r70, [_Z13KNNQuery_basePfS_S_P9Point2RepP19repPoint_static_devP18repPoint_dynamic_pS3_S5_iiiP12IndexAndDistPi_param_10];
	ld.param.u64 	%rd33, [_Z13KNNQuery_basePfS_S_P9Point2RepP19repPoint_static_devP18repPoint_dynamic_pS3_S5_iiiP12IndexAndDistPi_param_12];
	cvta.to.global.u64 	%rd1, %rd25;
	add.u64 	%rd2, %SPL, 0;
	mov.u32 	%r71, %tid.x;
	mov.u32 	%r72, %ctaid.x;
	mov.u32 	%r73, %ntid.x;
	mad.lo.s32 	%r1, %r72, %r73, %r71;
	setp.ge.s32 	%p1, %r1, %r68;
	@%p1 bra 	$L__BB13_63;
	cvta.to.global.u64 	%rd35, %rd28;
	cvta.to.global.u64 	%rd36, %rd33;
	cvta.to.global.u64 	%rd37, %rd27;
	mul.wide.s32 	%rd38, %r1, 4;
	add.s64 	%rd39, %rd36, %rd38;
	ld.global.u32 	%r2, [%rd39];
	mul.wide.s32 	%rd40, %r2, 8;
	add.s64 	%rd41, %rd37, %rd40;
	ld.global.u32 	%r3, [%rd41];
	mul.wide.s32 	%rd42, %r3, 20;
	add.s64 	%rd43, %rd35, %rd42;
	add.s64 	%rd3, %rd43, 16;
	ld.global.u32 	%r154, [%rd43+12];
	setp.eq.s32 	%p2, %r154, 0;
	@%p2 bra 	$L__BB13_60;
	cvta.to.global.u64 	%rd44, %rd24;
	ld.global.f32 	%f421, [%rd3];
	cvta.to.global.u64 	%rd45, %rd29;
	mul.wide.s32 	%rd46, %r3, 32;
	add.s64 	%rd47, %rd45, %rd46;
	add.s64 	%rd4, %rd47, 24;
	mul.lo.s32 	%r75, %r2, %r69;
	mul.wide.s32 	%rd48, %r75, 4;
	add.s64 	%rd5, %rd44, %rd48;
	shr.s32 	%r76, %r69, 31;
	shr.u32 	%r77, %r76, 30;
	add.s32 	%r78, %r69, %r77;
	shr.s32 	%r79, %r78, 2;
	and.b32  	%r5, %r78, -4;
	add.s32 	%r6, %r70, -2;
	mul.wide.s32 	%rd49, %r70, 8;
	add.s64 	%rd50, %rd2, %rd49;
	add.s64 	%rd6, %rd50, 4;
	add.s32 	%r7, %r79, -1;
	and.b32  	%r8, %r79, 7;
	and.b32  	%r9, %r79, 3;
	sub.s32 	%r80, %r69, %r5;
	and.b32  	%r10, %r80, 15;
	and.b32  	%r11, %r80, 7;
	and.b32  	%r12, %r79, 536870904;
	and.b32  	%r13, %r79, 1;
	sub.s32 	%r14, %r5, %r69;
	and.b32  	%r15, %r80, -16;
	and.b32  	%r16, %r69, 3;
	add.s32 	%r17, %r70, -3;
	add.s32 	%r18, %r70, -4;
	add.s32 	%r19, %r70, -5;
	neg.s32 	%r20, %r12;
	add.s64 	%rd7, %rd25, 64;
	add.s64 	%rd8, %rd5, 64;
	mov.b32 	%r133, 0;
	mov.u32 	%r152, %r133;
$L__BB13_3:
	ld.param.u64 	%rd130, [_Z13KNNQuery_basePfS_S_P9Point2RepP19repPoint_static_devP18repPoint_dynamic_pS3_S5_iiiP12IndexAndDistPi_param_6];
	ld.global.u64 	%rd51, [%rd4];
	mul.wide.u32 	%rd52, %r133, 8;
	add.s64 	%rd53, %rd51, %rd52;
	ld.u32 	%r24, [%rd53];
	mad.lo.s32 	%r25, %r24, %r68, %r2;
	cvta.to.global.u64 	%rd54, %rd130;
	mul.wide.s32 	%rd55, %r24, 20;
	add.s64 	%rd56, %rd54, %rd55;
	ld.global.u32 	%r81, [%rd56+8];
	add.s32 	%r135, %r81, -1;
	setp.lt.s32 	%p3, %r135, 0;
	@%p3 bra 	$L__BB13_59;
	ld.param.u64 	%rd129, [_Z13KNNQuery_basePfS_S_P9Point2RepP19repPoint_static_devP18repPoint_dynamic_pS3_S5_iiiP12IndexAndDistPi_param_2];
	cvta.to.global.u64 	%rd57, %rd129;
	mul.wide.s32 	%rd58, %r25, 4;
	add.s64 	%rd59, %rd57, %rd58;
	ld.global.f32 	%f3, [%rd59];
$L__BB13_5:
	mov.u32 	%r27, %r135;
	ld.param.u64 	%rd131, [_Z13KNNQuery_basePfS_S_P9Point2RepP19repPoint_static_devP18repPoint_dynamic_pS3_S5_iiiP12IndexAndDistPi_param_7];
	cvta.to.global.u64 	%rd60, %rd131;
	mul.wide.s32 	%rd61, %r24, 32;
	add.s64 	%rd62, %rd60, %rd61;
	ld.global.u64 	%rd63, [%rd62+8];
	mul.wide.u32 	%rd64, %r27, 8;
	add.s64 	%rd65, %rd63, %rd64;
	ld.u32 	%r29, [%rd65];
	ld.f32 	%f38, [%rd65+4];
	sub.f32 	%f5, %f3, %f38;
	setp.gt.f32 	%p4, %f5, %f421;
	@%p4 bra 	$L__BB13_58;
	neg.f32 	%f6, %f421;
	setp.lt.f32 	%p5, %f5, %f6;
	@%p5 bra 	$L__BB13_57;
	setp.gtu.f32 	%p6, %f5, %f421;
	setp.ltu.f32 	%p7, %f5, %f6;
	or.pred  	%p8, %p6, %p7;
	@%p8 bra 	$L__BB13_57;
	setp.lt.s32 	%p9, %r69, 4;
	mul.lo.s32 	%r82, %r29, %r69;
	cvt.s64.s32 	%rd9, %r82;
	mov.f32 	%f420, 0f00000000;
	@%p9 bra 	$L__BB13_20;
	setp.lt.u32 	%p10, %r7, 7;
	mov.f32 	%f420, 0f00000000;
	mov.b32 	%r139, 0;
	@%p10 bra 	$L__BB13_12;
	shl.b64 	%rd66, %rd9, 2;
	add.s64 	%rd134, %rd7, %rd66;
	mov.f32 	%f420, 0f00000000;
	mov.u64 	%rd133, %rd8;
	mov.u32 	%r137, %r20;
$L__BB13_11:
	.pragma "nounroll";
	ld.global.v4.f32 	{%f75, %f76, %f77, %f78}, [%rd133+-64];
	add.s64 	%rd67, %rd134, -64;
	// begin inline asm
	ld.global.nc.v4.f32 {%f43,%f44,%f45,%f46}, [%rd67];
	// end inline asm
	sub.f32 	%f79, %f75, %f43;
	fma.rn.f32 	%f80, %f79, %f79, %f420;
	sub.f32 	%f81, %f76, %f44;
	fma.rn.f32 	%f82, %f81, %f81, %f80;
	sub.f32 	%f83, %f77, %f45;
	fma.rn.f32 	%f84, %f83, %f83, %f82;
	sub.f32 	%f85, %f78, %f46;
	fma.rn.f32 	%f86, %f85, %f85, %f84;
	ld.global.v4.f32 	{%f87, %f88, %f89, %f90}, [%rd133+-48];
	add.s64 	%rd68, %rd134, -48;
	// begin inline asm
	ld.global.nc.v4.f32 {%f47,%f48,%f49,%f50}, [%rd68];
	// end inline asm
	sub.f32 	%f91, %f87, %f47;
	fma.rn.f32 	%f92, %f91, %f91, %f86;
	sub.f32 	%f93, %f88, %f48;
	fma.rn.f32 	%f94, %f93, %f93, %f92;
	sub.f32 	%f95, %f89, %f49;
	fma.rn.f32 	%f96, %f95, %f95, %f94;
	sub.f32 	%f97, %f90, %f50;
	fma.rn.f32 	%f98, %f97, %f97, %f96;
	ld.global.v4.f32 	{%f99, %f100, %f101, %f102}, [%rd133+-32];
	add.s64 	%rd69, %rd134, -32;
	// begin inline asm
	ld.global.nc.v4.f32 {%f51,%f52,%f53,%f54}, [%rd69];
	// end inline asm
	sub.f32 	%f103, %f99, %f51;
	fma.rn.f32 	%f104, %f103, %f103, %f98;
	sub.f32 	%f105, %f100, %f52;
	fma.rn.f32 	%f106, %f105, %f105, %f104;
	sub.f32 	%f107, %f101, %f53;
	fma.rn.f32 	%f108, %f107, %f107, %f106;
	sub.f32 	%f109, %f102, %f54;
	fma.rn.f32 	%f110, %f109, %f109, %f108;
	ld.global.v4.f32 	{%f111, %f112, %f113, %f114}, [%rd133+-16];
	add.s64 	%rd70, %rd134, -16;
	// begin inline asm
	ld.global.nc.v4.f32 {%f55,%f56,%f57,%f58}, [%rd70];
	// end inline asm
	sub.f32 	%f115, %f111, %f55;
	fma.rn.f32 	%f116, %f115, %f115, %f110;
	sub.f32 	%f117, %f112, %f56;
	fma.rn.f32 	%f118, %f117, %f117, %f116;
	sub.f32 	%f119, %f113, %f57;
	fma.rn.f32 	%f120, %f119, %f119, %f118;
	sub.f32 	%f121, %f114, %f58;
	fma.rn.f32 	%f122, %f121, %f121, %f120;
	ld.global.v4.f32 	{%f123, %f124, %f125, %f126}, [%rd133];
	// begin inline asm
	ld.global.nc.v4.f32 {%f59,%f60,%f61,%f62}, [%rd134];
	// end inline asm
	sub.f32 	%f127, %f123, %f59;
	fma.rn.f32 	%f128, %f127, %f127, %f122;
	sub.f32 	%f129, %f124, %f60;
	fma.rn.f32 	%f130, %f129, %f129, %f128;
	sub.f32 	%f131, %f125, %f61;
	fma.rn.f32 	%f132, %f131, %f131, %f130;
	sub.f32 	%f133, %f126, %f62;
	fma.rn.f32 	%f134, %f133, %f133, %f132;
	ld.global.v4.f32 	{%f135, %f136, %f137, %f138}, [%rd133+16];
	add.s64 	%rd72, %rd134, 16;
	// begin inline asm
	ld.global.nc.v4.f32 {%f63,%f64,%f65,%f66}, [%rd72];
	// end inline asm
	sub.f32 	%f139, %f135, %f63;
	fma.rn.f32 	%f140, %f139, %f139, %f134;
	sub.f32 	%f141, %f136, %f64;
	fma.rn.f32 	%f142, %f141, %f141, %f140;
	sub.f32 	%f143, %f137, %f65;
	fma.rn.f32 	%f144, %f143, %f143, %f142;
	sub.f32 	%f145, %f138, %f66;
	fma.rn.f32 	%f146, %f145, %f145, %f144;
	ld.global.v4.f32 	{%f147, %f148, %f149, %f150}, [%rd133+32];
	add.s64 	%rd73, %rd134, 32;
	// begin inline asm
	ld.global.nc.v4.f32 {%f67,%f68,%f69,%f70}, [%rd73];
	// end inline asm
	sub.f32 	%f151, %f147, %f67;
	fma.rn.f32 	%f152, %f151, %f151, %f146;
	sub.f32 	%f153, %f148, %f68;
	fma.rn.f32 	%f154, %f153, %f153, %f152;
	sub.f32 	%f155, %f149, %f69;
	fma.rn.f32 	%f156, %f155, %f155, %f154;
	sub.f32 	%f157, %f150, %f70;
	fma.rn.f32 	%f158, %f157, %f157, %f156;
	ld.global.v4.f32 	{%f159, %f160, %f161, %f162}, [%rd133+48];
	add.s64 	%rd74, %rd134, 48;
	// begin inline asm
	ld.global.nc.v4.f32 {%f71,%f72,%f73,%f74}, [%rd74];
	// end inline asm
	sub.f32 	%f163, %f159, %f71;
	fma.rn.f32 	%f164, %f163, %f163, %f158;
	sub.f32 	%f165, %f160, %f72;
	fma.rn.f32 	%f166, %f165, %f165, %f164;
	sub.f32 	%f167, %f161, %f73;
	fma.rn.f32 	%f168, %f167, %f167, %f166;
	sub.f32 	%f169, %f162, %f74;
	fma.rn.f32 	%f420, %f169, %f169, %f168;
	add.s32 	%r137, %r137, 8;
	add.s64 	%rd134, %rd134, 128;
	add.s64 	%rd133, %rd133, 128;
	setp.ne.s32 	%p11, %r137, 0;
	mov.u32 	%r139, %r12;
	@%p11 bra 	$L__BB13_11;
$L__BB13_12:
	setp.eq.s32 	%p12, %r8, 0;
	@%p12 bra 	$L__BB13_20;
	shl.b64 	%rd75, %rd9, 2;
	add.s64 	%rd15, %rd25, %rd75;
	add.s32 	%r84, %r8, -1;
	setp.lt.u32 	%p13, %r84, 3;
	@%p13 bra 	$L__BB13_15;
	mul.wide.u32 	%rd80, %r139, 16;
	add.s64 	%rd81, %rd5, %rd80;
	ld.global.v4.f32 	{%f187, %f188, %f189, %f190}, [%rd81];
	add.s64 	%rd76, %rd15, %rd80;
	// begin inline asm
	ld.global.nc.v4.f32 {%f171,%f172,%f173,%f174}, [%rd76];
	// end inline asm
	sub.f32 	%f191, %f187, %f171;
	fma.rn.f32 	%f192, %f191, %f191, %f420;
	sub.f32 	%f193, %f188, %f172;
	fma.rn.f32 	%f194, %f193, %f193, %f192;
	sub.f32 	%f195, %f189, %f173;
	fma.rn.f32 	%f196, %f195, %f195, %f194;
	sub.f32 	%f197, %f190, %f174;
	fma.rn.f32 	%f198, %f197, %f197, %f196;
	ld.global.v4.f32 	{%f199, %f200, %f201, %f202}, [%rd81+16];
	add.s64 	%rd77, %rd76, 16;
	// begin inline asm
	ld.global.nc.v4.f32 {%f175,%f176,%f177,%f178}, [%rd77];
	// end inline asm
	sub.f32 	%f203, %f199, %f175;
	fma.rn.f32 	%f204, %f203, %f203, %f198;
	sub.f32 	%f205, %f200, %f176;
	fma.rn.f32 	%f206, %f205, %f205, %f204;
	sub.f32 	%f207, %f201, %f177;
	fma.rn.f32 	%f208, %f207, %f207, %f206;
	sub.f32 	%f209, %f202, %f178;
	fma.rn.f32 	%f210, %f209, %f209, %f208;
	ld.global.v4.f32 	{%f211, %f212, %f213, %f214}, [%rd81+32];
	add.s64 	%rd78, %rd76, 32;
	// begin inline asm
	ld.global.nc.v4.f32 {%f179,%f180,%f181,%f182}, [%rd78];
	// end inline asm
	sub.f32 	%f215, %f211, %f179;
	fma.rn.f32 	%f216, %f215, %f215, %f210;
	sub.f32 	%f217, %f212, %f180;
	fma.rn.f32 	%f218, %f217, %f217, %f216;
	sub.f32 	%f219, %f213, %f181;
	fma.rn.f32 	%f220, %f219, %f219, %f218;
	sub.f32 	%f221, %f214, %f182;
	fma.rn.f32 	%f222, %f221, %f221, %f220;
	ld.global.v4.f32 	{%f223, %f224, %f225, %f226}, [%rd81+48];
	add.s64 	%rd79, %rd76, 48;
	// begin inline asm
	ld.global.nc.v4.f32 {%f183,%f184,%f185,%f186}, [%rd79];
	// end inline asm
	sub.f32 	%f227, %f223, %f183;
	fma.rn.f32 	%f228, %f227, %f227, %f222;
	sub.f32 	%f229, %f224, %f184;
	fma.rn.f32 	%f230, %f229, %f229, %f228;
	sub.f32 	%f231, %f225, %f185;
	fma.rn.f32 	%f232, %f231, %f231, %f230;
	sub.f32 	%f233, %f226, %f186;
	fma.rn.f32 	%f420, %f233, %f233, %f232;
	add.s32 	%r139, %r139, 4;
$L__BB13_15:
	setp.eq.s32 	%p14, %r9, 0;
	@%p14 bra 	$L__BB13_20;
	setp.eq.s32 	%p15, %r9, 1;
	@%p15 bra 	$L__BB13_18;
	mul.wide.u32 	%rd84, %r139, 16;
	add.s64 	%rd85, %rd5, %rd84;
	ld.global.v4.f32 	{%f243, %f244, %f245, %f246}, [%rd85];
	add.s64 	%rd82, %rd15, %rd84;
	// begin inline asm
	ld.global.nc.v4.f32 {%f235,%f236,%f237,%f238}, [%rd82];
	// end inline asm
	sub.f32 	%f247, %f243, %f235;
	fma.rn.f32 	%f248, %f247, %f247, %f420;
	sub.f32 	%f249, %f244, %f236;
	fma.rn.f32 	%f250, %f249, %f249, %f248;
	sub.f32 	%f251, %f245, %f237;
	fma.rn.f32 	%f252, %f251, %f251, %f250;
	sub.f32 	%f253, %f246, %f238;
	fma.rn.f32 	%f254, %f253, %f253, %f252;
	ld.global.v4.f32 	{%f255, %f256, %f257, %f258}, [%rd85+16];
	add.s64 	%rd83, %rd82, 16;
	// begin inline asm
	ld.global.nc.v4.f32 {%f239,%f240,%f241,%f242}, [%rd83];
	// end inline asm
	sub.f32 	%f259, %f255, %f239;
	fma.rn.f32 	%f260, %f259, %f259, %f254;
	sub.f32 	%f261, %f256, %f240;
	fma.rn.f32 	%f262, %f261, %f261, %f260;
	sub.f32 	%f263, %f257, %f241;
	fma.rn.f32 	%f264, %f263, %f263, %f262;
	sub.f32 	%f265, %f258, %f242;
	fma.rn.f32 	%f420, %f265, %f265, %f264;
	add.s32 	%r139, %r139, 2;
$L__BB13_18:
	setp.eq.s32 	%p16, %r13, 0;
	@%p16 bra 	$L__BB13_20;
	mul.wide.u32 	%rd87, %r139, 16;
	add.s64 	%rd88, %rd5, %rd87;
	ld.global.v4.f32 	{%f270, %f271, %f272, %f273}, [%rd88];
	add.s64 	%rd86, %rd15, %rd87;
	// begin inline asm
	ld.global.nc.v4.f32 {%f266,%f267,%f268,%f269}, [%rd86];
	// end inline asm
	sub.f32 	%f274, %f270, %f266;
	fma.rn.f32 	%f275, %f274, %f274, %f420;
	sub.f32 	%f276, %f271, %f267;
	fma.rn.f32 	%f277, %f276, %f276, %f275;
	sub.f32 	%f278, %f272, %f268;
	fma.rn.f32 	%f279, %f278, %f278, %f277;
	sub.f32 	%f280, %f273, %f269;
	fma.rn.f32 	%f420, %f280, %f280, %f279;
$L__BB13_20:
	setp.ge.s32 	%p17, %r5, %r69;
	@%p17 bra 	$L__BB13_34;
	setp.gt.u32 	%p18, %r14, -16;
	mov.u32 	%r143, %r5;
	@%p18 bra 	$L__BB13_24;
	mov.b32 	%r142, 0;
	mov.u32 	%r143, %r5;
$L__BB13_23:
	.pragma "nounroll";
	cvt.s64.s32 	%rd89, %r143;
	mul.wide.s32 	%rd90, %r143, 4;
	add.s64 	%rd91, %rd5, %rd90;
	ld.global.f32 	%f282, [%rd91];
	add.s64 	%rd92, %rd89, %rd9;
	shl.b64 	%rd93, %rd92, 2;
	add.s64 	%rd94, %rd1, %rd93;
	ld.global.f32 	%f283, [%rd94];
	sub.f32 	%f284, %f282, %f283;
	fma.rn.f32 	%f285, %f284, %f284, %f420;
	ld.global.f32 	%f286, [%rd91+4];
	ld.global.f32 	%f287, [%rd94+4];
	sub.f32 	%f288, %f286, %f287;
	fma.rn.f32 	%f289, %f288, %f288, %f285;
	ld.global.f32 	%f290, [%rd91+8];
	ld.global.f32 	%f291, [%rd94+8];
	sub.f32 	%f292, %f290, %f291;
	fma.rn.f32 	%f293, %f292, %f292, %f289;
	ld.global.f32 	%f294, [%rd91+12];
	ld.global.f32 	%f295, [%rd94+12];
	sub.f32 	%f296, %f294, %f295;
	fma.rn.f32 	%f297, %f296, %f296, %f293;
	ld.global.f32 	%f298, [%rd91+16];
	ld.global.f32 	%f299, [%rd94+16];
	sub.f32 	%f300, %f298, %f299;
	fma.rn.f32 	%f301, %f300, %f300, %f297;
	ld.global.f32 	%f302, [%rd91+20];
	ld.global.f32 	%f303, [%rd94+20];
	sub.f32 	%f304, %f302, %f303;
	fma.rn.f32 	%f305, %f304, %f304, %f301;
	ld.global.f32 	%f306, [%rd91+24];
	ld.global.f32 	%f307, [%rd94+24];
	sub.f32 	%f308, %f306, %f307;
	fma.rn.f32 	%f309, %f308, %f308, %f305;
	ld.global.f32 	%f310, [%rd91+28];
	ld.global.f32 	%f311, [%rd94+28];
	sub.f32 	%f312, %f310, %f311;
	fma.rn.f32 	%f313, %f312, %f312, %f309;
	ld.global.f32 	%f314, [%rd91+32];
	ld.global.f32 	%f315, [%rd94+32];
	sub.f32 	%f316, %f314, %f315;
	fma.rn.f32 	%f317, %f316, %f316, %f313;
	ld.global.f32 	%f318, [%rd91+36];
	ld.global.f32 	%f319, [%rd94+36];
	sub.f32 	%f320, %f318, %f319;
	fma.rn.f32 	%f321, %f320, %f320, %f317;
	ld.global.f32 	%f322, [%rd91+40];
	ld.global.f32 	%f323, [%rd94+40];
	sub.f32 	%f324, %f322, %f323;
	fma.rn.f32 	%f325, %f324, %f324, %f321;
	ld.global.f32 	%f326, [%rd91+44];
	ld.global.f32 	%f327, [%rd94+44];
	sub.f32 	%f328, %f326, %f327;
	fma.rn.f32 	%f329, %f328, %f328, %f325;
	ld.global.f32 	%f330, [%rd91+48];
	ld.global.f32 	%f331, [%rd94+48];
	sub.f32 	%f332, %f330, %f331;
	fma.rn.f32 	%f333, %f332, %f332, %f329;
	ld.global.f32 	%f334, [%rd91+52];
	ld.global.f32 	%f335, [%rd94+52];
	sub.f32 	%f336, %f334, %f335;
	fma.rn.f32 	%f337, %f336, %f336, %f333;
	ld.global.f32 	%f338, [%rd91+56];
	ld.global.f32 	%f339, [%rd94+56];
	sub.f32 	%f340, %f338, %f339;
	fma.rn.f32 	%f341, %f340, %f340, %f337;
	ld.global.f32 	%f342, [%rd91+60];
	ld.global.f32 	%f343, [%rd94+60];
	sub.f32 	%f344, %f342, %f343;
	fma.rn.f32 	%f420, %f344, %f344, %f341;
	add.s32 	%r143, %r143, 16;
	add.s32 	%r142, %r142, 16;
	setp.ne.s32 	%p19, %r142, %r15;
	@%p19 bra 	$L__BB13_23;
$L__BB13_24:
	setp.eq.s32 	%p20, %r10, 0;
	@%p20 bra 	$L__BB13_34;
	add.s32 	%r86, %r10, -1;
	setp.lt.u32 	%p21, %r86, 7;
	@%p21 bra 	$L__BB13_27;
	cvt.s64.s32 	%rd95, %r143;
	mul.wide.s32 	%rd96, %r143, 4;
	add.s64 	%rd97, %rd5, %rd96;
	ld.global.f32 	%f346, [%rd97];
	add.s64 	%rd98, %rd95, %rd9;
	shl.b64 	%rd99, %rd98, 2;
	add.s64 	%rd100, %rd1, %rd99;
	ld.global.f32 	%f347, [%rd100];
	sub.f32 	%f348, %f346, %f347;
	fma.rn.f32 	%f349, %f348, %f348, %f420;
	ld.global.f32 	%f350, [%rd97+4];
	ld.global.f32 	%f351, [%rd100+4];
	sub.f32 	%f352, %f350, %f351;
	fma.rn.f32 	%f353, %f352, %f352, %f349;
	ld.global.f32 	%f354, [%rd97+8];
	ld.global.f32 	%f355, [%rd100+8];
	sub.f32 	%f356, %f354, %f355;
	fma.rn.f32 	%f357, %f356, %f356, %f353;
	ld.global.f32 	%f358, [%rd97+12];
	ld.global.f32 	%f359, [%rd100+12];
	sub.f32 	%f360, %f358, %f359;
	fma.rn.f32 	%f361, %f360, %f360, %f357;
	ld.global.f32 	%f362, [%rd97+16];
	ld.global.f32 	%f363, [%rd100+16];
	sub.f32 	%f364, %f362, %f363;
	fma.rn.f32 	%f365, %f364, %f364, %f361;
	ld.global.f32 	%f366, [%rd97+20];
	ld.global.f32 	%f367, [%rd100+20];
	sub.f32 	%f368, %f366, %f367;
	fma.rn.f32 	%f369, %f368, %f368, %f365;
	ld.global.f32 	%f370, [%rd97+24];
	ld.global.f32 	%f371, [%rd100+24];
	sub.f32 	%f372, %f370, %f371;
	fma.rn.f32 	%f373, %f372, %f372, %f369;
	ld.global.f32 	%f374, [%rd97+28];
	ld.global.f32 	%f375, [%rd100+28];
	sub.f32 	%f376, %f374, %f375;
	fma.rn.f32 	%f420, %f376, %f376, %f373;
	add.s32 	%r143, %r143, 8;
$L__BB13_27:
	setp.eq.s32 	%p22, %r11, 0;
	@%p22 bra 	$L__BB13_34;
	add.s32 	%r87, %r11, -1;
	setp.lt.u32 	%p23, %r87, 3;
	@%p23 bra 	$L__BB13_30;
	cvt.s64.s32 	%rd101, %r143;
	mul.wide.s32 	%rd102, %r143, 4;
	add.s64 	%rd103, %rd5, %rd102;
	ld.global.f32 	%f378, [%rd103];
	add.s64 	%rd104, %rd101, %rd9;
	shl.b64 	%rd105, %rd104, 2;
	add.s64 	%rd106, %rd1, %rd105;
	ld.global.f32 	%f379, [%rd106];
	sub.f32 	%f380, %f378, %f379;
	fma.rn.f32 	%f381, %f380, %f380, %f420;
	ld.global.f32 	%f382, [%rd103+4];
	ld.global.f32 	%f383, [%rd106+4];
	sub.f32 	%f384, %f382, %f383;
	fma.rn.f32 	%f385, %f384, %f384, %f381;
	ld.global.f32 	%f386, [%rd103+8];
	ld.global.f32 	%f387, [%rd106+8];
	sub.f32 	%f388, %f386, %f387;
	fma.rn.f32 	%f389, %f388, %f388, %f385;
	ld.global.f32 	%f390, [%rd103+12];
	ld.global.f32 	%f391, [%rd106+12];
	sub.f32 	%f392, %f390, %f391;
	fma.rn.f32 	%f420, %f392, %f392, %f389;
	add.s32 	%r143, %r143, 4;
$L__BB13_30:
	setp.eq.s32 	%p24, %r16, 0;
	@%p24 bra 	$L__BB13_34;
	setp.eq.s32 	%p25, %r16, 1;
	cvt.s64.s32 	%rd107, %r143;
	mul.wide.s32 	%rd108, %r143, 4;
	add.s64 	%rd16, %rd5, %rd108;
	ld.global.f32 	%f393, [%rd16];
	add.s64 	%rd109, %rd107, %rd9;
	shl.b64 	%rd110, %rd109, 2;
	add.s64 	%rd17, %rd1, %rd110;
	ld.global.f32 	%f394, [%rd17];
	sub.f32 	%f395, %f393, %f394;
	fma.rn.f32 	%f420, %f395, %f395, %f420;
	@%p25 bra 	$L__BB13_34;
	setp.eq.s32 	%p26, %r16, 2;
	ld.global.f32 	%f396, [%rd16+4];
	ld.global.f32 	%f397, [%rd17+4];
	sub.f32 	%f398, %f396, %f397;
	fma.rn.f32 	%f420, %f398, %f398, %f420;
	@%p26 bra 	$L__BB13_34;
	ld.global.f32 	%f399, [%rd16+8];
	ld.global.f32 	%f400, [%rd17+8];
	sub.f32 	%f401, %f399, %f400;
	fma.rn.f32 	%f420, %f401, %f401, %f420;
$L__BB13_34:
	sqrt.rn.f32 	%f33, %f420;
	atom.global.add.u32 	%r89, [Total], 1;
	setp.lt.s32 	%p27, %r152, 1;
	mov.b32 	%r88, -1;
	mov.u32 	%r147, %r88;
	@%p27 bra 	$L__BB13_38;
	mov.b32 	%r146, 0;
$L__BB13_36:
	mul.wide.u32 	%rd111, %r146, 8;
	add.s64 	%rd112, %rd2, %rd111;
	ld.local.f32 	%f402, [%rd112+4];
	setp.lt.f32 	%p28, %f33, %f402;
	mov.u32 	%r147, %r146;
	@%p28 bra 	$L__BB13_38;
	add.s32 	%r146, %r146, 1;
	setp.ne.s32 	%p29, %r146, %r152;
	mov.u32 	%r147, %r88;
	@%p29 bra 	$L__BB13_36;
$L__BB13_38:
	setp.ge.s32 	%p30, %r152, %r70;
	@%p30 bra 	$L__BB13_48;
	setp.eq.s32 	%p38, %r147, -1;
	@%p38 bra 	$L__BB13_64;
	setp.le.s32 	%p39, %r152, %r147;
	@%p39 bra 	$L__BB13_47;
	sub.s32 	%r111, %r152, %r147;
	and.b32  	%r49, %r111, 3;
	setp.eq.s32 	%p40, %r49, 0;
	mov.u32 	%r148, %r152;
	@%p40 bra 	$L__BB13_45;
	add.s32 	%r148, %r152, -1;
	mul.wide.s32 	%rd117, %r152, 8;
	add.s64 	%rd18, %rd2, %rd117;
	ld.local.v2.u32 	{%r112, %r113}, [%rd18+-8];
	st.local.v2.u32 	[%rd18], {%r112, %r113};
	setp.eq.s32 	%p41, %r49, 1;
	@%p41 bra 	$L__BB13_45;
	add.s32 	%r148, %r152, -2;
	ld.local.v2.u32 	{%r114, %r115}, [%rd18+-16];
	st.local.v2.u32 	[%rd18+-8], {%r114, %r115};
	setp.eq.s32 	%p42, %r49, 2;
	@%p42 bra 	$L__BB13_45;
	add.s32 	%r148, %r152, -3;
	ld.local.v2.u32 	{%r116, %r117}, [%rd18+-24];
	st.local.v2.u32 	[%rd18+-16], {%r116, %r117};
$L__BB13_45:
	sub.s32 	%r118, %r147, %r152;
	setp.gt.u32 	%p43, %r118, -4;
	@%p43 bra 	$L__BB13_47;
$L__BB13_46:
	mul.wide.s32 	%rd118, %r148, 8;
	add.s64 	%rd119, %rd2, %rd118;
	ld.local.v2.u32 	{%r119, %r120}, [%rd119+-8];
	st.local.v2.u32 	[%rd119], {%r119, %r120};
	ld.local.v2.u32 	{%r121, %r122}, [%rd119+-16];
	st.local.v2.u32 	[%rd119+-8], {%r121, %r122};
	ld.local.v2.u32 	{%r123, %r124}, [%rd119+-24];
	st.local.v2.u32 	[%rd119+-16], {%r123, %r124};
	add.s32 	%r148, %r148, -4;
	ld.local.v2.u32 	{%r125, %r126}, [%rd119+-32];
	st.local.v2.u32 	[%rd119+-24], {%r125, %r126};
	setp.gt.s32 	%p44, %r148, %r147;
	@%p44 bra 	$L__BB13_46;
$L__BB13_47:
	mul.wide.s32 	%rd120, %r147, 8;
	add.s64 	%rd121, %rd2, %rd120;
	mov.b32 	%r127, %f33;
	st.local.v2.u32 	[%rd121], {%r29, %r127};
	add.s32 	%r152, %r152, 1;
	bra.uni 	$L__BB13_57;
$L__BB13_48:
	setp.eq.s32 	%p31, %r147, -1;
	@%p31 bra 	$L__BB13_57;
	setp.lt.s32 	%p32, %r6, %r147;
	@%p32 bra 	$L__BB13_56;
	not.b32 	%r92, %r147;
	add.s32 	%r93, %r70, %r92;
	and.b32  	%r57, %r93, 3;
	setp.eq.s32 	%p33, %r57, 0;
	mov.u32 	%r150, %r6;
	@%p33 bra 	$L__BB13_54;
	ld.local.v2.u32 	{%r94, %r95}, [%rd6+-20];
	st.local.v2.u32 	[%rd6+-12], {%r94, %r95};
	setp.eq.s32 	%p34, %r57, 1;
	mov.u32 	%r150, %r17;
	@%p34 bra 	$L__BB13_54;
	ld.local.v2.u32 	{%r96, %r97}, [%rd6+-28];
	st.local.v2.u32 	[%rd6+-20], {%r96, %r97};
	setp.eq.s32 	%p35, %r57, 2;
	mov.u32 	%r150, %r18;
	@%p35 bra 	$L__BB13_54;
	ld.local.v2.u32 	{%r98, %r99}, [%rd6+-36];
	st.local.v2.u32 	[%rd6+-28], {%r98, %r99};
	mov.u32 	%r150, %r19;
$L__BB13_54:
	sub.s32 	%r100, %r6, %r147;
	setp.lt.u32 	%p36, %r100, 3;
	@%p36 bra 	$L__BB13_56;
$L__BB13_55:
	mul.wide.s32 	%rd113, %r150, 8;
	add.s64 	%rd114, %rd2, %rd113;
	ld.local.v2.u32 	{%r101, %r102}, [%rd114];
	st.local.v2.u32 	[%rd114+8], {%r101, %r102};
	ld.local.v2.u32 	{%r103, %r104}, [%rd114+-8];
	st.local.v2.u32 	[%rd114], {%r103, %r104};
	ld.local.v2.u32 	{%r105, %r106}, [%rd114+-16];
	st.local.v2.u32 	[%rd114+-8], {%r105, %r106};
	add.s32 	%r107, %r150, -3;
	ld.local.v2.u32 	{%r108, %r109}, [%rd114+-24];
	st.local.v2.u32 	[%rd114+-16], {%r108, %r109};
	add.s32 	%r150, %r150, -4;
	setp.gt.s32 	%p37, %r107, %r147;
	@%p37 bra 	$L__BB13_55;
$L__BB13_56:
	mul.wide.s32 	%rd115, %r147, 8;
	add.s64 	%rd116, %rd2, %rd115;
	mov.b32 	%r110, %f33;
	st.local.v2.u32 	[%rd116], {%r29, %r110};
	ld.local.f32 	%f421, [%rd6+-8];
$L__BB13_57:
	add.s32 	%r135, %r27, -1;
	setp.gt.s32 	%p45, %r27, 0;
	@%p45 bra 	$L__BB13_5;
$L__BB13_58:
	ld.global.u32 	%r154, [%rd3+-4];
$L__BB13_59:
	add.s32 	%r133, %r133, 1;
	setp.lt.u32 	%p46, %r133, %r154;
	@%p46 bra 	$L__BB13_3;
$L__BB13_60:
	ld.param.u64 	%rd132, [_Z13KNNQuery_basePfS_S_P9Point2RepP19repPoint_static_devP18repPoint_dynamic_pS3_S5_iiiP12IndexAndDistPi_param_11];
	mul.lo.s32 	%r129, %r2, %r70;
	cvta.to.global.u64 	%rd124, %rd132;
	mul.wide.s32 	%rd125, %r129, 8;
	add.s64 	%rd19, %rd124, %rd125;
	cvt.s64.s32 	%rd20, %r70;
	setp.eq.s32 	%p47, %r70, 0;
	@%p47 bra 	$L__BB13_63;
	shl.b64 	%rd21, %rd20, 3;
	mov.b64 	%rd135, 0;
$L__BB13_62:
	add.s64 	%rd127, %rd2, %rd135;
	ld.local.u8 	%rs1, [%rd127];
	add.s64 	%rd128, %rd19, %rd135;
	st.global.u8 	[%rd128], %rs1;
	add.s64 	%rd135, %rd135, 1;
	setp.lt.u64 	%p48, %rd135, %rd21;
	@%p48 bra 	$L__BB13_62;
$L__BB13_63:
	ret;
$L__BB13_64:
	mul.wide.s32 	%rd122, %r152, 8;
	add.s64 	%rd123, %rd2, %rd122;
	mov.b32 	%r128, %f33;
	st.local.v2.u32 	[%rd123], {%r29, %r128};
	add.s32 	%r152, %r152, 1;
	bra.uni 	$L__BB13_57;

}
	// .globl	_Z14KNNQuery_thetaP9Point2RepP19repPoint_static_deviPf
.visible .entry _Z14KNNQuery_thetaP9Point2RepP19repPoint_static_deviPf(
	.param .u64 .ptr .align 1 _Z14KNNQuery_thetaP9Point2RepP19repPoint_static_deviPf_param_0,
	.param .u64 .ptr .align 1 _Z14KNNQuery_thetaP9Point2RepP19repPoint_static_deviPf_param_1,
	.param .u32 _Z14KNNQuery_thetaP9Point2RepP19repPoint_static_deviPf_param_2,
	.param .u64 .ptr .align 1 _Z14KNNQuery_thetaP9Point2RepP19repPoint_static_deviPf_param_3
)
{
	.reg .pred 	%p<2>;
	.reg .b32 	%r<7>;
	.reg .b32 	%f<2>;
	.reg .b64 	%rd<13>;

	ld.param.u64 	%rd1, [_Z14KNNQuery_thetaP9Point2RepP19repPoint_static_deviPf_param_0];
	ld.param.u64 	%rd2, [_Z14KNNQuery_thetaP9Point2RepP19repPoint_static_deviPf_param_1];
	ld.param.u32 	%r2, [_Z14KNNQuery_thetaP9Point2RepP19repPoint_static_deviPf_param_2];
	ld.param.u64 	%rd3, [_Z14KNNQuery_thetaP9Point2RepP19repPoint_static_deviPf_param_3];
	mov.u32 	%r3, %tid.x;
	mov.u32 	%r4, %ctaid.x;
	mov.u32 	%r5, %ntid.x;
	mad.lo.s32 	%r1, %r4, %r5, %r3;
	setp.ge.s32 	%p1, %r1, %r2;
	@%p1 bra 	$L__BB14_2;
	cvta.to.global.u64 	%rd4, %rd1;
	cvta.to.global.u64 	%rd5, %rd2;
	cvta.to.global.u64 	%rd6, %rd3;
	mul.wide.s32 	%rd7, %r1, 8;
	add.s64 	%rd8, %rd4, %rd7;
	ld.global.u32 	%r6, [%rd8];
	mul.wide.s32 	%rd9, %r6, 20;
	add.s64 	%rd10, %rd5, %rd9;
	ld.global.f32 	%f1, [%rd10+16];
	mul.wide.s32 	%rd11, %r1, 4;
	add.s64 	%rd12, %rd6, %rd11;
	st.global.f32 	[%rd12], %f1;
$L__BB14_2:
	ret;

}
	// .globl	_Z8KNNQueryPfS_S_S_S_S_P9Point2RepS1_P19repPoint_static_devP18repPoint_dynamic_pS3_S5_iiiiiiP12IndexAndDistS_iPi
.visible .entry _Z8KNNQueryPfS_S_S_S_S_P9Point2RepS1_P19repPoint_static_devP18repPoint_dynamic_pS3_S5_iiiiiiP12IndexAndDistS_iPi(
	.param .u64 .ptr .align 1 _Z8KNNQueryPfS_S_S_S_S_P9Point2RepS1_P19repPoint_static_devP18repPoint_dynamic_pS3_S5_iiiiiiP12IndexAndDistS_iPi_param_0,
	.param .u64 .ptr .align 1 _Z8KNNQueryPfS_S_S_S_S_P9Point2RepS1_P19repPoint_static_devP18repPoint_dynamic_pS3_S5_iiiiiiP12IndexAndDistS_iPi_param_1,
	.param .u64 .ptr .align 1 _Z8KNNQueryPfS_S_S_S_S_P9Point2RepS1_P19repPoint_static_devP18repPoint_dynamic_pS3_S5_iiiiiiP12IndexAndDistS_iPi_param_2,
	.param .u64 .ptr .align 1 _Z8KNNQueryPfS_S_S_S_S_P9Point2RepS1_P19repPoint_static_devP18repPoint_dynamic_pS3_S5_iiiiiiP12IndexAndDistS_iPi_param_3,
	.param .u64 .ptr .align 1 _Z8KNNQueryPfS_S_S_S_S_P9Point2RepS1_P19repPoint_static_devP18repPoint_dynamic_pS3_S5_iiiiiiP12IndexAndDistS_iPi_param_4,
	.param .u64 .ptr .align 1 _Z8KNNQueryPfS_S_S_S_S_P9Point2RepS1_P19repPoint_static_devP18repPoint_dynamic_pS3_S5_iiiiiiP12IndexAndDistS_iPi_param_5,
	.param .u64 .ptr .align 1 _Z8KNNQueryPfS_S_S_S_S_P9Point2RepS1_P19repPoint_static_devP18repPoint_dynamic_pS3_S5_iiiiiiP12IndexAndDistS_iPi_param_6,
	.param .u64 .ptr .align 1 _Z8KNNQueryPfS_S_S_S_S_P9Point2RepS1_P19repPoint_static_devP18repPoint_dynamic_pS3_S5_iiiiiiP12IndexAndDistS_iPi_param_7,
	.param .u64 .ptr .align 1 _Z8KNNQueryPfS_S_S_S_S_P9Point2RepS1_P19repPoint_static_devP18repPoint_dynamic_pS3_S5_iiiiiiP12IndexAndDistS_iPi_param_8,
	.param .u64 .ptr .align 1 _Z8KNNQueryPfS_S_S_S_S_P9Point2RepS1_P19repPoint_static_devP18repPoint_dynamic_pS3_S5_iiiiiiP12IndexAndDistS_iPi_param_9,
	.param .u64 .ptr .align 1 _Z8KNNQueryPfS_S_S_S_S_P9Point2RepS1_P19repPoint_static_devP18repPoint_dynamic_pS3_S5_iiiiiiP12IndexAndDistS_iPi_param_10,
	.param .u64 .ptr .align 1 _Z8KNNQueryPfS_S_S_S_S_P9Point2RepS1_P19repPoint_static_devP18repPoint_dynamic_pS3_S5_iiiiiiP12IndexAndDistS_iPi_param_11,
	.param .u32 _Z8KNNQueryPfS_S_S_S_S_P9Point2RepS1_P19repPoint_static_devP18repPoint_dynamic_pS3_S5_iiiiiiP12IndexAndDistS_iPi_param_12,
	.param .u32 _Z8KNNQueryPfS_S_S_S_S_P9Point2RepS1_P19repPoint_static_devP18repPoint_dynamic_pS3_S5_iiiiiiP12IndexAndDistS_iPi_param_13,
	.param .u32 _Z8KNNQueryPfS_S_S_S_S_P9Point2RepS1_P19repPoint_static_devP18repPoint_dynamic_pS3_S5_iiiiiiP12IndexAndDistS_iPi_param_14,
	.param .u32 _Z8KNNQueryPfS_S_S_S_S_P9Point2RepS1_P19repPoint_static_devP18repPoint_dynamic_pS3_S5_iiiiiiP12IndexAndDistS_iPi_param_15,
	.param .u32 _Z8KNNQueryPfS_S_S_S_S_P9Point2RepS1_P19repPoint_static_devP18repPoint_dynamic_pS3_S5_iiiiiiP12IndexAndDistS_iPi_param_16,
	.param .u32 _Z8KNNQueryPfS_S_S_S_S_P9Point2RepS1_P19repPoint_static_devP18repPoint_dynamic_pS3_S5_iiiiiiP12IndexAndDistS_iPi_param_17,
	.param .u64 .ptr .align 1 _Z8KNNQueryPfS_S_S_S_S_P9Point2RepS1_P19repPoint_static_devP18repPoint_dynamic_pS3_S5_iiiiiiP12IndexAndDistS_iPi_param_18,
	.param .u64 .ptr .align 1 _Z8KNNQueryPfS_S_S_S_S_P9Point2RepS1_P19repPoint_static_devP18repPoint_dynamic_pS3_S5_iiiiiiP12IndexAndDistS_iPi_param_19,
	.param .u32 _Z8KNNQueryPfS_S_S_S_S_P9Point2RepS1_P19repPoint_static_devP18repPoint_dynamic_pS3_S5_iiiiiiP12IndexAndDistS_iPi_param_20,
	.param .u64 .ptr .align 1 _Z8KNNQueryPfS_S_S_S_S_P9Point2RepS1_P19repPoint_static_devP18repPoint_dynamic_pS3_S5_iiiiiiP12IndexAndDistS_iPi_param_21
)
{
	.reg .pred 	%p<65>;
	.reg .b32 	%r<192>;
	.reg .b32 	%f<836>;
	.reg .b64 	%rd<192>;

	ld.param.u64 	%rd30, [_Z8KNNQueryPfS_S_S_S_S_P9Point2RepS1_P19repPoint_static_devP18repPoint_dynamic_pS3_S5_iiiiiiP12IndexAndDistS_iPi_param_0];
	ld.param.u64 	%rd31, [_Z8KNNQueryPfS_S_S_S_S_P9Point2RepS1_P19repPoint_static_devP18repPoint_dynamic_pS3_S5_iiiiiiP12IndexAndDistS_iPi_param_1];
	ld.param.u64 	%rd32, [_Z8KNNQueryPfS_S_S_S_S_P9Point2RepS1_P19repPoint_static_devP18repPoint_dynamic_pS3_S5_iiiiiiP12IndexAndDistS_iPi_param_3];
	ld.param.u64 	%rd33, [_Z8KNNQueryPfS_S_S_S_S_P9Point2RepS1_P19repPoint_static_devP18repPoint_dynamic_pS3_S5_iiiiiiP12IndexAndDistS_iPi_param_6];
	ld.param.u64 	%rd34, [_Z8KNNQueryPfS_S_S_S_S_P9Point2RepS1_P19repPoint_static_devP18repPoint_dynamic_pS3_S5_iiiiiiP12IndexAndDistS_iPi_param_8];
	ld.param.u64 	%rd35, [_Z8KNNQueryPfS_S_S_S_S_P9Point2RepS1_P19repPoint_static_devP18repPoint_dynamic_pS3_S5_iiiiiiP12IndexAndDistS_iPi_param_9];
	ld.param.u64 	%rd36, [_Z8KNNQueryPfS_S_S_S_S_P9Point2RepS1_P19repPoint_static_devP18repPoint_dynamic_pS3_S5_iiiiiiP12IndexAndDistS_iPi_param_10];
	ld.param.u64 	%rd37, [_Z8KNNQueryPfS_S_S_S_S_P9Point2RepS1_P19repPoint_static_devP18repPoint_dynamic_pS3_S5_iiiiiiP12IndexAndDistS_iPi_param_11];
	ld.param.u32 	%r84, [_Z8KNNQueryPfS_S_S_S_S_P9Point2RepS1_P19repPoint_static_devP18repPoint_dynamic_pS3_S5_iiiiiiP12IndexAndDistS_iPi_param_12];
	ld.param.u32 	%r81, [_Z8KNNQueryPfS_S_S_S_S_P9Point2RepS1_P19repPoint_static_devP18repPoint_dynamic_pS3_S5_iiiiiiP12IndexAndDistS_iPi_param_16];
	ld.param.u32 	%r82, [_Z8KNNQueryPfS_S_S_S_S_P9Point2RepS1_P19repPoint_static_devP18repPoint_dynamic_pS3_S5_iiiiiiP12IndexAndDistS_iPi_param_17];
	ld.param.u64 	%rd40, [_Z8KNNQueryPfS_S_S_S_S_P9Point2RepS1_P19repPoint_static_devP18repPoint_dynamic_pS3_S5_iiiiiiP12IndexAndDistS_iPi_param_18];
	ld.param.u64 	%rd38, [_Z8KNNQueryPfS_S_S_S_S_P9Point2RepS1_P19repPoint_static_devP18repPoint_dynamic_pS3_S5_iiiiiiP12IndexAndDistS_iPi_param_19];
	ld.param.u32 	%r83, [_Z8KNNQueryPfS_S_S_S_S_P9Point2RepS1_P19repPoint_static_devP18repPoint_dynamic_pS3_S5_iiiiiiP12IndexAndDistS_iPi_param_20];
	ld.param.u64 	%rd39, [_Z8KNNQueryPfS_S_S_S_S_P9Point2RepS1_P19repPoint_static_devP18repPoint_dynamic_pS3_S5_iiiiiiP12IndexAndDistS_iPi_param_21];
	cvta.to.global.u64 	%rd1, %rd32;
	cvta.to.global.u64 	%rd2, %rd31;
	cvta.to.global.u64 	%rd3, %rd40;
	mov.u32 	%r85, %tid.x;
	mov.u32 	%r86, %ctaid.x;
	mov.u32 	%r87, %ntid.x;
	mad.lo.s32 	%r1, %r86, %r87, %r85;
	div.s32 	%r2, %r1, %r83;
	setp.ge.s32 	%p1, %r2, %r84;
	@%p1 bra 	$L__BB15_86;
	cvta.to.global.u64 	%rd41, %rd34;
	cvta.to.global.u64 	%rd42, %rd39;
	cvta.to.global.u64 	%rd43, %rd33;
	mul.wide.s32 	%rd44, %r2, 4;
	add.s64 	%rd45, %rd42, %rd44;
	ld.global.u32 	%r3, [%rd45];
	mul.wide.s32 	%rd46, %r3, 8;
	add.s64 	%rd47, %rd43, %rd46;
	ld.global.u32 	%r4, [%rd47];
	mul.wide.s32 	%rd48, %r4, 20;
	add.s64 	%rd49, %rd41, %rd48;
	add.s64 	%rd4, %rd49, 12;
	ld.global.u32 	%r88, [%rd49+12];
	setp.eq.s32 	%p2, %r88, 0;
	@%p2 bra 	$L__BB15_86;
	rem.s32 	%r90, %r1, %r83;
	cvta.to.global.u64 	%rd50, %rd30;
	cvta.to.global.u64 	%rd51, %rd35;
	mul.wide.s32 	%rd52, %r4, 32;
	add.s64 	%rd53, %rd51, %rd52;
	add.s64 	%rd5, %rd53, 24;
	mul.lo.s32 	%r91, %r3, %r81;
	mul.wide.s32 	%rd54, %r91, 4;
	add.s64 	%rd6, %rd50, %rd54;
	shr.s32 	%r92, %r81, 31;
	shr.u32 	%r93, %r92, 30;
	add.s32 	%r94, %r81, %r93;
	shr.s32 	%r95, %r94, 2;
	and.b32  	%r5, %r94, -4;
	not.b32 	%r6, %r90;
	cvta.to.global.u64 	%rd55, %rd38;
	mul.wide.s32 	%rd56, %r3, 4;
	add.s64 	%rd7, %rd55, %rd56;
	mad.lo.s32 	%r96, %r3, %r83, %r90;
	mul.lo.s32 	%r97, %r96, %r82;
	add.s32 	%r7, %r82, -2;
	add.s32 	%r98, %r82, %r97;
	add.s32 	%r99, %r98, -1;
	mul.wide.s32 	%rd57, %r99, 8;
	add.s64 	%rd58, %rd3, %rd57;
	add.s64 	%rd8, %rd58, 4;
	add.s32 	%r8, %r95, -1;
	and.b32  	%r9, %r95, 7;
	and.b32  	%r10, %r95, 3;
	add.s32 	%r11, %r10, -1;
	sub.s32 	%r100, %r81, %r5;
	not.b32 	%r101, %r5;
	add.s32 	%r12, %r81, %r101;
	and.b32  	%r13, %r100, 15;
	and.b32  	%r14, %r100, 7;
	and.b32  	%r15, %r95, 536870904;
	and.b32  	%r16, %r95, 1;
	and.b32  	%r17, %r100, -16;
	and.b32  	%r18, %r81, 3;
	add.s32 	%r102, %r98, -2;
	mul.wide.s32 	%rd59, %r102, 8;
	add.s64 	%rd9, %rd3, %rd59;
	add.s32 	%r19, %r82, -3;
	cvt.s64.s32 	%rd10, %r97;
	cvt.s64.s32 	%rd60, %r82;
	add.s64 	%rd61, %rd60, %rd10;
	shl.b64 	%rd62, %rd61, 3;
	add.s64 	%rd63, %rd62, %rd3;
	add.s64 	%rd11, %rd63, 8;
	add.s32 	%r20, %r82, -4;
	add.s32 	%r21, %r82, -5;
	neg.s32 	%r22, %r15;
	add.s64 	%rd12, %rd32, 64;
	add.s64 	%rd13, %rd6, 64;
	cvta.to.global.u64 	%rd14, %rd36;
	cvta.to.global.u64 	%rd15, %rd37;
	mov.b32 	%r162, 0;
	mov.u32 	%r190, %r162;
$L__BB15_3:
	setp.lt.s32 	%p3, %r81, 4;
	ld.global.u64 	%rd64, [%rd5];
	mul.wide.u32 	%rd65, %r162, 8;
	add.s64 	%rd66, %rd64, %rd65;
	ld.u32 	%r25, [%rd66];
	mul.lo.s32 	%r103, %r25, %r81;
	cvt.s64.s32 	%rd16, %r103;
	mov.f32 	%f819, 0f00000000;
	@%p3 bra 	$L__BB15_15;
	setp.lt.u32 	%p4, %r8, 7;
	mov.f32 	%f819, 0f00000000;
	mov.b32 	%r166, 0;
	@%p4 bra 	$L__BB15_7;
	shl.b64 	%rd67, %rd16, 2;
	add.s64 	%rd191, %rd12, %rd67;
	mov.f32 	%f819, 0f00000000;
	mov.u64 	%rd190, %rd13;
	mov.u32 	%r164, %r22;
$L__BB15_6:
	.pragma "nounroll";
	ld.global.v4.f32 	{%f92, %f93, %f94, %f95}, [%rd190+-64];
	add.s64 	%rd68, %rd191, -64;
	// begin inline asm
	ld.global.nc.v4.f32 {%f60,%f61,%f62,%f63}, [%rd68];
	// end inline asm
	sub.f32 	%f96, %f92, %f60;
	fma.rn.f32 	%f97, %f96, %f96, %f819;
	sub.f32 	%f98, %f93, %f61;
	fma.rn.f32 	%f99, %f98, %f98, %f97;
	sub.f32 	%f100, %f94, %f62;
	fma.rn.f32 	%f101, %f100, %f100, %f99;
	sub.f32 	%f102, %f95, %f63;
	fma.rn.f32 	%f103, %f102, %f102, %f101;
	ld.global.v4.f32 	{%f104, %f105, %f106, %f107}, [%rd190+-48];
	add.s64 	%rd69, %rd191, -48;
	// begin inline asm
	ld.global.nc.v4.f32 {%f64,%f65,%f66,%f67}, [%rd69];
	// end inline asm
	sub.f32 	%f108, %f104, %f64;
	fma.rn.f32 	%f109, %f108, %f108, %f103;
	sub.f32 	%f110, %f105, %f65;
	fma.rn.f32 	%f111, %f110, %f110, %f109;
	sub.f32 	%f112, %f106, %f66;
	fma.rn.f32 	%f113, %f112, %f112, %f111;
	sub.f32 	%f114, %f107, %f67;
	fma.rn.f32 	%f115, %f114, %f114, %f113;
	ld.global.v4.f32 	{%f116, %f117, %f118, %f119}, [%rd190+-32];
	add.s64 	%rd70, %rd191, -32;
	// begin inline asm
	ld.global.nc.v4.f32 {%f68,%f69,%f70,%f71}, [%rd70];
	// end inline asm
	sub.f32 	%f120, %f116, %f68;
	fma.rn.f32 	%f121, %f120, %f120, %f115;
	sub.f32 	%f122, %f117, %f69;
	fma.rn.f32 	%f123, %f122, %f122, %f121;
	sub.f32 	%f124, %f118, %f70;
	fma.rn.f32 	%f125, %f124, %f124, %f123;
	sub.f32 	%f126, %f119, %f71;
	fma.rn.f32 	%f127, %f126, %f126, %f125;
	ld.global.v4.f32 	{%f128, %f129, %f130, %f131}, [%rd190+-16];
	add.s64 	%rd71, %rd191, -16;
	// begin inline asm
	ld.global.nc.v4.f32 {%f72,%f73,%f74,%f75}, [%rd71];
	// end inline asm
	sub.f32 	%f132, %f128, %f72;
	fma.rn.f32 	%f133, %f132, %f132, %f127;
	sub.f32 	%f134, %f129, %f73;
	fma.rn.f32 	%f135, %f134, %f134, %f133;
	sub.f32 	%f136, %f130, %f74;
	fma.rn.f32 	%f137, %f136, %f136, %f135;
	sub.f32 	%f138, %f131, %f75;
	fma.rn.f32 	%f139, %f138, %f138, %f137;
	ld.global.v4.f32 	{%f140, %f141, %f142, %f143}, [%rd190];
	// begin inline asm
	ld.global.nc.v4.f32 {%f76,%f77,%f78,%f79}, [%rd191];
	// end inline asm
	sub.f32 	%f144, %f140, %f76;
	fma.rn.f32 	%f145, %f144, %f144, %f139;
	sub.f32 	%f146, %f141, %f77;
	fma.rn.f32 	%f147, %f146, %f146, %f145;
	sub.f32 	%f148, %f142, %f78;
	fma.rn.f32 	%f149, %f148, %f148, %f147;
	sub.f32 	%f150, %f143, %f79;
	fma.rn.f32 	%f151, %f150, %f150, %f149;
	ld.global.v4.f32 	{%f152, %f153, %f154, %f155}, [%rd190+16];
	add.s64 	%rd73, %rd191, 16;
	// begin inline asm
	ld.global.nc.v4.f32 {%f80,%f81,%f82,%f83}, [%rd73];
	// end inline asm
	sub.f32 	%f156, %f152, %f80;
	fma.rn.f32 	%f157, %f156, %f156, %f151;
	sub.f32 	%f158, %f153, %f81;
	fma.rn.f32 	%f159, %f158, %f158, %f157;
	sub.f32 	%f160, %f154, %f82;
	fma.rn.f32 	%f161, %f160, %f160, %f159;
	sub.f32 	%f162, %f155, %f83;
	fma.rn.f32 	%f163, %f162, %f162, %f161;
	ld.global.v4.f32 	{%f164, %f165, %f166, %f167}, [%rd190+32];
	add.s64 	%rd74, %rd191, 32;
	// begin inline asm
	ld.global.nc.v4.f32 {%f84,%f85,%f86,%f87}, [%rd74];
	// end inline asm
	sub.f32 	%f168, %f164, %f84;
	fma.rn.f32 	%f169, %f168, %f168, %f163;
	sub.f32 	%f170, %f165, %f85;
	fma.rn.f32 	%f171, %f170, %f170, %f169;
	sub.f32 	%f172, %f166, %f86;
	fma.rn.f32 	%f173, %f172, %f172, %f171;
	sub.f32 	%f174, %f167, %f87;
	fma.rn.f32 	%f175, %f174, %f174, %f173;
	ld.global.v4.f32 	{%f176, %f177, %f178, %f179}, [%rd190+48];
	add.s64 	%rd75, %rd191, 48;
	// begin inline asm
	ld.global.nc.v4.f32 {%f88,%f89,%f90,%f91}, [%rd75];
	// end inline asm
	sub.f32 	%f180, %f176, %f88;
	fma.rn.f32 	%f181, %f180, %f180, %f175;
	sub.f32 	%f182, %f177, %f89;
	fma.rn.f32 	%f183, %f182, %f182, %f181;
	sub.f32 	%f184, %f178, %f90;
	fma.rn.f32 	%f185, %f184, %f184, %f183;
	sub.f32 	%f186, %f179, %f91;
	fma.rn.f32 	%f819, %f186, %f186, %f185;
	add.s32 	%r164, %r164, 8;
	add.s64 	%rd191, %rd191, 128;
	add.s64 	%rd190, %rd190, 128;
	setp.ne.s32 	%p5, %r164, 0;
	mov.u32 	%r166, %r15;
	@%p5 bra 	$L__BB15_6;
$L__BB15_7:
	setp.eq.s32 	%p6, %r9, 0;
	@%p6 bra 	$L__BB15_15;
	shl.b64 	%rd76, %rd16, 2;
	add.s64 	%rd22, %rd32, %rd76;
	add.s32 	%r105, %r9, -1;
	setp.lt.u32 	%p7, %r105, 3;
	@%p7 bra 	$L__BB15_10;
	mul.wide.u32 	%rd81, %r166, 16;
	add.s64 	%rd82, %rd6, %rd81;
	ld.global.v4.f32 	{%f204, %f205, %f206, %f207}, [%rd82];
	add.s64 	%rd77, %rd22, %rd81;
	// begin inline asm
	ld.global.nc.v4.f32 {%f188,%f189,%f190,%f191}, [%rd77];
	// end inline asm
	sub.f32 	%f208, %f204, %f188;
	fma.rn.f32 	%f209, %f208, %f208, %f819;
	sub.f32 	%f210, %f205, %f189;
	fma.rn.f32 	%f211, %f210, %f210, %f209;
	sub.f32 	%f212, %f206, %f190;
	fma.rn.f32 	%f213, %f212, %f212, %f211;
	sub.f32 	%f214, %f207, %f191;
	fma.rn.f32 	%f215, %f214, %f214, %f213;
	ld.global.v4.f32 	{%f216, %f217, %f218, %f219}, [%rd82+16];
	add.s64 	%rd78, %rd77, 16;
	// begin inline asm
	ld.global.nc.v4.f32 {%f192,%f193,%f194,%f195}, [%rd78];
	// end inline asm
	sub.f32 	%f220, %f216, %f192;
	fma.rn.f32 	%f221, %f220, %f220, %f215;
	sub.f32 	%f222, %f217, %f193;
	fma.rn.f32 	%f223, %f222, %f222, %f221;
	sub.f32 	%f224, %f218, %f194;
	fma.rn.f32 	%f225, %f224, %f224, %f223;
	sub.f32 	%f226, %f219, %f195;
	fma.rn.f32 	%f227, %f226, %f226, %f225;
	ld.global.v4.f32 	{%f228, %f229, %f230, %f231}, [%rd82+32];
	add.s64 	%rd79, %rd77, 32;
	// begin inline asm
	ld.global.nc.v4.f32 {%f196,%f197,%f198,%f199}, [%rd79];
	// end inline asm
	sub.f32 	%f232, %f228, %f196;
	fma.rn.f32 	%f233, %f232, %f232, %f227;
	sub.f32 	%f234, %f229, %f197;
	fma.rn.f32 	%f235, %f234, %f234, %f233;
	sub.f32 	%f236, %f230, %f198;
	fma.rn.f32 	%f237, %f236, %f236, %f235;
	sub.f32 	%f238, %f231, %f199;
	fma.rn.f32 	%f239, %f238, %f238, %f237;
	ld.global.v4.f32 	{%f240, %f241, %f242, %f243}, [%rd82+48];
	add.s64 	%rd80, %rd77, 48;
	// begin inline asm
	ld.global.nc.v4.f32 {%f200,%f201,%f202,%f203}, [%rd80];
	// end inline asm
	sub.f32 	%f244, %f240, %f200;
	fma.rn.f32 	%f245, %f244, %f244, %f239;
	sub.f32 	%f246, %f241, %f201;
	fma.rn.f32 	%f247, %f246, %f246, %f245;
	sub.f32 	%f248, %f242, %f202;
	fma.rn.f32 	%f249, %f248, %f248, %f247;
	sub.f32 	%f250, %f243, %f203;
	fma.rn.f32 	%f819, %f250, %f250, %f249;
	add.s32 	%r166, %r166, 4;
$L__BB15_10:
	setp.eq.s32 	%p8, %r10, 0;
	@%p8 bra 	$L__BB15_15;
	setp.eq.s32 	%p9, %r11, 0;
	@%p9 bra 	$L__BB15_13;
	mul.wide.u32 	%rd85, %r166, 16;
	add.s64 	%rd86, %rd6, %rd85;
	ld.global.v4.f32 	{%f260, %f261, %f262, %f263}, [%rd86];
	add.s64 	%rd83, %rd22, %rd85;
	// begin inline asm
	ld.global.nc.v4.f32 {%f252,%f253,%f254,%f255}, [%rd83];
	// end inline asm
	sub.f32 	%f264, %f260, %f252;
	fma.rn.f32 	%f265, %f264, %f264, %f819;
	sub.f32 	%f266, %f261, %f253;
	fma.rn.f32 	%f267, %f266, %f266, %f265;
	sub.f32 	%f268, %f262, %f254;
	fma.rn.f32 	%f269, %f268, %f268, %f267;
	sub.f32 	%f270, %f263, %f255;
	fma.rn.f32 	%f271, %f270, %f270, %f269;
	ld.global.v4.f32 	{%f272, %f273, %f274, %f275}, [%rd86+16];
	add.s64 	%rd84, %rd83, 16;
	// begin inline asm
	ld.global.nc.v4.f32 {%f256,%f257,%f258,%f259}, [%rd84];
	// end inline asm
	sub.f32 	%f276, %f272, %f256;
	fma.rn.f32 	%f277, %f276, %f276, %f271;
	sub.f32 	%f278, %f273, %f257;
	fma.rn.f32 	%f279, %f278, %f278, %f277;
	sub.f32 	%f280, %f274, %f258;
	fma.rn.f32 	%f281, %f280, %f280, %f279;
	sub.f32 	%f282, %f275, %f259;
	fma.rn.f32 	%f819, %f282, %f282, %f281;
	add.s32 	%r166, %r166, 2;
$L__BB15_13:
	setp.eq.s32 	%p10, %r16, 0;
	@%p10 bra 	$L__BB15_15;
	mul.wide.u32 	%rd88, %r166, 16;
	add.s64 	%rd89, %rd6, %rd88;
	ld.global.v4.f32 	{%f287, %f288, %f289, %f290}, [%rd89];
	add.s64 	%rd87, %rd22, %rd88;
	// begin inline asm
	ld.global.nc.v4.f32 {%f283,%f284,%f285,%f286}, [%rd87];
	// end inline asm
	sub.f32 	%f291, %f287, %f283;
	fma.rn.f32 	%f292, %f291, %f291, %f819;
	sub.f32 	%f293, %f288, %f284;
	fma.rn.f32 	%f294, %f293, %f293, %f292;
	sub.f32 	%f295, %f289, %f285;
	fma.rn.f32 	%f296, %f295, %f295, %f294;
	sub.f32 	%f297, %f290, %f286;
	fma.rn.f32 	%f819, %f297, %f297, %f296;
$L__BB15_15:
	setp.le.s32 	%p11, %r81, %r5;
	@%p11 bra 	$L__BB15_29;
	setp.lt.u32 	%p12, %r12, 15;
	mov.u32 	%r170, %r5;
	@%p12 bra 	$L__BB15_19;
	mov.b32 	%r169, 0;
	mov.u32 	%r170, %r5;
$L__BB15_18:
	.pragma "nounroll";
	cvt.s64.s32 	%rd90, %r170;
	mul.wide.s32 	%rd91, %r170, 4;
	add.s64 	%rd92, %rd6, %rd91;
	ld.global.f32 	%f299, [%rd92];
	add.s64 	%rd93, %rd90, %rd16;
	shl.b64 	%rd94, %rd93, 2;
	add.s64 	%rd95, %rd1, %rd94;
	ld.global.f32 	%f300, [%rd95];
	sub.f32 	%f301, %f299, %f300;
	fma.rn.f32 	%f302, %f301, %f301, %f819;
	ld.global.f32 	%f303, [%rd92+4];
	ld.global.f32 	%f304, [%rd95+4];
	sub.f32 	%f305, %f303, %f304;
	fma.rn.f32 	%f306, %f305, %f305, %f302;
	ld.global.f32 	%f307, [%rd92+8];
	ld.global.f32 	%f308, [%rd95+8];
	sub.f32 	%f309, %f307, %f308;
	fma.rn.f32 	%f310, %f309, %f309, %f306;
	ld.global.f32 	%f311, [%rd92+12];
	ld.global.f32 	%f312, [%rd95+12];
	sub.f32 	%f313, %f311, %f312;
	fma.rn.f32 	%f314, %f313, %f313, %f310;
	ld.global.f32 	%f315, [%rd92+16];
	ld.global.f32 	%f316, [%rd95+16];
	sub.f32 	%f317, %f315, %f316;
	fma.rn.f32 	%f318, %f317, %f317, %f314;
	ld.global.f32 	%f319, [%rd92+20];
	ld.global.f32 	%f320, [%rd95+20];
	sub.f32 	%f321, %f319, %f320;
	fma.rn.f32 	%f322, %f321, %f321, %f318;
	ld.global.f32 	%f323, [%rd92+24];
	ld.global.f32 	%f324, [%rd95+24];
	sub.f32 	%f325, %f323, %f324;
	fma.rn.f32 	%f326, %f325, %f325, %f322;
	ld.global.f32 	%f327, [%rd92+28];
	ld.global.f32 	%f328, [%rd95+28];
	sub.f32 	%f329, %f327, %f328;
	fma.rn.f32 	%f330, %f329, %f329, %f326;
	ld.global.f32 	%f331, [%rd92+32];
	ld.global.f32 	%f332, [%rd95+32];
	sub.f32 	%f333, %f331, %f332;
	fma.rn.f32 	%f334, %f333, %f333, %f330;
	ld.global.f32 	%f335, [%rd92+36];
	ld.global.f32 	%f336, [%rd95+36];
	sub.f32 	%f337, %f335, %f336;
	fma.rn.f32 	%f338, %f337, %f337, %f334;
	ld.global.f32 	%f339, [%rd92+40];
	ld.global.f32 	%f340, [%rd95+40];
	sub.f32 	%f341, %f339, %f340;
	fma.rn.f32 	%f342, %f341, %f341, %f338;
	ld.global.f32 	%f343, [%rd92+44];
	ld.global.f32 	%f344, [%rd95+44];
	sub.f32 	%f345, %f343, %f344;
	fma.rn.f32 	%f346, %f345, %f345, %f342;
	ld.global.f32 	%f347, [%rd92+48];
	ld.global.f32 	%f348, [%rd95+48];
	sub.f32 	%f349, %f347, %f348;
	fma.rn.f32 	%f350, %f349, %f349, %f346;
	ld.global.f32 	%f351, [%rd92+52];
	ld.global.f32 	%f352, [%rd95+52];
	sub.f32 	%f353, %f351, %f352;
	fma.rn.f32 	%f354, %f353, %f353, %f350;
	ld.global.f32 	%f355, [%rd92+56];
	ld.global.f32 	%f356, [%rd95+56];
	sub.f32 	%f357, %f355, %f356;
	fma.rn.f32 	%f358, %f357, %f357, %f354;
	ld.global.f32 	%f359, [%rd92+60];
	ld.global.f32 	%f360, [%rd95+60];
	sub.f32 	%f361, %f359, %f360;
	fma.rn.f32 	%f819, %f361, %f361, %f358;
	add.s32 	%r170, %r170, 16;
	add.s32 	%r169, %r169, 16;
	setp.ne.s32 	%p13, %r169, %r17;
	@%p13 bra 	$L__BB15_18;
$L__BB15_19:
	setp.eq.s32 	%p14, %r13, 0;
	@%p14 bra 	$L__BB15_29;
	add.s32 	%r107, %r13, -1;
	setp.lt.u32 	%p15, %r107, 7;
	@%p15 bra 	$L__BB15_22;
	cvt.s64.s32 	%rd96, %r170;
	mul.wide.s32 	%rd97, %r170, 4;
	add.s64 	%rd98, %rd6, %rd97;
	ld.global.f32 	%f363, [%rd98];
	add.s64 	%rd99, %rd96, %rd16;
	shl.b64 	%rd100, %rd99, 2;
	add.s64 	%rd101, %rd1, %rd100;
	ld.global.f32 	%f364, [%rd101];
	sub.f32 	%f365, %f363, %f364;
	fma.rn.f32 	%f366, %f365, %f365, %f819;
	ld.global.f32 	%f367, [%rd98+4];
	ld.global.f32 	%f368, [%rd101+4];
	sub.f32 	%f369, %f367, %f368;
	fma.rn.f32 	%f370, %f369, %f369, %f366;
	ld.global.f32 	%f371, [%rd98+8];
	ld.global.f32 	%f372, [%rd101+8];
	sub.f32 	%f373, %f371, %f372;
	fma.rn.f32 	%f374, %f373, %f373, %f370;
	ld.global.f32 	%f375, [%rd98+12];
	ld.global.f32 	%f376, [%rd101+12];
	sub.f32 	%f377, %f375, %f376;
	fma.rn.f32 	%f378, %f377, %f377, %f374;
	ld.global.f32 	%f379, [%rd98+16];
	ld.global.f32 	%f380, [%rd101+16];
	sub.f32 	%f381, %f379, %f380;
	fma.rn.f32 	%f382, %f381, %f381, %f378;
	ld.global.f32 	%f383, [%rd98+20];
	ld.global.f32 	%f384, [%rd101+20];
	sub.f32 	%f385, %f383, %f384;
	fma.rn.f32 	%f386, %f385, %f385, %f382;
	ld.global.f32 	%f387, [%rd98+24];
	ld.global.f32 	%f388, [%rd101+24];
	sub.f32 	%f389, %f387, %f388;
	fma.rn.f32 	%f390, %f389, %f389, %f386;
	ld.global.f32 	%f391, [%rd98+28];
	ld.global.f32 	%f392, [%rd101+28];
	sub.f32 	%f393, %f391, %f392;
	fma.rn.f32 	%f819, %f393, %f393, %f390;
	add.s32 	%r170, %r170, 8;
$L__BB15_22:
	setp.eq.s32 	%p16, %r14, 0;
	@%p16 bra 	$L__BB15_29;
	add.s32 	%r108, %r14, -1;
	setp.lt.u32 	%p17, %r108, 3;
	@%p17 bra 	$L__BB15_25;
	cvt.s64.s32 	%rd102, %r170;
	mul.wide.s32 	%rd103, %r170, 4;
	add.s64 	%rd104, %rd6, %rd103;
	ld.global.f32 	%f395, [%rd104];
	add.s64 	%rd105, %rd102, %rd16;
	shl.b64 	%rd106, %rd105, 2;
	add.s64 	%rd107, %rd1, %rd106;
	ld.global.f32 	%f396, [%rd107];
	sub.f32 	%f397, %f395, %f396;
	fma.rn.f32 	%f398, %f397, %f397, %f819;
	ld.global.f32 	%f399, [%rd104+4];
	ld.global.f32 	%f400, [%rd107+4];
	sub.f32 	%f401, %f399, %f400;
	fma.rn.f32 	%f402, %f401, %f401, %f398;
	ld.global.f32 	%f403, [%rd104+8];
	ld.global.f32 	%f404, [%rd107+8];
	sub.f32 	%f405, %f403, %f404;
	fma.rn.f32 	%f406, %f405, %f405, %f402;
	ld.global.f32 	%f407, [%rd104+12];
	ld.global.f32 	%f408, [%rd107+12];
	sub.f32 	%f409, %f407, %f408;
	fma.rn.f32 	%f819, %f409, %f409, %f406;
	add.s32 	%r170, %r170, 4;
$L__BB15_25:
	setp.eq.s32 	%p18, %r18, 0;
	@%p18 bra 	$L__BB15_29;
	setp.eq.s32 	%p19, %r18, 1;
	cvt.s64.s32 	%rd108, %r170;
	mul.wide.s32 	%rd109, %r170, 4;
	add.s64 	%rd23, %rd6, %rd109;
	ld.global.f32 	%f410, [%rd23];
	add.s64 	%rd110, %rd108, %rd16;
	shl.b64 	%rd111, %rd110, 2;
	add.s64 	%rd24, %rd1, %rd111;
	ld.global.f32 	%f411, [%rd24];
	sub.f32 	%f412, %f410, %f411;
	fma.rn.f32 	%f819, %f412, %f412, %f819;
	@%p19 bra 	$L__BB15_29;
	setp.eq.s32 	%p20, %r18, 2;
	ld.global.f32 	%f413, [%rd23+4];
	ld.global.f32 	%f414, [%rd24+4];
	sub.f32 	%f415, %f413, %f414;
	fma.rn.f32 	%f819, %f415, %f415, %f819;
	@%p20 bra 	$L__BB15_29;
	ld.global.f32 	%f416, [%rd23+8];
	ld.global.f32 	%f417, [%rd24+8];
	sub.f32 	%f418, %f416, %f417;
	fma.rn.f32 	%f819, %f418, %f418, %f819;
$L__BB15_29:
	mul.wide.s32 	%rd112, %r25, 20;
	add.s64 	%rd113, %rd14, %rd112;
	ld.global.u32 	%r109, [%rd113+8];
	add.s32 	%r173, %r109, %r6;
	setp.lt.s32 	%p21, %r173, 0;
	@%p21 bra 	$L__BB15_85;
	sqrt.rn.f32 	%f27, %f819;
$L__BB15_31:
	mul.wide.s32 	%rd114, %r25, 32;
	add.s64 	%rd115, %rd15, %rd114;
	ld.global.u64 	%rd116, [%rd115+8];
	mul.wide.u32 	%rd117, %r173, 8;
	add.s64 	%rd118, %rd116, %rd117;
	ld.u32 	%r45, [%rd118];
	ld.f32 	%f419, [%rd118+4];
	sub.f32 	%f28, %f27, %f419;
	ld.volatile.global.f32 	%f420, [%rd7];
	setp.gt.f32 	%p22, %f28, %f420;
	@%p22 bra 	$L__BB15_85;
	ld.volatile.global.f32 	%f421, [%rd7];
	neg.f32 	%f422, %f421;
	setp.lt.f32 	%p23, %f28, %f422;
	@%p23 bra 	$L__BB15_84;
	ld.volatile.global.f32 	%f423, [%rd7];
	setp.gtu.f32 	%p24, %f28, %f423;
	@%p24 bra 	$L__BB15_84;
	ld.volatile.global.f32 	%f424, [%rd7];
	neg.f32 	%f425, %f424;
	setp.ltu.f32 	%p25, %f28, %f425;
	@%p25 bra 	$L__BB15_84;
	mul.lo.s32 	%r110, %r45, %r81;
	cvt.s64.s32 	%rd25, %r110;
	mov.f32 	%f835, 0f00000000;
	@%p3 bra 	$L__BB15_47;
	shl.b64 	%rd119, %rd25, 2;
	add.s64 	%rd26, %rd31, %rd119;
	setp.lt.u32 	%p27, %r8, 7;
	mov.f32 	%f835, 0f00000000;
	mov.b32 	%r176, 0;
	@%p27 bra 	$L__BB15_39;
	mov.f32 	%f835, 0f00000000;
	mov.b32 	%r178, 0;
$L__BB15_38:
	.pragma "nounroll";
	mul.wide.u32 	%rd128, %r178, 16;
	add.s64 	%rd129, %rd6, %rd128;
	ld.global.v4.f32 	{%f462, %f463, %f464, %f465}, [%rd129];
	add.s64 	%rd120, %rd26, %rd128;
	// begin inline asm
	ld.global.nc.v4.f32 {%f430,%f431,%f432,%f433}, [%rd120];
	// end inline asm
	sub.f32 	%f466, %f462, %f430;
	fma.rn.f32 	%f467, %f466, %f466, %f835;
	sub.f32 	%f468, %f463, %f431;
	fma.rn.f32 	%f469, %f468, %f468, %f467;
	sub.f32 	%f470, %f464, %f432;
	fma.rn.f32 	%f471, %f470, %f470, %f469;
	sub.f32 	%f472, %f465, %f433;
	fma.rn.f32 	%f473, %f472, %f472, %f471;
	ld.global.v4.f32 	{%f474, %f475, %f476, %f477}, [%rd129+16];
	add.s64 	%rd121, %rd120, 16;
	// begin inline asm
	ld.global.nc.v4.f32 {%f434,%f435,%f436,%f437}, [%rd121];
	// end inline asm
	sub.f32 	%f478, %f474, %f434;
	fma.rn.f32 	%f479, %f478, %f478, %f473;
	sub.f32 	%f480, %f475, %f435;
	fma.rn.f32 	%f481, %f480, %f480, %f479;
	sub.f32 	%f482, %f476, %f436;
	fma.rn.f32 	%f483, %f482, %f482, %f481;
	sub.f32 	%f484, %f477, %f437;
	fma.rn.f32 	%f485, %f484, %f484, %f483;
	ld.global.v4.f32 	{%f486, %f487, %f488, %f489}, [%rd129+32];
	add.s64 	%rd122, %rd120, 32;
	// begin inline asm
	ld.global.nc.v4.f32 {%f438,%f439,%f440,%f441}, [%rd122];
	// end inline asm
	sub.f32 	%f490, %f486, %f438;
	fma.rn.f32 	%f491, %f490, %f490, %f485;
	sub.f32 	%f492, %f487, %f439;
	fma.rn.f32 	%f493, %f492, %f492, %f491;
	sub.f32 	%f494, %f488, %f440;
	fma.rn.f32 	%f495, %f494, %f494, %f493;
	sub.f32 	%f496, %f489, %f441;
	fma.rn.f32 	%f497, %f496, %f496, %f495;
	ld.global.v4.f32 	{%f498, %f499, %f500, %f501}, [%rd129+48];
	add.s64 	%rd123, %rd120, 48;
	// begin inline asm
	ld.global.nc.v4.f32 {%f442,%f443,%f444,%f445}, [%rd123];
	// end inline asm
	sub.f32 	%f502, %f498, %f442;
	fma.rn.f32 	%f503, %f502, %f502, %f497;
	sub.f32 	%f504, %f499, %f443;
	fma.rn.f32 	%f505, %f504, %f504, %f503;
	sub.f32 	%f506, %f500, %f444;
	fma.rn.f32 	%f507, %f506, %f506, %f505;
	sub.f32 	%f508, %f501, %f445;
	fma.rn.f32 	%f509, %f508, %f508, %f507;
	ld.global.v4.f32 	{%f510, %f511, %f512, %f513}, [%rd129+64];
	add.s64 	%rd124, %rd120, 64;
	// begin inline asm
	ld.global.nc.v4.f32 {%f446,%f447,%f448,%f449}, [%rd124];
	// end inline asm
	sub.f32 	%f514, %f510, %f446;
	fma.rn.f32 	%f515, %f514, %f514, %f509;
	sub.f32 	%f516, %f511, %f447;
	fma.rn.f32 	%f517, %f516, %f516, %f515;
	sub.f32 	%f518, %f512, %f448;
	fma.rn.f32 	%f519, %f518, %f518, %f517;
	sub.f32 	%f520, %f513, %f449;
	fma.rn.f32 	%f521, %f520, %f520, %f519;
	ld.global.v4.f32 	{%f522, %f523, %f524, %f525}, [%rd129+80];
	add.s64 	%rd125, %rd120, 80;
	// begin inline asm
	ld.global.nc.v4.f32 {%f450,%f451,%f452,%f453}, [%rd125];
	// end inline asm
	sub.f32 	%f526, %f522, %f450;
	fma.rn.f32 	%f527, %f526, %f526, %f521;
	sub.f32 	%f528, %f523, %f451;
	fma.rn.f32 	%f529, %f528, %f528, %f527;
	sub.f32 	%f530, %f524, %f452;
	fma.rn.f32 	%f531, %f530, %f530, %f529;
	sub.f32 	%f532, %f525, %f453;
	fma.rn.f32 	%f533, %f532, %f532, %f531;
	ld.global.v4.f32 	{%f534, %f535, %f536, %f537}, [%rd129+96];
	add.s64 	%rd126, %rd120, 96;
	// begin inline asm
	ld.global.nc.v4.f32 {%f454,%f455,%f456,%f457}, [%rd126];
	// end inline asm
	sub.f32 	%f538, %f534, %f454;
	fma.rn.f32 	%f539, %f538, %f538, %f533;
	sub.f32 	%f540, %f535, %f455;
	fma.rn.f32 	%f541, %f540, %f540, %f539;
	sub.f32 	%f542, %f536, %f456;
	fma.rn.f32 	%f543, %f542, %f542, %f541;
	sub.f32 	%f544, %f537, %f457;
	fma.rn.f32 	%f545, %f544, %f544, %f543;
	ld.global.v4.f32 	{%f546, %f547, %f548, %f549}, [%rd129+112];
	add.s64 	%rd127, %rd120, 112;
	// begin inline asm
	ld.global.nc.v4.f32 {%f458,%f459,%f460,%f461}, [%rd127];
	// end inline asm
	sub.f32 	%f550, %f546, %f458;
	fma.rn.f32 	%f551, %f550, %f550, %f545;
	sub.f32 	%f552, %f547, %f459;
	fma.rn.f32 	%f553, %f552, %f552, %f551;
	sub.f32 	%f554, %f548, %f460;
	fma.rn.f32 	%f555, %f554, %f554, %f553;
	sub.f32 	%f556, %f549, %f461;
	fma.rn.f32 	%f835, %f556, %f556, %f555;
	add.s32 	%r178, %r178, 8;
	setp.eq.s32 	%p28, %r178, %r15;
	mov.u32 	%r176, %r15;
	@%p28 bra 	$L__BB15_39;
	bra.uni 	$L__BB15_38;
$L__BB15_39:
	setp.eq.s32 	%p29, %r9, 0;
	@%p29 bra 	$L__BB15_47;
	add.s32 	%r113, %r9, -1;
	setp.lt.u32 	%p30, %r113, 3;
	@%p30 bra 	$L__BB15_42;
	mul.wide.u32 	%rd134, %r176, 16;
	add.s64 	%rd135, %rd6, %rd134;
	ld.global.v4.f32 	{%f574, %f575, %f576, %f577}, [%rd135];
	add.s64 	%rd130, %rd26, %rd134;
	// begin inline asm
	ld.global.nc.v4.f32 {%f558,%f559,%f560,%f561}, [%rd130];
	// end inline asm
	sub.f32 	%f578, %f574, %f558;
	fma.rn.f32 	%f579, %f578, %f578, %f835;
	sub.f32 	%f580, %f575, %f559;
	fma.rn.f32 	%f581, %f580, %f580, %f579;
	sub.f32 	%f582, %f576, %f560;
	fma.rn.f32 	%f583, %f582, %f582, %f581;
	sub.f32 	%f584, %f577, %f561;
	fma.rn.f32 	%f585, %f584, %f584, %f583;
	ld.global.v4.f32 	{%f586, %f587, %f588, %f589}, [%rd135+16];
	add.s64 	%rd131, %rd130, 16;
	// begin inline asm
	ld.global.nc.v4.f32 {%f562,%f563,%f564,%f565}, [%rd131];
	// end inline asm
	sub.f32 	%f590, %f586, %f562;
	fma.rn.f32 	%f591, %f590, %f590, %f585;
	sub.f32 	%f592, %f587, %f563;
	fma.rn.f32 	%f593, %f592, %f592, %f591;
	sub.f32 	%f594, %f588, %f564;
	fma.rn.f32 	%f595, %f594, %f594, %f593;
	sub.f32 	%f596, %f589, %f565;
	fma.rn.f32 	%f597, %f596, %f596, %f595;
	ld.global.v4.f32 	{%f598, %f599, %f600, %f601}, [%rd135+32];
	add.s64 	%rd132, %rd130, 32;
	// begin inline asm
	ld.global.nc.v4.f32 {%f566,%f567,%f568,%f569}, [%rd132];
	// end inline asm
	sub.f32 	%f602, %f598, %f566;
	fma.rn.f32 	%f603, %f602, %f602, %f597;
	sub.f32 	%f604, %f599, %f567;
	fma.rn.f32 	%f605, %f604, %f604, %f603;
	sub.f32 	%f606, %f600, %f568;
	fma.rn.f32 	%f607, %f606, %f606, %f605;
	sub.f32 	%f608, %f601, %f569;
	fma.rn.f32 	%f609, %f608, %f608, %f607;
	ld.global.v4.f32 	{%f610, %f611, %f612, %f613}, [%rd135+48];
	add.s64 	%rd133, %rd130, 48;
	// begin inline asm
	ld.global.nc.v4.f32 {%f570,%f571,%f572,%f573}, [%rd133];
	// end inline asm
	sub.f32 	%f614, %f610, %f570;
	fma.rn.f32 	%f615, %f614, %f614, %f609;
	sub.f32 	%f616, %f611, %f571;
	fma.rn.f32 	%f617, %f616, %f616, %f615;
	sub.f32 	%f618, %f612, %f572;
	fma.rn.f32 	%f619, %f618, %f618, %f617;
	sub.f32 	%f620, %f613, %f573;
	fma.rn.f32 	%f835, %f620, %f620, %f619;
	add.s32 	%r176, %r176, 4;
$L__BB15_42:
	setp.eq.s32 	%p31, %r10, 0;
	@%p31 bra 	$L__BB15_47;
	setp.eq.s32 	%p32, %r11, 0;
	@%p32 bra 	$L__BB15_45;
	mul.wide.u32 	%rd138, %r176, 16;
	add.s64 	%rd139, %rd6, %rd138;
	ld.global.v4.f32 	{%f630, %f631, %f632, %f633}, [%rd139];
	add.s64 	%rd136, %rd26, %rd138;
	// begin inline asm
	ld.global.nc.v4.f32 {%f622,%f623,%f624,%f625}, [%rd136];
	// end inline asm
	sub.f32 	%f634, %f630, %f622;
	fma.rn.f32 	%f635, %f634, %f634, %f835;
	sub.f32 	%f636, %f631, %f623;
	fma.rn.f32 	%f637, %f636, %f636, %f635;
	sub.f32 	%f638, %f632, %f624;
	fma.rn.f32 	%f639, %f638, %f638, %f637;
	sub.f32 	%f640, %f633, %f625;
	fma.rn.f32 	%f641, %f640, %f640, %f639;
	ld.global.v4.f32 	{%f642, %f643, %f644, %f645}, [%rd139+16];
	add.s64 	%rd137, %rd136, 16;
	// begin inline asm
	ld.global.nc.v4.f32 {%f626,%f627,%f628,%f629}, [%rd137];
	// end inline asm
	sub.f32 	%f646, %f642, %f626;
	fma.rn.f32 	%f647, %f646, %f646, %f641;
	sub.f32 	%f648, %f643, %f627;
	fma.rn.f32 	%f649, %f648, %f648, %f647;
	sub.f32 	%f650, %f644, %f628;
	fma.rn.f32 	%f651, %f650, %f650, %f649;
	sub.f32 	%f652, %f645, %f629;
	fma.rn.f32 	%f835, %f652, %f652, %f651;
	add.s32 	%r176, %r176, 2;
$L__BB15_45:
	setp.eq.s32 	%p33, %r16, 0;
	@%p33 bra 	$L__BB15_47;
	mul.wide.u32 	%rd141, %r176, 16;
	add.s64 	%rd142, %rd6, %rd141;
	ld.global.v4.f32 	{%f657, %f658, %f659, %f660}, [%rd142];
	add.s64 	%rd140, %rd26, %rd141;
	// begin inline asm
	ld.global.nc.v4.f32 {%f653,%f654,%f655,%f656}, [%rd140];
	// end inline asm
	sub.f32 	%f661, %f657, %f653;
	fma.rn.f32 	%f662, %f661, %f661, %f835;
	sub.f32 	%f663, %f658, %f654;
	fma.rn.f32 	%f664, %f663, %f663, %f662;
	sub.f32 	%f665, %f659, %f655;
	fma.rn.f32 	%f666, %f665, %f665, %f664;
	sub.f32 	%f667, %f660, %f656;
	fma.rn.f32 	%f835, %f667, %f667, %f666;
$L__BB15_47:
	@%p11 bra 	$L__BB15_61;
	setp.lt.u32 	%p35, %r12, 15;
	mov.u32 	%r181, %r5;
	@%p35 bra 	$L__BB15_51;
	mov.b32 	%r180, 0;
	mov.u32 	%r181, %r5;
$L__BB15_50:
	.pragma "nounroll";
	cvt.s64.s32 	%rd143, %r181;
	mul.wide.s32 	%rd144, %r181, 4;
	add.s64 	%rd145, %rd6, %rd144;
	ld.global.f32 	%f669, [%rd145];
	add.s64 	%rd146, %rd143, %rd25;
	shl.b64 	%rd147, %rd146, 2;
	add.s64 	%rd148, %rd2, %rd147;
	ld.global.f32 	%f670, [%rd148];
	sub.f32 	%f671, %f669, %f670;
	fma.rn.f32 	%f672, %f671, %f671, %f835;
	ld.global.f32 	%f673, [%rd145+4];
	ld.global.f32 	%f674, [%rd148+4];
	sub.f32 	%f675, %f673, %f674;
	fma.rn.f32 	%f676, %f675, %f675, %f672;
	ld.global.f32 	%f677, [%rd145+8];
	ld.global.f32 	%f678, [%rd148+8];
	sub.f32 	%f679, %f677, %f678;
	fma.rn.f32 	%f680, %f679, %f679, %f676;
	ld.global.f32 	%f681, [%rd145+12];
	ld.global.f32 	%f682, [%rd148+12];
	sub.f32 	%f683, %f681, %f682;
	fma.rn.f32 	%f684, %f683, %f683, %f680;
	ld.global.f32 	%f685, [%rd145+16];
	ld.global.f32 	%f686, [%rd148+16];
	sub.f32 	%f687, %f685, %f686;
	fma.rn.f32 	%f688, %f687, %f687, %f684;
	ld.global.f32 	%f689, [%rd145+20];
	ld.global.f32 	%f690, [%rd148+20];
	sub.f32 	%f691, %f689, %f690;
	fma.rn.f32 	%f692, %f691, %f691, %f688;
	ld.global.f32 	%f693, [%rd145+24];
	ld.global.f32 	%f694, [%rd148+24];
	sub.f32 	%f695, %f693, %f694;
	fma.rn.f32 	%f696, %f695, %f695, %f692;
	ld.global.f32 	%f697, [%rd145+28];
	ld.global.f32 	%f698, [%rd148+28];
	sub.f32 	%f699, %f697, %f698;
	fma.rn.f32 	%f700, %f699, %f699, %f696;
	ld.global.f32 	%f701, [%rd145+32];
	ld.global.f32 	%f702, [%rd148+32];
	sub.f32 	%f703, %f701, %f702;
	fma.rn.f32 	%f704, %f703, %f703, %f700;
	ld.global.f32 	%f705, [%rd145+36];
	ld.global.f32 	%f706, [%rd148+36];
	sub.f32 	%f707, %f705, %f706;
	fma.rn.f32 	%f708, %f707, %f707, %f704;
	ld.global.f32 	%f709, [%rd145+40];
	ld.global.f32 	%f710, [%rd148+40];
	sub.f32 	%f711, %f709, %f710;
	fma.rn.f32 	%f712, %f711, %f711, %f708;
	ld.global.f32 	%f713, [%rd145+44];
	ld.global.f32 	%f714, [%rd148+44];
	sub.f32 	%f715, %f713, %f714;
	fma.rn.f32 	%f716, %f715, %f715, %f712;
	ld.global.f32 	%f717, [%rd145+48];
	ld.global.f32 	%f718, [%rd148+48];
	sub.f32 	%f719, %f717, %f718;
	fma.rn.f32 	%f720, %f719, %f719, %f716;
	ld.global.f32 	%f721, [%rd145+52];
	ld.global.f32 	%f722, [%rd148+52];
	sub.f32 	%f723, %f721, %f722;
	fma.rn.f32 	%f724, %f723, %f723, %f720;
	ld.global.f32 	%f725, [%rd145+56];
	ld.global.f32 	%f726, [%rd148+56];
	sub.f32 	%f727, %f725, %f726;
	fma.rn.f32 	%f728, %f727, %f727, %f724;
	ld.global.f32 	%f729, [%rd145+60];
	ld.global.f32 	%f730, [%rd148+60];
	sub.f32 	%f731, %f729, %f730;
	fma.rn.f32 	%f835, %f731, %f731, %f728;
	add.s32 	%r181, %r181, 16;
	add.s32 	%r180, %r180, 16;
	setp.ne.s32 	%p36, %r180, %r17;
	@%p36 bra 	$L__BB15_50;
$L__BB15_51:
	setp.eq.s32 	%p37, %r13, 0;
	@%p37 bra 	$L__BB15_61;
	add.s32 	%r115, %r13, -1;
	setp.lt.u32 	%p38, %r115, 7;
	@%p38 bra 	$L__BB15_54;
	cvt.s64.s32 	%rd149, %r181;
	mul.wide.s32 	%rd150, %r181, 4;
	add.s64 	%rd151, %rd6, %rd150;
	ld.global.f32 	%f733, [%rd151];
	add.s64 	%rd152, %rd149, %rd25;
	shl.b64 	%rd153, %rd152, 2;
	add.s64 	%rd154, %rd2, %rd153;
	ld.global.f32 	%f734, [%rd154];
	sub.f32 	%f735, %f733, %f734;
	fma.rn.f32 	%f736, %f735, %f735, %f835;
	ld.global.f32 	%f737, [%rd151+4];
	ld.global.f32 	%f738, [%rd154+4];
	sub.f32 	%f739, %f737, %f738;
	fma.rn.f32 	%f740, %f739, %f739, %f736;
	ld.global.f32 	%f741, [%rd151+8];
	ld.global.f32 	%f742, [%rd154+8];
	sub.f32 	%f743, %f741, %f742;
	fma.rn.f32 	%f744, %f743, %f743, %f740;
	ld.global.f32 	%f745, [%rd151+12];
	ld.global.f32 	%f746, [%rd154+12];
	sub.f32 	%f747, %f745, %f746;
	fma.rn.f32 	%f748, %f747, %f747, %f744;
	ld.global.f32 	%f749, [%rd151+16];
	ld.global.f32 	%f750, [%rd154+16];
	sub.f32 	%f751, %f749, %f750;
	fma.rn.f32 	%f752, %f751, %f751, %f748;
	ld.global.f32 	%f753, [%rd151+20];
	ld.global.f32 	%f754, [%rd154+20];
	sub.f32 	%f755, %f753, %f754;
	fma.rn.f32 	%f756, %f755, %f755, %f752;
	ld.global.f32 	%f757, [%rd151+24];
	ld.global.f32 	%f758, [%rd154+24];
	sub.f32 	%f759, %f757, %f758;
	fma.rn.f32 	%f760, %f759, %f759, %f756;
	ld.global.f32 	%f761, [%rd151+28];
	ld.global.f32 	%f762, [%rd154+28];
	sub.f32 	%f763, %f761, %f762;
	fma.rn.f32 	%f835, %f763, %f763, %f760;
	add.s32 	%r181, %r181, 8;
$L__BB15_54:
	setp.eq.s32 	%p39, %r14, 0;
	@%p39 bra 	$L__BB15_61;
	add.s32 	%r116, %r14, -1;
	setp.lt.u32 	%p40, %r116, 3;
	@%p40 bra 	$L__BB15_57;
	cvt.s64.s32 	%rd155, %r181;
	mul.wide.s32 	%rd156, %r181, 4;
	add.s64 	%rd157, %rd6, %rd156;
	ld.global.f32 	%f765, [%rd157];
	add.s64 	%rd158, %rd155, %rd25;
	shl.b64 	%rd159, %rd158, 2;
	add.s64 	%rd160, %rd2, %rd159;
	ld.global.f32 	%f766, [%rd160];
	sub.f32 	%f767, %f765, %f766;
	fma.rn.f32 	%f768, %f767, %f767, %f835;
	ld.global.f32 	%f769, [%rd157+4];
	ld.global.f32 	%f770, [%rd160+4];
	sub.f32 	%f771, %f769, %f770;
	fma.rn.f32 	%f772, %f771, %f771, %f768;
	ld.global.f32 	%f773, [%rd157+8];
	ld.global.f32 	%f774, [%rd160+8];
	sub.f32 	%f775, %f773, %f774;
	fma.rn.f32 	%f776, %f775, %f775, %f772;
	ld.global.f32 	%f777, [%rd157+12];
	ld.global.f32 	%f778, [%rd160+12];
	sub.f32 	%f779, %f777, %f778;
	fma.rn.f32 	%f835, %f779, %f779, %f776;
	add.s32 	%r181, %r181, 4;
$L__BB15_57:
	setp.eq.s32 	%p41, %r18, 0;
	@%p41 bra 	$L__BB15_61;
	setp.eq.s32 	%p42, %r18, 1;
	cvt.s64.s32 	%rd161, %r181;
	mul.wide.s32 	%rd162, %r181, 4;
	add.s64 	%rd27, %rd6, %rd162;
	ld.global.f32 	%f780, [%rd27];
	add.s64 	%rd163, %rd161, %rd25;
	shl.b64 	%rd164, %rd163, 2;
	add.s64 	%rd28, %rd2, %rd164;
	ld.global.f32 	%f781, [%rd28];
	sub.f32 	%f782, %f780, %f781;
	fma.rn.f32 	%f835, %f782, %f782, %f835;
	@%p42 bra 	$L__BB15_61;
	setp.eq.s32 	%p43, %r18, 2;
	ld.global.f32 	%f783, [%rd27+4];
	ld.global.f32 	%f784, [%rd28+4];
	sub.f32 	%f785, %f783, %f784;
	fma.rn.f32 	%f835, %f785, %f785, %f835;
	@%p43 bra 	$L__BB15_61;
	ld.global.f32 	%f786, [%rd27+8];
	ld.global.f32 	%f787, [%rd28+8];
	sub.f32 	%f788, %f786, %f787;
	fma.rn.f32 	%f835, %f788, %f788, %f835;
$L__BB15_61:
	sqrt.rn.f32 	%f55, %f835;
	atom.global.add.u32 	%r118, [Total], 1;
	setp.lt.s32 	%p44, %r190, 1;
	mov.b32 	%r117, -1;
	mov.u32 	%r185, %r117;
	@%p44 bra 	$L__BB15_65;
	mov.b32 	%r184, 0;
$L__BB15_63:
	cvt.u32.u64 	%r120, %rd10;
	add.s32 	%r121, %r184, %r120;
	mul.wide.s32 	%rd165, %r121, 8;
	add.s64 	%rd166, %rd3, %rd165;
	ld.global.f32 	%f789, [%rd166+4];
	setp.lt.f32 	%p45, %f55, %f789;
	mov.u32 	%r185, %r184;
	@%p45 bra 	$L__BB15_65;
	add.s32 	%r184, %r184, 1;
	setp.ne.s32 	%p46, %r184, %r190;
	mov.u32 	%r185, %r117;
	@%p46 bra 	$L__BB15_63;
$L__BB15_65:
	setp.ge.s32 	%p47, %r190, %r82;
	@%p47 bra 	$L__BB15_75;
	setp.eq.s32 	%p56, %r185, -1;
	@%p56 bra 	$L__BB15_87;
	setp.le.s32 	%p57, %r190, %r185;
	@%p57 bra 	$L__BB15_74;
	sub.s32 	%r142, %r190, %r185;
	and.b32  	%r65, %r142, 3;
	setp.eq.s32 	%p58, %r65, 0;
	mov.u32 	%r186, %r190;
	@%p58 bra 	$L__BB15_72;
	cvt.u32.u64 	%r143, %rd10;
	add.s32 	%r186, %r190, -1;
	add.s32 	%r144, %r190, %r143;
	mul.wide.s32 	%rd175, %r144, 8;
	add.s64 	%rd29, %rd3, %rd175;
	ld.global.u32 	%r145, [%rd29+-8];
	ld.global.f32 	%f797, [%rd29+-4];
	st.global.u32 	[%rd29], %r145;
	st.global.f32 	[%rd29+4], %f797;
	setp.eq.s32 	%p59, %r65, 1;
	@%p59 bra 	$L__BB15_72;
	add.s32 	%r186, %r190, -2;
	ld.global.u32 	%r146, [%rd29+-16];
	ld.global.f32 	%f798, [%rd29+-12];
	st.global.u32 	[%rd29+-8], %r146;
	st.global.f32 	[%rd29+-4], %f798;
	setp.eq.s32 	%p60, %r65, 2;
	@%p60 bra 	$L__BB15_72;
	add.s32 	%r186, %r190, -3;
	cvt.s64.s32 	%rd176, %r190;
	add.s64 	%rd177, %rd176, %rd10;
	shl.b64 	%rd178, %rd177, 3;
	add.s64 	%rd179, %rd3, %rd178;
	ld.global.u32 	%r147, [%rd179+-24];
	ld.global.f32 	%f799, [%rd179+-20];
	st.global.u32 	[%rd29+-16], %r147;
	st.global.f32 	[%rd29+-12], %f799;
$L__BB15_72:
	sub.s32 	%r148, %r185, %r190;
	setp.gt.u32 	%p61, %r148, -4;
	@%p61 bra 	$L__BB15_74;
$L__BB15_73:
	cvt.u32.u64 	%r149, %rd10;
	add.s32 	%r150, %r186, %r149;
	mul.wide.s32 	%rd180, %r150, 8;
	add.s64 	%rd181, %rd3, %rd180;
	ld.global.u32 	%r151, [%rd181+-8];
	ld.global.f32 	%f800, [%rd181+-4];
	st.global.u32 	[%rd181], %r151;
	st.global.f32 	[%rd181+4], %f800;
	ld.global.u32 	%r152, [%rd181+-16];
	ld.global.f32 	%f801, [%rd181+-12];
	st.global.u32 	[%rd181+-8], %r152;
	st.global.f32 	[%rd181+-4], %f801;
	ld.global.u32 	%r153, [%rd181+-24];
	ld.global.f32 	%f802, [%rd181+-20];
	st.global.u32 	[%rd181+-16], %r153;
	st.global.f32 	[%rd181+-12], %f802;
	add.s32 	%r71, %r186, -4;
	cvt.s64.s32 	%rd182, %r186;
	add.s64 	%rd183, %rd182, %rd10;
	shl.b64 	%rd184, %rd183, 3;
	add.s64 	%rd185, %rd3, %rd184;
	ld.global.u32 	%r154, [%rd185+-32];
	ld.global.f32 	%f803, [%rd185+-28];
	st.global.u32 	[%rd181+-24], %r154;
	st.global.f32 	[%rd181+-20], %f803;
	setp.gt.s32 	%p62, %r71, %r185;
	mov.u32 	%r186, %r71;
	@%p62 bra 	$L__BB15_73;
$L__BB15_74:
	cvt.u32.u64 	%r155, %rd10;
	add.s32 	%r156, %r185, %r155;
	mul.wide.s32 	%rd186, %r156, 8;
	add.s64 	%rd187, %rd3, %rd186;
	st.global.u32 	[%rd187], %r45;
	st.global.f32 	[%rd187+4], %f55;
	add.s32 	%r190, %r190, 1;
	bra.uni 	$L__BB15_84;
$L__BB15_75:
	setp.eq.s32 	%p48, %r185, -1;
	@%p48 bra 	$L__BB15_84;
	setp.lt.s32 	%p49, %r7, %r185;
	@%p49 bra 	$L__BB15_83;
	not.b32 	%r123, %r185;
	add.s32 	%r124, %r82, %r123;
	and.b32  	%r73, %r124, 3;
	setp.eq.s32 	%p50, %r73, 0;
	mov.u32 	%r188, %r7;
	@%p50 bra 	$L__BB15_81;
	ld.global.u32 	%r125, [%rd9];
	ld.global.f32 	%f790, [%rd9+4];
	st.global.u32 	[%rd9+8], %r125;
	st.global.f32 	[%rd9+12], %f790;
	setp.eq.s32 	%p51, %r73, 1;
	mov.u32 	%r188, %r19;
	@%p51 bra 	$L__BB15_81;
	ld.global.u32 	%r126, [%rd11+-32];
	ld.global.f32 	%f791, [%rd11+-28];
	st.global.u32 	[%rd11+-24], %r126;
	st.global.f32 	[%rd11+-20], %f791;
	setp.eq.s32 	%p52, %r73, 2;
	mov.u32 	%r188, %r20;
	@%p52 bra 	$L__BB15_81;
	ld.global.u32 	%r127, [%rd11+-40];
	ld.global.f32 	%f792, [%rd11+-36];
	st.global.u32 	[%rd11+-32], %r127;
	st.global.f32 	[%rd11+-28], %f792;
	mov.u32 	%r188, %r21;
$L__BB15_81:
	sub.s32 	%r128, %r7, %r185;
	setp.lt.u32 	%p53, %r128, 3;
	@%p53 bra 	$L__BB15_83;
$L__BB15_82:
	cvt.u32.u64 	%r129, %rd10;
	add.s32 	%r130, %r188, %r129;
	mul.wide.s32 	%rd167, %r130, 8;
	add.s64 	%rd168, %rd3, %rd167;
	ld.global.u32 	%r131, [%rd168];
	ld.global.f32 	%f793, [%rd168+4];
	st.global.u32 	[%rd168+8], %r131;
	st.global.f32 	[%rd168+12], %f793;
	ld.global.u32 	%r132, [%rd168+-8];
	ld.global.f32 	%f794, [%rd168+-4];
	st.global.u32 	[%rd168], %r132;
	st.global.f32 	[%rd168+4], %f794;
	ld.global.u32 	%r133, [%rd168+-16];
	ld.global.f32 	%f795, [%rd168+-12];
	st.global.u32 	[%rd168+-8], %r133;
	st.global.f32 	[%rd168+-4], %f795;
	add.s32 	%r134, %r188, -3;
	cvt.s64.s32 	%rd169, %r188;
	add.s64 	%rd170, %rd169, %rd10;
	shl.b64 	%rd171, %rd170, 3;
	add.s64 	%rd172, %rd171, %rd3;
	ld.global.u32 	%r135, [%rd172+-24];
	ld.global.f32 	%f796, [%rd172+-20];
	st.global.u32 	[%rd172+-16], %r135;
	st.global.f32 	[%rd172+-12], %f796;
	add.s32 	%r188, %r188, -4;
	setp.gt.s32 	%p54, %r134, %r185;
	@%p54 bra 	$L__BB15_82;
$L__BB15_83:
	cvt.u32.u64 	%r136, %rd10;
	add.s32 	%r137, %r185, %r136;
	mul.wide.s32 	%rd173, %r137, 8;
	add.s64 	%rd174, %rd3, %rd173;
	st.global.u32 	[%rd174], %r45;
	st.global.f32 	[%rd174+4], %f55;
	ld.global.u32 	%r138, [%rd8];
	xor.b32  	%r139, %r138, 2147483647;
	setp.lt.s32 	%p55, %r138, 0;
	selp.b32 	%r140, %r139, %r138, %p55;
	atom.global.min.s32 	%r141, [%rd7], %r140;
$L__BB15_84:
	sub.s32 	%r173, %r173, %r83;
	setp.gt.s32 	%p63, %r173, -1;
	@%p63 bra 	$L__BB15_31;
$L__BB15_85:
	add.s32 	%r162, %r162, 1;
	ld.global.u32 	%r159, [%rd4];
	setp.lt.u32 	%p64, %r162, %r159;
	@%p64 bra 	$L__BB15_3;
$L__BB15_86:
	ret;
$L__BB15_87:
	cvt.u32.u64 	%r157, %rd10;
	add.s32 	%r158, %r190, %r157;
	mul.wide.s32 	%rd188, %r158, 8;
	add.s64 	%rd189, %rd3, %rd188;
	st.global.u32 	[%rd189], %r45;
	st.global.f32 	[%rd189+4], %f55;
	add.s32 	%r190, %r190, 1;
	bra.uni 	$L__BB15_84;

}
	// .globl	_Z5finaliP12IndexAndDistiiS0_Pi
.visible .entry _Z5finaliP12IndexAndDistiiS0_Pi(
	.param .u32 _Z5finaliP12IndexAndDistiiS0_Pi_param_0,
	.param .u64 .ptr .align 1 _Z5finaliP12IndexAndDistiiS0_Pi_param_1,
	.param .u32 _Z5finaliP12IndexAndDistiiS0_Pi_param_2,
	.param .u32 _Z5finaliP12IndexAndDistiiS0_Pi_param_3,
	.param .u64 .ptr .align 1 _Z5finaliP12IndexAndDistiiS0_Pi_param_4,
	.param .u64 .ptr .align 1 _Z5finaliP12IndexAndDistiiS0_Pi_param_5
)
{
	.reg .pred 	%p<36>;
	.reg .b32 	%r<244>;
	.reg .b32 	%f<55>;
	.reg .b64 	%rd<122>;

	ld.param.u32 	%r50, [_Z5finaliP12IndexAndDistiiS0_Pi_param_0];
	ld.param.u64 	%rd8, [_Z5finaliP12IndexAndDistiiS0_Pi_param_1];
	ld.param.u32 	%r51, [_Z5finaliP12IndexAndDistiiS0_Pi_param_2];
	ld.param.u32 	%r52, [_Z5finaliP12IndexAndDistiiS0_Pi_param_3];
	ld.param.u64 	%rd9, [_Z5finaliP12IndexAndDistiiS0_Pi_param_4];
	ld.param.u64 	%rd10, [_Z5finaliP12IndexAndDistiiS0_Pi_param_5];
	cvta.to.global.u64 	%rd1, %rd9;
	cvta.to.global.u64 	%rd2, %rd8;
	cvta.to.global.u64 	%rd3, %rd10;
	mov.u32 	%r53, %tid.x;
	mov.u32 	%r54, %ctaid.x;
	mov.u32 	%r55, %ntid.x;
	mad.lo.s32 	%r1, %r54, %r55, %r53;
	mul.lo.s32 	%r2, %r51, %r1;
	setp.ge.s32 	%p1, %r1, %r52;
	setp.lt.s32 	%p2, %r50, 1;
	or.pred  	%p3, %p1, %p2;
	@%p3 bra 	$L__BB16_27;
	ld.param.u32 	%r218, [_Z5finaliP12IndexAndDistiiS0_Pi_param_2];
	mul.wide.s32 	%rd11, %r2, 4;
	add.s64 	%rd4, %rd3, %rd11;
	mul.lo.s32 	%r3, %r2, %r50;
	setp.lt.s32 	%p4, %r218, 2;
	mul.lo.s32 	%r4, %r1, %r50;
	@%p4 bra 	$L__BB16_16;
	ld.param.u32 	%r219, [_Z5finaliP12IndexAndDistiiS0_Pi_param_2];
	add.s32 	%r116, %r219, -1;
	and.b32  	%r117, %r116, 7;
	add.s32 	%r5, %r117, -1;
	and.b32  	%r6, %r116, -8;
	mad.lo.s32 	%r7, %r50, %r2, %r50;
	add.s32 	%r118, %r2, 8;
	mul.lo.s32 	%r8, %r50, %r118;
	add.s32 	%r119, %r2, 6;
	mul.lo.s32 	%r9, %r50, %r119;
	add.s32 	%r120, %r2, 4;
	mul.lo.s32 	%r10, %r50, %r120;
	add.s64 	%rd76, %rd11, %rd3;
	add.s64 	%rd5, %rd76, 16;
	add.s32 	%r121, %r2, 3;
	mul.lo.s32 	%r11, %r50, %r121;
	add.s32 	%r122, %r2, 2;
	mul.lo.s32 	%r12, %r50, %r122;
	mov.b32 	%r225, 0;
$L__BB16_3:
	ld.param.u32 	%r220, [_Z5finaliP12IndexAndDistiiS0_Pi_param_2];
	add.s32 	%r126, %r220, -2;
	setp.lt.u32 	%p13, %r126, 7;
	ld.global.u32 	%r127, [%rd4];
	add.s32 	%r128, %r127, %r3;
	mul.wide.s32 	%rd77, %r128, 8;
	add.s64 	%rd78, %rd2, %rd77;
	ld.global.f32 	%f53, [%rd78+4];
	mov.b32 	%r238, 0;
	mov.b32 	%r233, 1;
	@%p13 bra 	$L__BB16_7;
	mov.b32 	%r226, 0;
	mov.u64 	%rd121, %rd5;
	mov.u32 	%r227, %r226;
	mov.u32 	%r238, %r226;
$L__BB16_5:
	.pragma "nounroll";
	add.s32 	%r130, %r227, 1;
	ld.global.u32 	%r131, [%rd121+-12];
	add.s32 	%r132, %r7, %r226;
	add.s32 	%r133, %r132, %r131;
	mul.wide.s32 	%rd79, %r133, 8;
	add.s64 	%rd80, %rd2, %rd79;
	ld.global.f32 	%f24, [%rd80+4];
	setp.gt.f32 	%p14, %f53, %f24;
	selp.f32 	%f25, %f24, %f53, %p14;
	selp.b32 	%r134, %r130, %r238, %p14;
	ld.global.u32 	%r135, [%rd121+-8];
	add.s32 	%r136, %r12, %r226;
	add.s32 	%r137, %r136, %r135;
	mul.wide.s32 	%rd81, %r137, 8;
	add.s64 	%rd82, %rd2, %rd81;
	ld.global.f32 	%f26, [%rd82+4];
	setp.gt.f32 	%p15, %f25, %f26;
	selp.f32 	%f27, %f26, %f25, %p15;
	add.s32 	%r138, %r227, 2;
	selp.b32 	%r139, %r138, %r134, %p15;
	ld.global.u32 	%r140, [%rd121+-4];
	add.s32 	%r141, %r11, %r226;
	add.s32 	%r142, %r141, %r140;
	mul.wide.s32 	%rd83, %r142, 8;
	add.s64 	%rd84, %rd2, %rd83;
	ld.global.f32 	%f28, [%rd84+4];
	setp.gt.f32 	%p16, %f27, %f28;
	selp.f32 	%f29, %f28, %f27, %p16;
	add.s32 	%r143, %r227, 3;
	selp.b32 	%r144, %r143, %r139, %p16;
	ld.global.u32 	%r145, [%rd121];
	add.s32 	%r146, %r10, %r226;
	add.s32 	%r147, %r146, %r145;
	mul.wide.s32 	%rd85, %r147, 8;
	add.s64 	%rd86, %rd2, %rd85;
	ld.global.f32 	%f30, [%rd86+4];
	setp.gt.f32 	%p17, %f29, %f30;
	selp.f32 	%f31, %f30, %f29, %p17;
	add.s32 	%r148, %r227, 4;
	selp.b32 	%r149, %r148, %r144, %p17;
	ld.global.u32 	%r150, [%rd121+4];
	add.s32 	%r151, %r2, 5;
	mad.lo.s32 	%r152, %r50, %r151, %r226;
	add.s32 	%r153, %r152, %r150;
	mul.wide.s32 	%rd87, %r153, 8;
	add.s64 	%rd88, %rd2, %rd87;
	ld.global.f32 	%f32, [%rd88+4];
	setp.gt.f32 	%p18, %f31, %f32;
	selp.f32 	%f33, %f32, %f31, %p18;
	add.s32 	%r154, %r227, 5;
	selp.b32 	%r155, %r154, %r149, %p18;
	ld.global.u32 	%r156, [%rd121+8];
	add.s32 	%r157, %r9, %r226;
	add.s32 	%r158, %r157, %r156;
	mul.wide.s32 	%rd89, %r158, 8;
	add.s64 	%rd90, %rd2, %rd89;
	ld.global.f32 	%f34, [%rd90+4];
	setp.gt.f32 	%p19, %f33, %f34;
	selp.f32 	%f35, %f34, %f33, %p19;
	add.s32 	%r159, %r227, 6;
	selp.b32 	%r160, %r159, %r155, %p19;
	ld.global.u32 	%r161, [%rd121+12];
	add.s32 	%r162, %r2, 7;
	mad.lo.s32 	%r163, %r50, %r162, %r226;
	add.s32 	%r164, %r163, %r161;
	mul.wide.s32 	%rd91, %r164, 8;
	add.s64 	%rd92, %rd2, %rd91;
	ld.global.f32 	%f36, [%rd92+4];
	setp.gt.f32 	%p20, %f35, %f36;
	selp.f32 	%f37, %f36, %f35, %p20;
	add.s32 	%r165, %r227, 7;
	selp.b32 	%r166, %r165, %r160, %p20;
	ld.global.u32 	%r167, [%rd121+16];
	add.s32 	%r168, %r8, %r226;
	add.s32 	%r169, %r168, %r167;
	mul.wide.s32 	%rd93, %r169, 8;
	add.s64 	%rd94, %rd2, %rd93;
	ld.global.f32 	%f38, [%rd94+4];
	setp.gt.f32 	%p21, %f37, %f38;
	selp.f32 	%f53, %f38, %f37, %p21;
	add.s32 	%r227, %r227, 8;
	selp.b32 	%r238, %r227, %r166, %p21;
	shl.b32 	%r170, %r50, 3;
	add.s32 	%r226, %r226, %r170;
	add.s64 	%rd121, %rd121, 32;
	setp.ne.s32 	%p22, %r227, %r6;
	@%p22 bra 	$L__BB16_5;
	add.s32 	%r233, %r227, 1;
$L__BB16_7:
	ld.param.u32 	%r221, [_Z5finaliP12IndexAndDistiiS0_Pi_param_2];
	add.s32 	%r171, %r221, -1;
	and.b32  	%r172, %r171, 7;
	setp.eq.s32 	%p23, %r172, 0;
	@%p23 bra 	$L__BB16_15;
	setp.lt.u32 	%p24, %r5, 3;
	@%p24 bra 	$L__BB16_10;
	add.s32 	%r174, %r233, %r2;
	mul.lo.s32 	%r175, %r174, %r50;
	mul.wide.u32 	%rd95, %r233, 4;
	add.s64 	%rd96, %rd4, %rd95;
	ld.global.u32 	%r176, [%rd96];
	add.s32 	%r177, %r176, %r175;
	mul.wide.s32 	%rd97, %r177, 8;
	add.s64 	%rd98, %rd2, %rd97;
	ld.global.f32 	%f39, [%rd98+4];
	setp.gt.f32 	%p25, %f53, %f39;
	selp.f32 	%f40, %f39, %f53, %p25;
	selp.b32 	%r178, %r233, %r238, %p25;
	add.s32 	%r179, %r233, 1;
	add.s32 	%r180, %r175, %r50;
	ld.global.u32 	%r181, [%rd96+4];
	add.s32 	%r182, %r181, %r180;
	mul.wide.s32 	%rd99, %r182, 8;
	add.s64 	%rd100, %rd2, %rd99;
	ld.global.f32 	%f41, [%rd100+4];
	setp.gt.f32 	%p26, %f40, %f41;
	selp.f32 	%f42, %f41, %f40, %p26;
	selp.b32 	%r183, %r179, %r178, %p26;
	add.s32 	%r184, %r233, 2;
	add.s32 	%r185, %r174, 2;
	ld.global.u32 	%r186, [%rd96+8];
	mad.lo.s32 	%r187, %r185, %r50, %r186;
	mul.wide.s32 	%rd101, %r187, 8;
	add.s64 	%rd102, %rd2, %rd101;
	ld.global.f32 	%f43, [%rd102+4];
	setp.gt.f32 	%p27, %f42, %f43;
	selp.f32 	%f44, %f43, %f42, %p27;
	selp.b32 	%r188, %r184, %r183, %p27;
	add.s32 	%r189, %r233, 3;
	add.s32 	%r190, %r174, 3;
	ld.global.u32 	%r191, [%rd96+12];
	mad.lo.s32 	%r192, %r190, %r50, %r191;
	mul.wide.s32 	%rd103, %r192, 8;
	add.s64 	%rd104, %rd2, %rd103;
	ld.global.f32 	%f45, [%rd104+4];
	setp.gt.f32 	%p28, %f44, %f45;
	selp.f32 	%f53, %f45, %f44, %p28;
	selp.b32 	%r238, %r189, %r188, %p28;
	add.s32 	%r233, %r233, 4;
$L__BB16_10:
	ld.param.u32 	%r222, [_Z5finaliP12IndexAndDistiiS0_Pi_param_2];
	add.s32 	%r193, %r222, -1;
	and.b32  	%r194, %r193, 3;
	setp.eq.s32 	%p29, %r194, 0;
	@%p29 bra 	$L__BB16_15;
	ld.param.u32 	%r223, [_Z5finaliP12IndexAndDistiiS0_Pi_param_2];
	add.s32 	%r196, %r223, -1;
	and.b32  	%r197, %r196, 3;
	setp.eq.s32 	%p30, %r197, 1;
	@%p30 bra 	$L__BB16_13;
	add.s32 	%r198, %r233, %r2;
	mul.lo.s32 	%r199, %r198, %r50;
	mul.wide.u32 	%rd105, %r233, 4;
	add.s64 	%rd106, %rd4, %rd105;
	ld.global.u32 	%r200, [%rd106];
	add.s32 	%r201, %r200, %r199;
	mul.wide.s32 	%rd107, %r201, 8;
	add.s64 	%rd108, %rd2, %rd107;
	ld.global.f32 	%f46, [%rd108+4];
	setp.gt.f32 	%p31, %f53, %f46;
	selp.f32 	%f47, %f46, %f53, %p31;
	selp.b32 	%r202, %r233, %r238, %p31;
	add.s32 	%r203, %r233, 1;
	add.s32 	%r204, %r199, %r50;
	ld.global.u32 	%r205, [%rd106+4];
	add.s32 	%r206, %r205, %r204;
	mul.wide.s32 	%rd109, %r206, 8;
	add.s64 	%rd110, %rd2, %rd109;
	ld.global.f32 	%f48, [%rd110+4];
	setp.gt.f32 	%p32, %f47, %f48;
	selp.f32 	%f53, %f48, %f47, %p32;
	selp.b32 	%r238, %r203, %r202, %p32;
	add.s32 	%r233, %r233, 2;
$L__BB16_13:
	ld.param.u32 	%r224, [_Z5finaliP12IndexAndDistiiS0_Pi_param_2];
	and.b32  	%r207, %r224, 1;
	setp.eq.b32 	%p33, %r207, 1;
	@%p33 bra 	$L__BB16_15;
	add.s32 	%r208, %r233, %r2;
	mul.wide.u32 	%rd111, %r233, 4;
	add.s64 	%rd112, %rd4, %rd111;
	ld.global.u32 	%r209, [%rd112];
	mad.lo.s32 	%r210, %r208, %r50, %r209;
	mul.wide.s32 	%rd113, %r210, 8;
	add.s64 	%rd114, %rd2, %rd113;
	ld.global.f32 	%f49, [%rd114+4];
	setp.gt.f32 	%p34, %f53, %f49;
	selp.b32 	%r238, %r233, %r238, %p34;
$L__BB16_15:
	add.s32 	%r211, %r225, %r4;
	mul.wide.s32 	%rd115, %r211, 8;
	add.s64 	%rd116, %rd1, %rd115;
	add.s32 	%r212, %r238, %r2;
	mul.wide.u32 	%rd117, %r238, 4;
	add.s64 	%rd118, %rd4, %rd117;
	ld.global.u32 	%r213, [%rd118];
	mad.lo.s32 	%r214, %r212, %r50, %r213;
	mul.wide.s32 	%rd119, %r214, 8;
	add.s64 	%rd120, %rd2, %rd119;
	ld.global.u32 	%r215, [%rd120];
	ld.global.f32 	%f50, [%rd120+4];
	st.global.u32 	[%rd116], %r215;
	st.global.f32 	[%rd116+4], %f50;
	ld.global.u32 	%r216, [%rd118];
	add.s32 	%r217, %r216, 1;
	st.global.u32 	[%rd118], %r217;
	add.s32 	%r225, %r225, 1;
	setp.eq.s32 	%p35, %r225, %r50;
	@%p35 bra 	$L__BB16_27;
	bra.uni 	$L__BB16_3;
$L__BB16_16:
	add.s32 	%r57, %r50, -1;
	and.b32  	%r37, %r50, 7;
	setp.lt.u32 	%p5, %r57, 7;
	mov.b32 	%r242, 0;
	@%p5 bra 	$L__BB16_19;
	and.b32  	%r242, %r50, 2147483640;
	ld.global.u32 	%r239, [%rd4];
	mov.b32 	%r240, 0;
	cvt.s64.s32 	%rd16, %r3;
$L__BB16_18:
	.pragma "nounroll";
	add.s32 	%r59, %r240, %r4;
	mul.wide.s32 	%rd12, %r59, 8;
	add.s64 	%rd13, %rd1, %rd12;
	add.s32 	%r60, %r239, %r3;
	mul.wide.s32 	%rd14, %r60, 8;
	add.s64 	%rd15, %rd2, %rd14;
	ld.global.u32 	%r61, [%rd15];
	ld.global.f32 	%f9, [%rd15+4];
	st.global.u32 	[%rd13], %r61;
	st.global.f32 	[%rd13+4], %f9;
	ld.global.u32 	%r62, [%rd4];
	add.s32 	%r63, %r62, 1;
	st.global.u32 	[%rd4], %r63;
	cvt.s64.s32 	%rd17, %r62;
	add.s64 	%rd18, %rd17, %rd16;
	shl.b64 	%rd19, %rd18, 3;
	add.s64 	%rd20, %rd2, %rd19;
	ld.global.u32 	%r64, [%rd20+8];
	ld.global.f32 	%f10, [%rd20+12];
	st.global.u32 	[%rd13+8], %r64;
	st.global.f32 	[%rd13+12], %f10;
	ld.global.u32 	%r65, [%rd4];
	add.s32 	%r66, %r65, 1;
	st.global.u32 	[%rd4], %r66;
	cvt.s64.s32 	%rd21, %r65;
	add.s64 	%rd22, %rd21, %rd16;
	shl.b64 	%rd23, %rd22, 3;
	add.s64 	%rd24, %rd2, %rd23;
	ld.global.u32 	%r67, [%rd24+8];
	ld.global.f32 	%f11, [%rd24+12];
	st.global.u32 	[%rd13+16], %r67;
	st.global.f32 	[%rd13+20], %f11;
	ld.global.u32 	%r68, [%rd4];
	add.s32 	%r69, %r68, 1;
	st.global.u32 	[%rd4], %r69;
	cvt.s64.s32 	%rd25, %r68;
	add.s64 	%rd26, %rd25, %rd16;
	shl.b64 	%rd27, %rd26, 3;
	add.s64 	%rd28, %rd2, %rd27;
	ld.global.u32 	%r70, [%rd28+8];
	ld.global.f32 	%f12, [%rd28+12];
	st.global.u32 	[%rd13+24], %r70;
	st.global.f32 	[%rd13+28], %f12;
	ld.global.u32 	%r71, [%rd4];
	add.s32 	%r72, %r71, 1;
	st.global.u32 	[%rd4], %r72;
	cvt.s64.s32 	%rd29, %r71;
	add.s64 	%rd30, %rd29, %rd16;
	shl.b64 	%rd31, %rd30, 3;
	add.s64 	%rd32, %rd2, %rd31;
	ld.global.u32 	%r73, [%rd32+8];
	ld.global.f32 	%f13, [%rd32+12];
	st.global.u32 	[%rd13+32], %r73;
	st.global.f32 	[%rd13+36], %f13;
	ld.global.u32 	%r74, [%rd4];
	add.s32 	%r75, %r74, 1;
	st.global.u32 	[%rd4], %r75;
	cvt.s64.s32 	%rd33, %r74;
	add.s64 	%rd34, %rd33, %rd16;
	shl.b64 	%rd35, %rd34, 3;
	add.s64 	%rd36, %rd2, %rd35;
	ld.global.u32 	%r76, [%rd36+8];
	ld.global.f32 	%f14, [%rd36+12];
	st.global.u32 	[%rd13+40], %r76;
	st.global.f32 	[%rd13+44], %f14;
	ld.global.u32 	%r77, [%rd4];
	add.s32 	%r78, %r77, 1;
	st.global.u32 	[%rd4], %r78;
	cvt.s64.s32 	%rd37, %r77;
	add.s64 	%rd38, %rd37, %rd16;
	shl.b64 	%rd39, %rd38, 3;
	add.s64 	%rd40, %rd2, %rd39;
	ld.global.u32 	%r79, [%rd40+8];
	ld.global.f32 	%f15, [%rd40+12];
	st.global.u32 	[%rd13+48], %r79;
	st.global.f32 	[%rd13+52], %f15;
	ld.global.u32 	%r80, [%rd4];
	add.s32 	%r81, %r80, 1;
	st.global.u32 	[%rd4], %r81;
	cvt.s64.s32 	%rd41, %r80;
	add.s64 	%rd42, %rd41, %rd16;
	shl.b64 	%rd43, %rd42, 3;
	add.s64 	%rd44, %rd2, %rd43;
	ld.global.u32 	%r82, [%rd44+8];
	ld.global.f32 	%f16, [%rd44+12];
	st.global.u32 	[%rd13+56], %r82;
	st.global.f32 	[%rd13+60], %f16;
	ld.global.u32 	%r83, [%rd4];
	add.s32 	%r239, %r83, 1;
	st.global.u32 	[%rd4], %r239;
	add.s32 	%r240, %r240, 8;
	setp.ne.s32 	%p6, %r240, %r242;
	@%p6 bra 	$L__BB16_18;
$L__BB16_19:
	setp.eq.s32 	%p7, %r37, 0;
	@%p7 bra 	$L__BB16_27;
	and.b32  	%r45, %r50, 3;
	setp.lt.u32 	%p8, %r37, 4;
	@%p8 bra 	$L__BB16_22;
	add.s32 	%r84, %r242, %r4;
	mul.wide.s32 	%rd45, %r84, 8;
	add.s64 	%rd46, %rd1, %rd45;
	ld.global.u32 	%r85, [%rd4];
	add.s32 	%r86, %r85, %r3;
	mul.wide.s32 	%rd47, %r86, 8;
	add.s64 	%rd48, %rd2, %rd47;
	ld.global.u32 	%r87, [%rd48];
	ld.global.f32 	%f17, [%rd48+4];
	st.global.u32 	[%rd46], %r87;
	st.global.f32 	[%rd46+4], %f17;
	ld.global.u32 	%r88, [%rd4];
	add.s32 	%r89, %r88, 1;
	st.global.u32 	[%rd4], %r89;
	cvt.s64.s32 	%rd49, %r3;
	cvt.s64.s32 	%rd50, %r88;
	add.s64 	%rd51, %rd50, %rd49;
	shl.b64 	%rd52, %rd51, 3;
	add.s64 	%rd53, %rd2, %rd52;
	ld.global.u32 	%r90, [%rd53+8];
	ld.global.f32 	%f18, [%rd53+12];
	st.global.u32 	[%rd46+8], %r90;
	st.global.f32 	[%rd46+12], %f18;
	ld.global.u32 	%r91, [%rd4];
	add.s32 	%r92, %r91, 1;
	st.global.u32 	[%rd4], %r92;
	cvt.s64.s32 	%rd54, %r91;
	add.s64 	%rd55, %rd54, %rd49;
	shl.b64 	%rd56, %rd55, 3;
	add.s64 	%rd57, %rd2, %rd56;
	ld.global.u32 	%r93, [%rd57+8];
	ld.global.f32 	%f19, [%rd57+12];
	st.global.u32 	[%rd46+16], %r93;
	st.global.f32 	[%rd46+20], %f19;
	ld.global.u32 	%r94, [%rd4];
	add.s32 	%r95, %r94, 1;
	st.global.u32 	[%rd4], %r95;
	cvt.s64.s32 	%rd58, %r94;
	add.s64 	%rd59, %rd58, %rd49;
	shl.b64 	%rd60, %rd59, 3;
	add.s64 	%rd61, %rd2, %rd60;
	ld.global.u32 	%r96, [%rd61+8];
	ld.global.f32 	%f20, [%rd61+12];
	st.global.u32 	[%rd46+24], %r96;
	st.global.f32 	[%rd46+28], %f20;
	ld.global.u32 	%r97, [%rd4];
	add.s32 	%r98, %r97, 1;
	st.global.u32 	[%rd4], %r98;
	add.s32 	%r242, %r242, 4;
$L__BB16_22:
	setp.eq.s32 	%p9, %r45, 0;
	@%p9 bra 	$L__BB16_27;
	setp.eq.s32 	%p10, %r45, 1;
	@%p10 bra 	$L__BB16_25;
	add.s32 	%r99, %r242, %r4;
	mul.wide.s32 	%rd62, %r99, 8;
	add.s64 	%rd63, %rd1, %rd62;
	ld.global.u32 	%r100, [%rd4];
	add.s32 	%r101, %r100, %r3;
	mul.wide.s32 	%rd64, %r101, 8;
	add.s64 	%rd65, %rd2, %rd64;
	ld.global.u32 	%r102, [%rd65];
	ld.global.f32 	%f21, [%rd65+4];
	st.global.u32 	[%rd63], %r102;
	st.global.f32 	[%rd63+4], %f21;
	ld.global.u32 	%r103, [%rd4];
	add.s32 	%r104, %r103, 1;
	st.global.u32 	[%rd4], %r104;
	cvt.s64.s32 	%rd66, %r3;
	cvt.s64.s32 	%rd67, %r103;
	add.s64 	%rd68, %rd67, %rd66;
	shl.b64 	%rd69, %rd68, 3;
	add.s64 	%rd70, %rd2, %rd69;
	ld.global.u32 	%r105, [%rd70+8];
	ld.global.f32 	%f22, [%rd70+12];
	st.global.u32 	[%rd63+8], %r105;
	st.global.f32 	[%rd63+12], %f22;
	ld.global.u32 	%r106, [%rd4];
	add.s32 	%r107, %r106, 1;
	st.global.u32 	[%rd4], %r107;
	add.s32 	%r242, %r242, 2;
$L__BB16_25:
	and.b32  	%r108, %r50, 1;
	setp.eq.b32 	%p11, %r108, 1;
	not.pred 	%p12, %p11;
	@%p12 bra 	$L__BB16_27;
	add.s32 	%r109, %r242, %r4;
	mul.wide.s32 	%rd71, %r109, 8;
	add.s64 	%rd72, %rd1, %rd71;
	ld.global.u32 	%r110, [%rd4];
	add.s32 	%r111, %r110, %r3;
	mul.wide.s32 	%rd73, %r111, 8;
	add.s64 	%rd74, %rd2, %rd73;
	ld.global.u32 	%r112, [%rd74];
	ld.global.f32 	%f23, [%rd74+4];
	st.global.u32 	[%rd72], %r112;
	st.global.f32 	[%rd72+4], %f23;
	ld.global.u32 	%r113, [%rd4];
	add.s32 	%r114, %r113, 1;
	st.global.u32 	[%rd4], %r114;
$L__BB16_27:
	ret;

}
	// .globl	_ZN3cub18CUB_300001_SM_10006detail11EmptyKernelIvEEvv
.visible .entry _ZN3cub18CUB_300001_SM_10006detail11EmptyKernelIvEEvv()
{


	ret;

}


// ===== COMPILED SASS (sm_100) =====

	.target	sm_100

	.elftype	@"ET_EXEC"


//--------------------- .note.nv.tkinfo           --------------------------
	.section	.note.nv.tkinfo,"",@"SHT_NOTE"
	.sectionflags	@"SHF_NOTE_NV_TKINFO"
	.tkinfo
        /*0018*/ 	.word	0x00000002
        /*0030*/ 	.string	""
        /*0030*/ 	.string	"ptxas"
        /*0030*/ 	.string	"Cuda compilation tools, release 13.0, V13.0.88"
        /*0030*/ 	.string	"Build cuda_13.0.r13.0/compiler.36424714_0"
        /*0030*/ 	.string	"-arch sm_100 -m 64 "



//--------------------- .note.nv.cuinfo           --------------------------
	.section	.note.nv.cuinfo,"",@"SHT_NOTE"
	.sectionflags	@"SHF_NOTE_NV_CUINFO"
        /*0018*/ 	.short	0x0002
        /*001a*/ 	.short	0x0064
        /*001c*/ 	.short	0x0082
	.zero		2


//--------------------- .nv.info                  --------------------------
	.section	.nv.info,"",@"SHT_CUDA_INFO"
	.align	4


	//----- nvinfo : EIATTR_REGCOUNT
	.align		4
        /*0000*/ 	.byte	0x04, 0x2f
        /*0002*/ 	.short	(.L_60 - .L_59)
	.align		4
.L_59:
        /*0004*/ 	.word	index@(_Z4NormPfS_ii)
        /*0008*/ 	.word	0x00000020


	//----- nvinfo : EIATTR_FRAME_SIZE
	.align		4
.L_60:
        /*000c*/ 	.byte	0x04, 0x11
        /*000e*/ 	.short	(.L_62 - .L_61)
	.align		4
.L_61:
        /*0010*/ 	.word	index@(_Z4NormPfS_ii)
        /*0014*/ 	.word	0x00000000


	//----- nvinfo : EIATTR_REGCOUNT
	.align		4
.L_62:
        /*0018*/ 	.byte	0x04, 0x2f
        /*001a*/ 	.short	(.L_64 - .L_63)
	.align		4
.L_63:
        /*001c*/ 	.word	index@(_Z6AddAllPfS_S_ii)
        /*0020*/ 	.word	0x0000000c


	//----- nvinfo : EIATTR_FRAME_SIZE
	.align		4
.L_64:
        /*0024*/ 	.byte	0x04, 0x11
        /*0026*/ 	.short	(.L_66 - .L_65)
	.align		4
.L_65:
        /*0028*/ 	.word	index@($__internal_5_$__cuda_sm20_sqrt_rn_f32_slowpath)
        /*002c*/ 	.word	0x00000000


	//----- nvinfo : EIATTR_FRAME_SIZE
	.align		4
.L_66:
        /*0030*/ 	.byte	0x04, 0x11
        /*0032*/ 	.short	(.L_68 - .L_67)
	.align		4
.L_67:
        /*0034*/ 	.word	index@(_Z6AddAllPfS_S_ii)
        /*0038*/ 	.word	0x00000000


	//----- nvinfo : EIATTR_REGCOUNT
	.align		4
.L_68:
        /*003c*/ 	.byte	0x04, 0x2f
        /*003e*/ 	.short	(.L_70 - .L_69)
	.align		4
.L_69:
        /*0040*/ 	.word	index@(_Z12findQClusterPfP9Point2RepiiS_P19repPoint_static_dev)
        /*0044*/ 	.word	0x00000020


	//----- nvinfo : EIATTR_FRAME_SIZE
	.align		4
.L_70:
        /*0048*/ 	.byte	0x04, 0x11
        /*004a*/ 	.short	(.L_72 - .L_71)
	.align		4
.L_71:
        /*004c*/ 	.word	index@(_Z12findQClusterPfP9Point2RepiiS_P19repPoint_static_dev)
        /*0050*/ 	.word	0x00000000


	//----- nvinfo : EIATTR_REGCOUNT
	.align		4
.L_72:
        /*0054*/ 	.byte	0x04, 0x2f
        /*0056*/ 	.short	(.L_74 - .L_73)
	.align		4
.L_73:
        /*0058*/ 	.word	index@(_Z12findTClusterPfP9Point2RepiiP19repPoint_static_dev)
        /*005c*/ 	.word	0x00000020


	//----- nvinfo : EIATTR_FRAME_SIZE
	.align		4
.L_74:
        /*0060*/ 	.byte	0x04, 0x11
        /*0062*/ 	.short	(.L_76 - .L_75)
	.align		4
.L_75:
        /*0064*/ 	.word	index@(_Z12findTClusterPfP9Point2RepiiP19repPoint_static_dev)
        /*0068*/ 	.word	0x00000000


	//----- nvinfo : EIATTR_REGCOUNT
	.align		4
.L_76:
        /*006c*/ 	.byte	0x04, 0x2f
        /*006e*/ 	.short	(.L_78 - .L_77)
	.align		4
.L_77:
        /*0070*/ 	.word	index@(_Z12fillQMembersP9Point2RepiPiP18repPoint_dynamic_p)
        /*0074*/ 	.word	0x00000010


	//----- nvinfo : EIATTR_FRAME_SIZE
	.align		4
.L_78:
        /*0078*/ 	.byte	0x04, 0x11
        /*007a*/ 	.short	(.L_80 - .L_79)
	.align		4
.L_79:
        /*007c*/ 	.word	index@(_Z12fillQMembersP9Point2RepiPiP18repPoint_dynamic_p)
        /*0080*/ 	.word	0x00000000


	//----- nvinfo : EIATTR_REGCOUNT
	.align		4
.L_80:
        /*0084*/ 	.byte	0x04, 0x2f
        /*0086*/ 	.short	(.L_82 - .L_81)
	.align		4
.L_81:
        /*0088*/ 	.word	index@(_Z12fillTMembersP9Point2RepiPiP18repPoint_dynamic_p)
        /*008c*/ 	.word	0x00000012


	//----- nvinfo : EIATTR_FRAME_SIZE
	.align		4
.L_82:
        /*0090*/ 	.byte	0x04, 0x11
        /*0092*/ 	.short	(.L_84 - .L_83)
	.align		4
.L_83:
        /*0094*/ 	.word	index@(_Z12fillTMembersP9Point2RepiPiP18repPoint_dynamic_p)
        /*0098*/ 	.word	0x00000000


	//----- nvinfo : EIATTR_REGCOUNT
	.align		4
.L_84:
        /*009c*/ 	.byte	0x04, 0x2f
        /*009e*/ 	.short	(.L_86 - .L_85)
	.align		4
.L_85:
        /*00a0*/ 	.word	index@(_Z14reorderMembersiPiS_P18repPoint_dynamic_p)
        /*00a4*/ 	.word	0x00000010


	//----- nvinfo : EIATTR_FRAME_SIZE
	.align		4
.L_86:
        /*00a8*/ 	.byte	0x04, 0x11
        /*00aa*/ 	.short	(.L_88 - .L_87)
	.align		4
.L_87:
        /*00ac*/ 	.word	index@(_Z14reorderMembersiPiS_P18repPoint_dynamic_p)
        /*00b0*/ 	.word	0x00000000


	//----- nvinfo : EIATTR_REGCOUNT
	.align		4
.L_88:
        /*00b4*/ 	.byte	0x04, 0x2f
        /*00b6*/ 	.short	(.L_90 - .L_89)
	.align		4
.L_89:
        /*00b8*/ 	.word	index@(_Z15selectReps_cudaPfiS_iPiS0_ii)
        /*00bc*/ 	.word	0x00000022


	//----- nvinfo : EIATTR_FRAME_SIZE
	.align		4
.L_90:
        /*00c0*/ 	.byte	0x04, 0x11
        /*00c2*/ 	.short	(.L_92 - .L_91)
	.align		4
.L_91:
        /*00c4*/ 	.word	index@($__internal_4_$__cuda_sm20_sqrt_rn_f32_slowpath)
        /*00c8*/ 	.word	0x00000000


	//----- nvinfo : EIATTR_FRAME_SIZE
	.align		4
.L_92:
        /*00cc*/ 	.byte	0x04, 0x11
        /*00ce*/ 	.short	(.L_94 - .L_93)
	.align		4
.L_93:
        /*00d0*/ 	.word	index@(_Z15selectReps_cudaPfiS_iPiS0_ii)
        /*00d4*/ 	.word	0x00000000


	//----- nvinfo : EIATTR_REGCOUNT
	.align		4
.L_94:
        /*00d8*/ 	.byte	0x04, 0x2f
        /*00da*/ 	.short	(.L_96 - .L_95)
	.align		4
.L_95:
        /*00dc*/ 	.word	index@(_Z14selectReps_maxPfiS_iPiS0_ii)
        /*00e0*/ 	.word	0x00000018


	//----- nvinfo : EIATTR_FRAME_SIZE
	.align		4
.L_96:
        /*00e4*/ 	.byte	0x04, 0x11
        /*00e6*/ 	.short	(.L_98 - .L_97)
	.align		4
.L_97:
        /*00e8*/ 	.word	index@(_Z14selectReps_maxPfiS_iPiS0_ii)
        /*00ec*/ 	.word	0x00000008


	//----- nvinfo : EIATTR_REGCOUNT
	.align		4
.L_98:
        /*00f0*/ 	.byte	0x04, 0x2f
        /*00f2*/ 	.short	(.L_100 - .L_99)
	.align		4
.L_99:
        /*00f4*/ 	.word	index@(_Z15selectReps_copyPfiS_iPiS0_ii)
        /*00f8*/ 	.word	0x00000018


	//----- nvinfo : EIATTR_FRAME_SIZE
	.align		4
.L_100:
        /*00fc*/ 	.byte	0x04, 0x11
        /*00fe*/ 	.short	(.L_102 - .L_101)
	.align		4
.L_101:
        /*0100*/ 	.word	index@(_Z15selectReps_copyPfiS_iPiS0_ii)
        /*0104*/ 	.word	0x00000000


	//----- nvinfo : EIATTR_REGCOUNT
	.align		4
.L_102:
        /*0108*/ 	.byte	0x04, 0x2f
        /*010a*/ 	.short	(.L_104 - .L_103)
	.align		4
.L_103:
        /*010c*/ 	.word	index@(_Z14RepsUpperBoundPfS_S_P19repPoint_static_devP18repPoint_dynamic_pS1_S3_iiii)
        /*0110*/ 	.word	0x00000027


	//----- nvinfo : EIATTR_FRAME_SIZE
	.align		4
.L_104:
        /*0114*/ 	.byte	0x04, 0x11
        /*0116*/ 	.short	(.L_106 - .L_105)
	.align		4
.L_105:
        /*0118*/ 	.word	index@($__internal_3_$__cuda_sm20_sqrt_rn_f32_slowpath)
        /*011c*/ 	.word	0x00000000


	//----- nvinfo : EIATTR_FRAME_SIZE
	.align		4
.L_106:
        /*0120*/ 	.byte	0x04, 0x11
        /*0122*/ 	.short	(.L_108 - .L_107)
	.align		4
.L_107:
        /*0124*/ 	.word	index@(_Z14RepsUpperBoundPfS_S_P19repPoint_static_devP18repPoint_dynamic_pS1_S3_iiii)
        /*0128*/ 	.word	0x00000000


	//----- nvinfo : EIATTR_REGCOUNT
	.align		4
.L_108:
        /*012c*/ 	.byte	0x04, 0x2f
        /*012e*/ 	.short	(.L_110 - .L_109)
	.align		4
.L_109:
        /*0130*/ 	.word	index@(_Z10FilterRepsPfS_S_P19repPoint_static_devP18repPoint_dynamic_pS1_iii)
        /*0134*/ 	.word	0x0000001d


	//----- nvinfo : EIATTR_FRAME_SIZE
	.align		4
.L_110:
        /*0138*/ 	.byte	0x04, 0x11
        /*013a*/ 	.short	(.L_112 - .L_111)
	.align		4
.L_111:
        /*013c*/ 	.word	index@($__internal_2_$__cuda_sm20_sqrt_rn_f32_slowpath)
        /*0140*/ 	.word	0x00000000


	//----- nvinfo : EIATTR_FRAME_SIZE
	.align		4
.L_112:
        /*0144*/ 	.byte	0x04, 0x11
        /*0146*/ 	.short	(.L_114 - .L_113)
	.align		4
.L_113:
        /*0148*/ 	.word	index@(_Z10FilterRepsPfS_S_P19repPoint_static_devP18repPoint_dynamic_pS1_iii)
        /*014c*/ 	.word	0x00000000


	//----- nvinfo : EIATTR_REGCOUNT
	.align		4
.L_114:
        /*0150*/ 	.byte	0x04, 0x2f
        /*0152*/ 	.short	(.L_116 - .L_115)
	.align		4
.L_115:
        /*0154*/ 	.word	index@(_Z10printTotalv)
        /*0158*/ 	.word	0x00000018


	//----- nvinfo : EIATTR_FRAME_SIZE
	.align		4
.L_116:
        /*015c*/ 	.byte	0x04, 0x11
        /*015e*/ 	.short	(.L_118 - .L_117)
	.align		4
.L_117:
        /*0160*/ 	.word	index@(_Z10printTotalv)
        /*0164*/ 	.word	0x00000008


	//----- nvinfo : EIATTR_REGCOUNT
	.align		4
.L_118:
        /*0168*/ 	.byte	0x04, 0x2f
        /*016a*/ 	.short	(.L_120 - .L_119)
	.align		4
.L_119:
        /*016c*/ 	.word	index@(_Z13KNNQuery_basePfS_S_P9Point2RepP19repPoint_static_devP18repPoint_dynamic_pS3_S5_iiiP12IndexAndDistPi)
        /*0170*/ 	.word	0x0000003a


	//----- nvinfo : EIATTR_FRAME_SIZE
	.align		4
.L_120:
        /*0174*/ 	.byte	0x04, 0x11
        /*0176*/ 	.short	(.L_122 - .L_121)
	.align		4
.L_121:
        /*0178*/ 	.word	index@($__internal_1_$__cuda_sm20_sqrt_rn_f32_slowpath)
        /*017c*/ 	.word	0x00001f40


	//----- nvinfo : EIATTR_FRAME_SIZE
	.align		4
.L_122:
        /*0180*/ 	.byte	0x04, 0x11
        /*0182*/ 	.short	(.L_124 - .L_123)
	.align		4
.L_123:
        /*0184*/ 	.word	index@(_Z13KNNQuery_basePfS_S_P9Point2RepP19repPoint_static_devP18repPoint_dynamic_pS3_S5_iiiP12IndexAndDistPi)
        /*0188*/ 	.word	0x00001f40


	//----- nvinfo : EIATTR_REGCOUNT
	.align		4
.L_124:
        /*018c*/ 	.byte	0x04, 0x2f
        /*018e*/ 	.short	(.L_126 - .L_125)
	.align		4
.L_125:
        /*0190*/ 	.word	index@(_Z14KNNQuery_thetaP9Point2RepP19repPoint_static_deviPf)
        /*0194*/ 	.word	0x0000000c


	//----- nvinfo : EIATTR_FRAME_SIZE
	.align		4
.L_126:
        /*0198*/ 	.byte	0x04, 0x11
        /*019a*/ 	.short	(.L_128 - .L_127)
	.align		4
.L_127:
        /*019c*/ 	.word	index@(_Z14KNNQuery_thetaP9Point2RepP19repPoint_static_deviPf)
        /*01a0*/ 	.word	0x00000000


	//----- nvinfo : EIATTR_REGCOUNT
	.align		4
.L_128:
        /*01a4*/ 	.byte	0x04, 0x2f
        /*01a6*/ 	.short	(.L_130 - .L_129)
	.align		4
.L_129:
        /*01a8*/ 	.word	index@(_Z8KNNQueryPfS_S_S_S_S_P9Point2RepS1_P19repPoint_static_devP18repPoint_dynamic_pS3_S5_iiiiiiP12IndexAndDistS_iPi)
        /*01ac*/ 	.word	0x00000034


	//----- nvinfo : EIATTR_FRAME_SIZE
	.align		4
.L_130:
        /*01b0*/ 	.byte	0x04, 0x11
        /*01b2*/ 	.short	(.L_132 - .L_131)
	.align		4
.L_131:
        /*01b4*/ 	.word	index@($__internal_0_$__cuda_sm20_sqrt_rn_f32_slowpath)
        /*01b8*/ 	.word	0x00000000


	//----- nvinfo : EIATTR_FRAME_SIZE
	.align		4
.L_132:
        /*01bc*/ 	.byte	0x04, 0x11
        /*01be*/ 	.short	(.L_134 - .L_133)
	.align		4
.L_133:
        /*01c0*/ 	.word	index@(_Z8KNNQueryPfS_S_S_S_S_P9Point2RepS1_P19repPoint_static_devP18repPoint_dynamic_pS3_S5_iiiiiiP12IndexAndDistS_iPi)
        /*01c4*/ 	.word	0x00000000


	//----- nvinfo : EIATTR_REGCOUNT
	.align		4
.L_134:
        /*01c8*/ 	.byte	0x04, 0x2f
        /*01ca*/ 	.short	(.L_136 - .L_135)
	.align		4
.L_135:
        /*01cc*/ 	.word	index@(_Z5finaliP12IndexAndDistiiS0_Pi)
        /*01d0*/ 	.word	0x00000020


	//----- nvinfo : EIATTR_FRAME_SIZE
	.align		4
.L_136:
        /*01d4*/ 	.byte	0x04, 0x11
        /*01d6*/ 	.short	(.L_138 - .L_137)
	.align		4
.L_137:
        /*01d8*/ 	.word	index@(_Z5finaliP12IndexAndDistiiS0_Pi)
        /*01dc*/ 	.word	0x00000000


	//----- nvinfo : EIATTR_REGCOUNT
	.align		4
.L_138:
        /*01e0*/ 	.byte	0x04, 0x2f
        /*01e2*/ 	.short	(.L_140 - .L_139)
	.align		4
.L_139:
        /*01e4*/ 	.word	index@(_ZN3cub18CUB_300001_SM_10006detail11EmptyKernelIvEEvv)
        /*01e8*/ 	.word	0x00000004


	//----- nvinfo : EIATTR_FRAME_SIZE
	.align		4
.L_140:
        /*01ec*/ 	.byte	0x04, 0x11
        /*01ee*/ 	.short	(.L_142 - .L_141)
	.align		4
.L_141:
        /*01f0*/ 	.word	index@(_ZN3cub18CUB_300001_SM_10006detail11EmptyKernelIvEEvv)
        /*01f4*/ 	.word	0x00000000


	//----- nvinfo : EIATTR_MIN_STACK_SIZE
	.align		4
.L_142:
        /*01f8*/ 	.byte	0x04, 0x12
        /*01fa*/ 	.short	(.L_144 - .L_143)
	.align		4
.L_143:
        /*01fc*/ 	.word	index@(_ZN3cub18CUB_300001_SM_10006detail11EmptyKernelIvEEvv)
        /*0200*/ 	.word	0x00000000


	//----- nvinfo : EIATTR_MIN_STACK_SIZE
	.align		4
.L_144:
        /*0204*/ 	.byte	0x04, 0x12
        /*0206*/ 	.short	(.L_146 - .L_145)
	.align		4
.L_145:
        /*0208*/ 	.word	index@(_Z5finaliP12IndexAndDistiiS0_Pi)
        /*020c*/ 	.word	0x00000000


	//----- nvinfo : EIATTR_MIN_STACK_SIZE
	.align		4
.L_146:
        /*0210*/ 	.byte	0x04, 0x12
        /*0212*/ 	.short	(.L_148 - .L_147)
	.align		4
.L_147:
        /*0214*/ 	.word	index@(_Z8KNNQueryPfS_S_S_S_S_P9Point2RepS1_P19repPoint_static_devP18repPoint_dynamic_pS3_S5_iiiiiiP12IndexAndDistS_iPi)
        /*0218*/ 	.word	0x00000000


	//----- nvinfo : EIATTR_MIN_STACK_SIZE
	.align		4
.L_148:
        /*021c*/ 	.byte	0x04, 0x12
        /*021e*/ 	.short	(.L_150 - .L_149)
	.align		4
.L_149:
        /*0220*/ 	.word	index@(_Z14KNNQuery_thetaP9Point2RepP19repPoint_static_deviPf)
        /*0224*/ 	.word	0x00000000


	//----- nvinfo : EIATTR_MIN_STACK_SIZE
	.align		4
.L_150:
        /*0228*/ 	.byte	0x04, 0x12
        /*022a*/ 	.short	(.L_152 - .L_151)
	.align		4
.L_151:
        /*022c*/ 	.word	index@(_Z13KNNQuery_basePfS_S_P9Point2RepP19repPoint_static_devP18repPoint_dynamic_pS3_S5_iiiP12IndexAndDistPi)
        /*0230*/ 	.word	0x00001f40


	//----- nvinfo : EIATTR_MIN_STACK_SIZE
	.align		4
.L_152:
        /*0234*/ 	.byte	0x04, 0x12
        /*0236*/ 	.short	(.L_154 - .L_153)
	.align		4
.L_153:
        /*0238*/ 	.word	index@(_Z10printTotalv)
        /*023c*/ 	.word	0x00000008


	//----- nvinfo : EIATTR_MIN_STACK_SIZE
	.align		4
.L_154:
        /*0240*/ 	.byte	0x04, 0x12
        /*0242*/ 	.short	(.L_156 - .L_155)
	.align		4
.L_155:
        /*0244*/ 	.word	index@(_Z10FilterRepsPfS_S_P19repPoint_static_devP18repPoint_dynamic_pS1_iii)
        /*0248*/ 	.word	0x00000000


	//----- nvinfo : EIATTR_MIN_STACK_SIZE
	.align		4
.L_156:
        /*024c*/ 	.byte	0x04, 0x12
        /*024e*/ 	.short	(.L_158 - .L_157)
	.align		4
.L_157:
        /*0250*/ 	.word	index@(_Z14RepsUpperBoundPfS_S_P19repPoint_static_devP18repPoint_dynamic_pS1_S3_iiii)
        /*0254*/ 	.word	0x00000000


	//----- nvinfo : EIATTR_MIN_STACK_SIZE
	.align		4
.L_158:
        /*0258*/ 	.byte	0x04, 0x12
        /*025a*/ 	.short	(.L_160 - .L_159)
	.align		4
.L_159:
        /*025c*/ 	.word	index@(_Z15selectReps_copyPfiS_iPiS0_ii)
        /*0260*/ 	.word	0x00000000


	//----- nvinfo : EIATTR_MIN_STACK_SIZE
	.align		4
.L_160:
        /*0264*/ 	.byte	0x04, 0x12
        /*0266*/ 	.short	(.L_162 - .L_161)
	.align		4
.L_161:
        /*0268*/ 	.word	index@(_Z14selectReps_maxPfiS_iPiS0_ii)
        /*026c*/ 	.word	0x00000008


	//----- nvinfo : EIATTR_MIN_STACK_SIZE
	.align		4
.L_162:
        /*0270*/ 	.byte	0x04, 0x12
        /*0272*/ 	.short	(.L_164 - .L_163)
	.align		4
.L_163:
        /*0274*/ 	.word	index@(_Z15selectReps_cudaPfiS_iPiS0_ii)
        /*0278*/ 	.word	0x00000000


	//----- nvinfo : EIATTR_MIN_STACK_SIZE
	.align		4
.L_164:
        /*027c*/ 	.byte	0x04, 0x12
        /*027e*/ 	.short	(.L_166 - .L_165)
	.align		4
.L_165:
        /*0280*/ 	.word	index@(_Z14reorderMembersiPiS_P18repPoint_dynamic_p)
        /*0284*/ 	.word	0x00000000


	//----- nvinfo : EIATTR_MIN_STACK_SIZE
	.align		4
.L_166:
        /*0288*/ 	.byte	0x04, 0x12
        /*028a*/ 	.short	(.L_168 - .L_167)
	.align		4
.L_167:
        /*028c*/ 	.word	index@(_Z12fillTMembersP9Point2RepiPiP18repPoint_dynamic_p)
        /*0290*/ 	.word	0x00000000


	//----- nvinfo : EIATTR_MIN_STACK_SIZE
	.align		4
.L_168:
        /*0294*/ 	.byte	0x04, 0x12
        /*0296*/ 	.short	(.L_170 - .L_169)
	.align		4
.L_169:
        /*0298*/ 	.word	index@(_Z12fillQMembersP9Point2RepiPiP18repPoint_dynamic_p)
        /*029c*/ 	.word	0x00000000


	//----- nvinfo : EIATTR_MIN_STACK_SIZE
	.align		4
.L_170:
        /*02a0*/ 	.byte	0x04, 0x12
        /*02a2*/ 	.short	(.L_172 - .L_171)
	.align		4
.L_171:
        /*02a4*/ 	.word	index@(_Z12findTClusterPfP9Point2RepiiP19repPoint_static_dev)
        /*02a8*/ 	.word	0x00000000


	//----- nvinfo : EIATTR_MIN_STACK_SIZE
	.align		4
.L_172:
        /*02ac*/ 	.byte	0x04, 0x12
        /*02ae*/ 	.short	(.L_174 - .L_173)
	.align		4
.L_173:
        /*02b0*/ 	.word	index@(_Z12findQClusterPfP9Point2RepiiS_P19repPoint_static_dev)
        /*02b4*/ 	.word	0x00000000


	//----- nvinfo : EIATTR_MIN_STACK_SIZE
	.align		4
.L_174:
        /*02b8*/ 	.byte	0x04, 0x12
        /*02ba*/ 	.short	(.L_176 - .L_175)
	.align		4
.L_175:
        /*02bc*/ 	.word	index@(_Z6AddAllPfS_S_ii)
        /*02c0*/ 	.word	0x00000000


	//----- nvinfo : EIATTR_MIN_STACK_SIZE
	.align		4
.L_176:
        /*02c4*/ 	.byte	0x04, 0x12
        /*02c6*/ 	.short	(.L_178 - .L_177)
	.align		4
.L_177:
        /*02c8*/ 	.word	index@(_Z4NormPfS_ii)
        /*02cc*/ 	.word	0x00000000
.L_178:


//--------------------- .nv.compat                --------------------------
	.section	.nv.compat,"",@"SHT_CUDA_COMPAT_INFO"
	.align	4
        /*0000*/ 	.byte	0x02, 0x09, 0x00, 0x00, 0x02, 0x02, 0x01, 0x00, 0x02, 0x05, 0x05, 0x00, 0x03, 0x07, 0x01, 0x01
        /*0010*/ 	.byte	0x02, 0x03, 0x00, 0x00, 0x02, 0x06, 0x01, 0x00, 0x04, 0x0b, 0x08, 0x00, 0x01, 0x00, 0x00, 0x00
        /*0020*/ 	.byte	0x00, 0x00, 0x00, 0x00


//--------------------- .nv.info._ZN3cub18CUB_300001_SM_10006detail11EmptyKernelIvEEvv --------------------------
	.section	.nv.info._ZN3cub18CUB_300001_SM_10006detail11EmptyKernelIvEEvv,"",@"SHT_CUDA_INFO"
	.sectionflags	@""
	.align	4


	//----- nvinfo : EIATTR_CUDA_API_VERSION
	.align		4
        /*0000*/ 	.byte	0x04, 0x37
        /*0002*/ 	.short	(.L_180 - .L_179)
.L_179:
        /*0004*/ 	.word	0x00000082


	//----- nvinfo : EIATTR_SPARSE_MMA_MASK
	.align		4
.L_180:
        /*0008*/ 	.byte	0x03, 0x50
        /*000a*/ 	.short	0x0000


	//----- nvinfo : EIATTR_MAXREG_COUNT
	.align		4
        /*000c*/ 	.byte	0x03, 0x1b
        /*000e*/ 	.short	0x00ff


	//----- nvinfo : EIATTR_MERCURY_ISA_VERSION
	.align		4
        /*0010*/ 	.byte	0x03, 0x5f
        /*0012*/ 	.short	0x0101


	//----- nvinfo : EIATTR_VRC_CTA_INIT_COUNT
	.align		4
        /*0014*/ 	.byte	0x02, 0x4a
	.zero		1
	.zero		1


	//----- nvinfo : EIATTR_EXIT_INSTR_OFFSETS
	.align		4
        /*0018*/ 	.byte	0x04, 0x1c
        /*001a*/ 	.short	(.L_182 - .L_181)


	//   ....[0]....
.L_181:
        /*001c*/ 	.word	0x00000010


	//----- nvinfo : EIATTR_SW_WAR
	.align		4
.L_182:
        /*0020*/ 	.byte	0x04, 0x36
        /*0022*/ 	.short	(.L_184 - .L_183)
.L_183:
        /*0024*/ 	.word	0x00000008
.L_184:


//--------------------- .nv.info._Z5finaliP12IndexAndDistiiS0_Pi --------------------------
	.section	.nv.info._Z5finaliP12IndexAndDistiiS0_Pi,"",@"SHT_CUDA_INFO"
	.sectionflags	@""
	.align	4


	//----- nvinfo : EIATTR_CUDA_API_VERSION
	.align		4
        /*0000*/ 	.byte	0x04, 0x37
        /*0002*/ 	.short	(.L_186 - .L_185)
.L_185:
        /*0004*/ 	.word	0x00000082


	//----- nvinfo : EIATTR_KPARAM_INFO
	.align		4
.L_186:
        /*0008*/ 	.byte	0x04, 0x17
        /*000a*/ 	.short	(.L_188 - .L_187)
.L_187:
        /*000c*/ 	.word	0x00000000
        /*0010*/ 	.short	0x0005
        /*0012*/ 	.short	0x0020
        /*0014*/ 	.byte	0x00, 0xf5, 0x21, 0x00


	//----- nvinfo : EIATTR_KPARAM_INFO
	.align		4
.L_188:
        /*0018*/ 	.byte	0x04, 0x17
        /*001a*/ 	.short	(.L_190 - .L_189)
.L_189:
        /*001c*/ 	.word	0x00000000
        /*0020*/ 	.short	0x0004
        /*0022*/ 	.short	0x0018
        /*0024*/ 	.byte	0x00, 0xf5, 0x21, 0x00


	//----- nvinfo : EIATTR_KPARAM_INFO
	.align		4
.L_190:
        /*0028*/ 	.byte	0x04, 0x17
        /*002a*/ 	.short	(.L_192 - .L_191)
.L_191:
        /*002c*/ 	.word	0x00000000
        /*0030*/ 	.short	0x0003
        /*0032*/ 	.short	0x0014
        /*0034*/ 	.byte	0x00, 0xf0, 0x11, 0x00


	//----- nvinfo : EIATTR_KPARAM_INFO
	.align		4
.L_192:
        /*0038*/ 	.byte	0x04, 0x17
        /*003a*/ 	.short	(.L_194 - .L_193)
.L_193:
        /*003c*/ 	.word	0x00000000
        /*0040*/ 	.short	0x0002
        /*0042*/ 	.short	0x0010
        /*0044*/ 	.byte	0x00, 0xf0, 0x11, 0x00


	//----- nvinfo : EIATTR_KPARAM_INFO
	.align		4
.L_194:
        /*0048*/ 	.byte	0x04, 0x17
        /*004a*/ 	.short	(.L_196 - .L_195)
.L_195:
        /*004c*/ 	.word	0x00000000
        /*0050*/ 	.short	0x0001
        /*0052*/ 	.short	0x0008
        /*0054*/ 	.byte	0x00, 0xf5, 0x21, 0x00


	//----- nvinfo : EIATTR_KPARAM_INFO
	.align		4
.L_196:
        /*0058*/ 	.byte	0x04, 0x17
        /*005a*/ 	.short	(.L_198 - .L_197)
.L_197:
        /*005c*/ 	.word	0x00000000
        /*0060*/ 	.short	0x0000
        /*0062*/ 	.short	0x0000
        /*0064*/ 	.byte	0x00, 0xf0, 0x11, 0x00


	//----- nvinfo : EIATTR_SPARSE_MMA_MASK
	.align		4
.L_198:
        /*0068*/ 	.byte	0x03, 0x50
        /*006a*/ 	.short	0x0000


	//----- nvinfo : EIATTR_MAXREG_COUNT
	.align		4
        /*006c*/ 	.byte	0x03, 0x1b
        /*006e*/ 	.short	0x00ff


	//----- nvinfo : EIATTR_MERCURY_ISA_VERSION
	.align		4
        /*0070*/ 	.byte	0x03, 0x5f
        /*0072*/ 	.short	0x0101


	//----- nvinfo : EIATTR_VRC_CTA_INIT_COUNT
	.align		4
        /*0074*/ 	.byte	0x02, 0x4a
	.zero		1
	.zero		1


	//----- nvinfo : EIATTR_EXIT_INSTR_OFFSETS
	.align		4
        /*0078*/ 	.byte	0x04, 0x1c
        /*007a*/ 	.short	(.L_200 - .L_199)


	//   ....[0]....
.L_199:
        /*007c*/ 	.word	0x00000090


	//   ....[1]....
        /*0080*/ 	.word	0x00000d40


	//   ....[2]....
        /*0084*/ 	.word	0x000013e0


	//   ....[3]....
        /*0088*/ 	.word	0x00001750


	//   ....[4]....
        /*008c*/ 	.word	0x00001960


	//   ....[5]....
        /*0090*/ 	.word	0x00001a50


	//----- nvinfo : EIATTR_CBANK_PARAM_SIZE
	.align		4
.L_200:
        /*0094*/ 	.byte	0x03, 0x19
        /*0096*/ 	.short	0x0028


	//----- nvinfo : EIATTR_PARAM_CBANK
	.align		4
        /*0098*/ 	.byte	0x04, 0x0a
        /*009a*/ 	.short	(.L_202 - .L_201)
	.align		4
.L_201:
        /*009c*/ 	.word	index@(.nv.constant0._Z5finaliP12IndexAndDistiiS0_Pi)
        /*00a0*/ 	.short	0x0380
        /*00a2*/ 	.short	0x0028


	//----- nvinfo : EIATTR_SW_WAR
	.align		4
.L_202:
        /*00a4*/ 	.byte	0x04, 0x36
        /*00a6*/ 	.short	(.L_204 - .L_203)
.L_203:
        /*00a8*/ 	.word	0x00000008
.L_204:


//--------------------- .nv.info._Z8KNNQueryPfS_S_S_S_S_P9Point2RepS1_P19repPoint_static_devP18repPoint_dynamic_pS3_S5_iiiiiiP12IndexAndDistS_iPi --------------------------
	.section	.nv.info._Z8KNNQueryPfS_S_S_S_S_P9Point2RepS1_P19repPoint_static_devP18repPoint_dynamic_pS3_S5_iiiiiiP12IndexAndDistS_iPi,"",@"SHT_CUDA_INFO"
	.sectionflags	@""
	.align	4


	//----- nvinfo : EIATTR_CUDA_API_VERSION
	.align		4
        /*0000*/ 	.byte	0x04, 0x37
        /*0002*/ 	.short	(.L_206 - .L_205)
.L_205:
        /*0004*/ 	.word	0x00000082


	//----- nvinfo : EIATTR_KPARAM_INFO
	.align		4
.L_206:
        /*0008*/ 	.byte	0x04, 0x17
        /*000a*/ 	.short	(.L_208 - .L_207)
.L_207:
        /*000c*/ 	.word	0x00000000
        /*0010*/ 	.short	0x0015
        /*0012*/ 	.short	0x0090
        /*0014*/ 	.byte	0x00, 0xf5, 0x21, 0x00


	//----- nvinfo : EIATTR_KPARAM_INFO
	.align		4
.L_208:
        /*0018*/ 	.byte	0x04, 0x17
        /*001a*/ 	.short	(.L_210 - .L_209)
.L_209:
        /*001c*/ 	.word	0x00000000
        /*0020*/ 	.short	0x0014
        /*0022*/ 	.short	0x0088
        /*0024*/ 	.byte	0x00, 0xf0, 0x11, 0x00


	//----- nvinfo : EIATTR_KPARAM_INFO
	.align		4
.L_210:
        /*0028*/ 	.byte	0x04, 0x17
        /*002a*/ 	.short	(.L_212 - .L_211)
.L_211:
        /*002c*/ 	.word	0x00000000
        /*0030*/ 	.short	0x0013
        /*0032*/ 	.short	0x0080
        /*0034*/ 	.byte	0x00, 0xf5, 0x21, 0x00


	//----- nvinfo : EIATTR_KPARAM_INFO
	.align		4
.L_212:
        /*0038*/ 	.byte	0x04, 0x17
        /*003a*/ 	.short	(.L_214 - .L_213)
.L_213:
        /*003c*/ 	.word	0x00000000
        /*0040*/ 	.short	0x0012
        /*0042*/ 	.short	0x0078
        /*0044*/ 	.byte	0x00, 0xf5, 0x21, 0x00


	//----- nvinfo : EIATTR_KPARAM_INFO
	.align		4
.L_214:
        /*0048*/ 	.byte	0x04, 0x17
        /*004a*/ 	.short	(.L_216 - .L_215)
.L_215:
        /*004c*/ 	.word	0x00000000
        /*0050*/ 	.short	0x0011
        /*0052*/ 	.short	0x0074
        /*0054*/ 	.byte	0x00, 0xf0, 0x11, 0x00


	//----- nvinfo : EIATTR_KPARAM_INFO
	.align		4
.L_216:
        /*0058*/ 	.byte	0x04, 0x17
        /*005a*/ 	.short	(.L_218 - .L_217)
.L_217:
        /*005c*/ 	.word	0x00000000
        /*0060*/ 	.short	0x0010
        /*0062*/ 	.short	0x0070
        /*0064*/ 	.byte	0x00, 0xf0, 0x11, 0x00


	//----- nvinfo : EIATTR_KPARAM_INFO
	.align		4
.L_218:
        /*0068*/ 	.byte	0x04, 0x17
        /*006a*/ 	.short	(.L_220 - .L_219)
.L_219:
        /*006c*/ 	.word	0x00000000
        /*0070*/ 	.short	0x000f
        /*0072*/ 	.short	0x006c
        /*0074*/ 	.byte	0x00, 0xf0, 0x11, 0x00


	//----- nvinfo : EIATTR_KPARAM_INFO
	.align		4
.L_220:
        /*0078*/ 	.byte	0x04, 0x17
        /*007a*/ 	.short	(.L_222 - .L_221)
.L_221:
        /*007c*/ 	.word	0x00000000
        /*0080*/ 	.short	0x000e
        /*0082*/ 	.short	0x0068
        /*0084*/ 	.byte	0x00, 0xf0, 0x11, 0x00


	//----- nvinfo : EIATTR_KPARAM_INFO
	.align		4
.L_222:
        /*0088*/ 	.byte	0x04, 0x17
        /*008a*/ 	.short	(.L_224 - .L_223)
.L_223:
        /*008c*/ 	.word	0x00000000
        /*0090*/ 	.short	0x000d
        /*0092*/ 	.short	0x0064
        /*0094*/ 	.byte	0x00, 0xf0, 0x11, 0x00


	//----- nvinfo : EIATTR_KPARAM_INFO
	.align		4
.L_224:
        /*0098*/ 	.byte	0x04, 0x17
        /*009a*/ 	.short	(.L_226 - .L_225)
.L_225:
        /*009c*/ 	.word	0x00000000
        /*00a0*/ 	.short	0x000c
        /*00a2*/ 	.short	0x0060
        /*00a4*/ 	.byte	0x00, 0xf0, 0x11, 0x00


	//----- nvinfo : EIATTR_KPARAM_INFO
	.align		4
.L_226:
        /*00a8*/ 	.byte	0x04, 0x17
        /*00aa*/ 	.short	(.L_228 - .L_227)
.L_227:
        /*00ac*/ 	.word	0x00000000
        /*00b0*/ 	.short	0x000b
        /*00b2*/ 	.short	0x0058
        /*00b4*/ 	.byte	0x00, 0xf5, 0x21, 0x00


	//----- nvinfo : EIATTR_KPARAM_INFO
	.align		4
.L_228:
        /*00b8*/ 	.byte	0x04, 0x17
        /*00ba*/ 	.short	(.L_230 - .L_229)
.L_229:
        /*00bc*/ 	.word	0x00000000
        /*00c0*/ 	.short	0x000a
        /*00c2*/ 	.short	0x0050
        /*00c4*/ 	.byte	0x00, 0xf5, 0x21, 0x00


	//----- nvinfo : EIATTR_KPARAM_INFO
	.align		4
.L_230:
        /*00c8*/ 	.byte	0x04, 0x17
        /*00ca*/ 	.short	(.L_232 - .L_231)
.L_231:
        /*00cc*/ 	.word	0x00000000
        /*00d0*/ 	.short	0x0009
        /*00d2*/ 	.short	0x0048
        /*00d4*/ 	.byte	0x00, 0xf5, 0x21, 0x00


	//----- nvinfo : EIATTR_KPARAM_INFO
	.align		4
.L_232:
        /*00d8*/ 	.byte	0x04, 0x17
        /*00da*/ 	.short	(.L_234 - .L_233)
.L_233:
        /*00dc*/ 	.word	0x00000000
        /*00e0*/ 	.short	0x0008
        /*00e2*/ 	.short	0x0040
        /*00e4*/ 	.byte	0x00, 0xf5, 0x21, 0x00


	//----- nvinfo : EIATTR_KPARAM_INFO
	.align		4
.L_234:
        /*00e8*/ 	.byte	0x04, 0x17
        /*00ea*/ 	.short	(.L_236 - .L_235)
.L_235:
        /*00ec*/ 	.word	0x00000000
        /*00f0*/ 	.short	0x0007
        /*00f2*/ 	.short	0x0038
        /*00f4*/ 	.byte	0x00, 0xf5, 0x21, 0x00


	//----- nvinfo : EIATTR_KPARAM_INFO
	.align		4
.L_236:
        /*00f8*/ 	.byte	0x04, 0x17
        /*00fa*/ 	.short	(.L_238 - .L_237)
.L_237:
        /*00fc*/ 	.word	0x00000000
        /*0100*/ 	.short	0x0006
        /*0102*/ 	.short	0x0030
        /*0104*/ 	.byte	0x00, 0xf5, 0x21, 0x00


	//----- nvinfo : EIATTR_KPARAM_INFO
	.align		4
.L_238:
        /*0108*/ 	.byte	0x04, 0x17
        /*010a*/ 	.short	(.L_240 - .L_239)
.L_239:
        /*010c*/ 	.word	0x00000000
        /*0110*/ 	.short	0x0005
        /*0112*/ 	.short	0x0028
        /*0114*/ 	.byte	0x00, 0xf5, 0x21, 0x00


	//----- nvinfo : EIATTR_KPARAM_INFO
	.align		4
.L_240:
        /*0118*/ 	.byte	0x04, 0x17
        /*011a*/ 	.short	(.L_242 - .L_241)
.L_241:
        /*011c*/ 	.word	0x00000000
        /*0120*/ 	.short	0x0004
        /*0122*/ 	.short	0x0020
        /*0124*/ 	.byte	0x00, 0xf5, 0x21, 0x00


	//----- nvinfo : EIATTR_KPARAM_INFO
	.align		4
.L_242:
        /*0128*/ 	.byte	0x04, 0x17
        /*012a*/ 	.short	(.L_244 - .L_243)
.L_243:
        /*012c*/ 	.word	0x00000000
        /*0130*/ 	.short	0x0003
        /*0132*/ 	.short	0x0018
        /*0134*/ 	.byte	0x00, 0xf5, 0x21, 0x00


	//----- nvinfo : EIATTR_KPARAM_INFO
	.align		4
.L_244:
        /*0138*/ 	.byte	0x04, 0x17
        /*013a*/ 	.short	(.L_246 - .L_245)
.L_245:
        /*013c*/ 	.word	0x00000000
        /*0140*/ 	.short	0x0002
        /*0142*/ 	.short	0x0010
        /*0144*/ 	.byte	0x00, 0xf5, 0x21, 0x00


	//----- nvinfo : EIATTR_KPARAM_INFO
	.align		4
.L_246:
        /*0148*/ 	.byte	0x04, 0x17
        /*014a*/ 	.short	(.L_248 - .L_247)
.L_247:
        /*014c*/ 	.word	0x00000000
        /*0150*/ 	.short	0x0001
        /*0152*/ 	.short	0x0008
        /*0154*/ 	.byte	0x00, 0xf5, 0x21, 0x00


	//----- nvinfo : EIATTR_KPARAM_INFO
	.align		4
.L_248:
        /*0158*/ 	.byte	0x04, 0x17
        /*015a*/ 	.short	(.L_250 - .L_249)
.L_249:
        /*015c*/ 	.word	0x00000000
        /*0160*/ 	.short	0x0000
        /*0162*/ 	.short	0x0000
        /*0164*/ 	.byte	0x00, 0xf5, 0x21, 0x00


	//----- nvinfo : EIATTR_SPARSE_MMA_MASK
	.align		4
.L_250:
        /*0168*/ 	.byte	0x03, 0x50
        /*016a*/ 	.short	0x0000


	//----- nvinfo : EIATTR_MAXREG_COUNT
	.align		4
        /*016c*/ 	.byte	0x03, 0x1b
        /*016e*/ 	.short	0x00ff


	//----- nvinfo : EIATTR_MERCURY_ISA_VERSION
	.align		4
        /*0170*/ 	.byte	0x03, 0x5f
        /*0172*/ 	.short	0x0101


	//----- nvinfo : EIATTR_INT_WARP_WIDE_INSTR_OFFSETS
	.align		4
        /*0174*/ 	.byte	0x04, 0x31
        /*0176*/ 	.short	(.L_252 - .L_251)


	//   ....[0]....
.L_251:
        /*0178*/ 	.word	0x000038d0


	//----- nvinfo : EIATTR_VRC_CTA_INIT_COUNT
	.align		4
.L_252:
        /*017c*/ 	.byte	0x02, 0x4a
	.zero		1
	.zero		1


	//----- nvinfo : EIATTR_EXIT_INSTR_OFFSETS
	.align		4
        /*0180*/ 	.byte	0x04, 0x1c
        /*0182*/ 	.short	(.L_254 - .L_253)


	//   ....[0]....
.L_253:
        /*0184*/ 	.word	0x00000200


	//   ....[1]....
        /*0188*/ 	.word	0x000002c0


	//   ....[2]....
        /*018c*/ 	.word	0x000044e0


	//----- nvinfo : EIATTR_CRS_STACK_SIZE
	.align		4
.L_254:
        /*0190*/ 	.byte	0x04, 0x1e
        /*0192*/ 	.short	(.L_256 - .L_255)
.L_255:
        /*0194*/ 	.word	0x00000000


	//----- nvinfo : EIATTR_CBANK_PARAM_SIZE
	.align		4
.L_256:
        /*0198*/ 	.byte	0x03, 0x19
        /*019a*/ 	.short	0x0098


	//----- nvinfo : EIATTR_PARAM_CBANK
	.align		4
        /*019c*/ 	.byte	0x04, 0x0a
        /*019e*/ 	.short	(.L_258 - .L_257)
	.align		4
.L_257:
        /*01a0*/ 	.word	index@(.nv.constant0._Z8KNNQueryPfS_S_S_S_S_P9Point2RepS1_P19repPoint_static_devP18repPoint_dynamic_pS3_S5_iiiiiiP12IndexAndDistS_iPi)
        /*01a4*/ 	.short	0x0380
        /*01a6*/ 	.short	0x0098


	//----- nvinfo : EIATTR_SW_WAR
	.align		4
.L_258:
        /*01a8*/ 	.byte	0x04, 0x36
        /*01aa*/ 	.short	(.L_260 - .L_259)
.L_259:
        /*01ac*/ 	.word	0x00000008
.L_260:


//--------------------- .nv.info._Z14KNNQuery_thetaP9Point2RepP19repPoint_static_deviPf --------------------------
	.section	.nv.info._Z14KNNQuery_thetaP9Point2RepP19repPoint_static_deviPf,"",@"SHT_CUDA_INFO"
	.sectionflags	@""
	.align	4


	//----- nvinfo : EIATTR_CUDA_API_VERSION
	.align		4
        /*0000*/ 	.byte	0x04, 0x37
        /*0002*/ 	.short	(.L_262 - .L_261)
.L_261:
        /*0004*/ 	.word	0x00000082


	//----- nvinfo : EIATTR_KPARAM_INFO
	.align		4
.L_262:
        /*0008*/ 	.byte	0x04, 0x17
        /*000a*/ 	.short	(.L_264 - .L_263)
.L_263:
        /*000c*/ 	.word	0x00000000
        /*0010*/ 	.short	0x0003
        /*0012*/ 	.short	0x0018
        /*0014*/ 	.byte	0x00, 0xf5, 0x21, 0x00


	//----- nvinfo : EIATTR_KPARAM_INFO
	.align		4
.L_264:
        /*0018*/ 	.byte	0x04, 0x17
        /*001a*/ 	.short	(.L_266 - .L_265)
.L_265:
        /*001c*/ 	.word	0x00000000
        /*0020*/ 	.short	0x0002
        /*0022*/ 	.short	0x0010
        /*0024*/ 	.byte	0x00, 0xf0, 0x11, 0x00


	//----- nvinfo : EIATTR_KPARAM_INFO
	.align		4
.L_266:
        /*0028*/ 	.byte	0x04, 0x17
        /*002a*/ 	.short	(.L_268 - .L_267)
.L_267:
        /*002c*/ 	.word	0x00000000
        /*0030*/ 	.short	0x0001
        /*0032*/ 	.short	0x0008
        /*0034*/ 	.byte	0x00, 0xf5, 0x21, 0x00


	//----- nvinfo : EIATTR_KPARAM_INFO
	.align		4
.L_268:
        /*0038*/ 	.byte	0x04, 0x17
        /*003a*/ 	.short	(.L_270 - .L_269)
.L_269:
        /*003c*/ 	.word	0x00000000
        /*0040*/ 	.short	0x0000
        /*0042*/ 	.short	0x0000
        /*0044*/ 	.byte	0x00, 0xf5, 0x21, 0x00


	//----- nvinfo : EIATTR_SPARSE_MMA_MASK
	.align		4
.L_270:
        /*0048*/ 	.byte	0x03, 0x50
        /*004a*/ 	.short	0x0000


	//----- nvinfo : EIATTR_MAXREG_COUNT
	.align		4
        /*004c*/ 	.byte	0x03, 0x1b
        /*004e*/ 	.short	0x00ff


	//----- nvinfo : EIATTR_MERCURY_ISA_VERSION
	.align		4
        /*0050*/ 	.byte	0x03, 0x5f
        /*0052*/ 	.short	0x0101


	//----- nvinfo : EIATTR_VRC_CTA_INIT_COUNT
	.align		4
        /*0054*/ 	.byte	0x02, 0x4a
	.zero		1
	.zero		1


	//----- nvinfo : EIATTR_EXIT_INSTR_OFFSETS
	.align		4
        /*0058*/ 	.byte	0x04, 0x1c
        /*005a*/ 	.short	(.L_272 - .L_271)


	//   ....[0]....
.L_271:
        /*005c*/ 	.word	0x00000070


	//   ....[1]....
        /*0060*/ 	.word	0x00000120


	//----- nvinfo : EIATTR_CBANK_PARAM_SIZE
	.align		4
.L_272:
        /*0064*/ 	.byte	0x03, 0x19
        /*0066*/ 	.short	0x0020


	//----- nvinfo : EIATTR_PARAM_CBANK
	.align		4
        /*0068*/ 	.byte	0x04, 0x0a
        /*006a*/ 	.short	(.L_274 - .L_273)
	.align		4
.L_273:
        /*006c*/ 	.word	index@(.nv.constant0._Z14KNNQuery_thetaP9Point2RepP19repPoint_static_deviPf)
        /*0070*/ 	.short	0x0380
        /*0072*/ 	.short	0x0020


	//----- nvinfo : EIATTR_SW_WAR
	.align		4
.L_274:
        /*0074*/ 	.byte	0x04, 0x36
        /*0076*/ 	.short	(.L_276 - .L_275)
.L_275:
        /*0078*/ 	.word	0x00000008
.L_276:


//--------------------- .nv.info._Z13KNNQuery_basePfS_S_P9Point2RepP19repPoint_static_devP18repPoint_dynamic_pS3_S5_iiiP12IndexAndDistPi --------------------------
	.section	.nv.info._Z13KNNQuery_basePfS_S_P9Point2RepP19repPoint_static_devP18repPoint_dynamic_pS3_S5_iiiP12IndexAndDistPi,"",@"SHT_CUDA_INFO"
	.sectionflags	@""
	.align	4


	//----- nvinfo : EIATTR_CUDA_API_VERSION
	.align		4
        /*0000*/ 	.byte	0x04, 0x37
        /*0002*/ 	.short	(.L_278 - .L_277)
.L_277:
        /*0004*/ 	.word	0x00000082


	//----- nvinfo : EIATTR_KPARAM_INFO
	.align		4
.L_278:
        /*0008*/ 	.byte	0x04, 0x17
        /*000a*/ 	.short	(.L_280 - .L_279)
.L_279:
        /*000c*/ 	.word	0x00000000
        /*0010*/ 	.short	0x000c
        /*0012*/ 	.short	0x0058
        /*0014*/ 	.byte	0x00, 0xf5, 0x21, 0x00


	//----- nvinfo : EIATTR_KPARAM_INFO
	.align		4
.L_280:
        /*0018*/ 	.byte	0x04, 0x17
        /*001a*/ 	.short	(.L_282 - .L_281)
.L_281:
        /*001c*/ 	.word	0x00000000
        /*0020*/ 	.short	0x000b
        /*0022*/ 	.short	0x0050
        /*0024*/ 	.byte	0x00, 0xf5, 0x21, 0x00


	//----- nvinfo : EIATTR_KPARAM_INFO
	.align		4
.L_282:
        /*0028*/ 	.byte	0x04, 0x17
        /*002a*/ 	.short	(.L_284 - .L_283)
.L_283:
        /*002c*/ 	.word	0x00000000
        /*0030*/ 	.short	0x000a
        /*0032*/ 	.short	0x0048
        /*0034*/ 	.byte	0x00, 0xf0, 0x11, 0x00


	//----- nvinfo : EIATTR_KPARAM_INFO
	.align		4
.L_284:
        /*0038*/ 	.byte	0x04, 0x17
        /*003a*/ 	.short	(.L_286 - .L_285)
.L_285:
        /*003c*/ 	.word	0x00000000
        /*0040*/ 	.short	0x0009
        /*0042*/ 	.short	0x0044
        /*0044*/ 	.byte	0x00, 0xf0, 0x11, 0x00


	//----- nvinfo : EIATTR_KPARAM_INFO
	.align		4
.L_286:
        /*0048*/ 	.byte	0x04, 0x17
        /*004a*/ 	.short	(.L_288 - .L_287)
.L_287:
        /*004c*/ 	.word	0x00000000
        /*0050*/ 	.short	0x0008
        /*0052*/ 	.short	0x0040
        /*0054*/ 	.byte	0x00, 0xf0, 0x11, 0x00


	//----- nvinfo : EIATTR_KPARAM_INFO
	.align		4
.L_288:
        /*0058*/ 	.byte	0x04, 0x17
        /*005a*/ 	.short	(.L_290 - .L_289)
.L_289:
        /*005c*/ 	.word	0x00000000
        /*0060*/ 	.short	0x0007
        /*0062*/ 	.short	0x0038
        /*0064*/ 	.byte	0x00, 0xf5, 0x21, 0x00


	//----- nvinfo : EIATTR_KPARAM_INFO
	.align		4
.L_290:
        /*0068*/ 	.byte	0x04, 0x17
        /*006a*/ 	.short	(.L_292 - .L_291)
.L_291:
        /*006c*/ 	.word	0x00000000
        /*0070*/ 	.short	0x0006
        /*0072*/ 	.short	0x0030
        /*0074*/ 	.byte	0x00, 0xf5, 0x21, 0x00


	//----- nvinfo : EIATTR_KPARAM_INFO
	.align		4
.L_292:
        /*0078*/ 	.byte	0x04, 0x17
        /*007a*/ 	.short	(.L_294 - .L_293)
.L_293:
        /*007c*/ 	.word	0x00000000
        /*0080*/ 	.short	0x0005
        /*0082*/ 	.short	0x0028
        /*0084*/ 	.byte	0x00, 0xf5, 0x21, 0x00


	//----- nvinfo : EIATTR_KPARAM_INFO
	.align		4
.L_294:
        /*0088*/ 	.byte	0x04, 0x17
        /*008a*/ 	.short	(.L_296 - .L_295)
.L_295:
        /*008c*/ 	.word	0x00000000
        /*0090*/ 	.short	0x0004
        /*0092*/ 	.short	0x0020
        /*0094*/ 	.byte	0x00, 0xf5, 0x21, 0x00


	//----- nvinfo : EIATTR_KPARAM_INFO
	.align		4
.L_296:
        /*0098*/ 	.byte	0x04, 0x17
        /*009a*/ 	.short	(.L_298 - .L_297)
.L_297:
        /*009c*/ 	.word	0x00000000
        /*00a0*/ 	.short	0x0003
        /*00a2*/ 	.short	0x0018
        /*00a4*/ 	.byte	0x00, 0xf5, 0x21, 0x00


	//----- nvinfo : EIATTR_KPARAM_INFO
	.align		4
.L_298:
        /*00a8*/ 	.byte	0x04, 0x17
        /*00aa*/ 	.short	(.L_300 - .L_299)
.L_299:
        /*00ac*/ 	.word	0x00000000
        /*00b0*/ 	.short	0x0002
        /*00b2*/ 	.short	0x0010
        /*00b4*/ 	.byte	0x00, 0xf5, 0x21, 0x00


	//----- nvinfo : EIATTR_KPARAM_INFO
	.align		4
.L_300:
        /*00b8*/ 	.byte	0x04, 0x17
        /*00ba*/ 	.short	(.L_302 - .L_301)
.L_301:
        /*00bc*/ 	.word	0x00000000
        /*00c0*/ 	.short	0x0001
        /*00c2*/ 	.short	0x0008
        /*00c4*/ 	.byte	0x00, 0xf5, 0x21, 0x00


	//----- nvinfo : EIATTR_KPARAM_INFO
	.align		4
.L_302:
        /*00c8*/ 	.byte	0x04, 0x17
        /*00ca*/ 	.short	(.L_304 - .L_303)
.L_303:
        /*00cc*/ 	.word	0x00000000
        /*00d0*/ 	.short	0x0000
        /*00d2*/ 	.short	0x0000
        /*00d4*/ 	.byte	0x00, 0xf5, 0x21, 0x00


	//----- nvinfo : EIATTR_SPARSE_MMA_MASK
	.align		4
.L_304:
        /*00d8*/ 	.byte	0x03, 0x50
        /*00da*/ 	.short	0x0000


	//----- nvinfo : EIATTR_MAXREG_COUNT
	.align		4
        /*00dc*/ 	.byte	0x03, 0x1b
        /*00de*/ 	.short	0x00ff


	//----- nvinfo : EIATTR_MERCURY_ISA_VERSION
	.align		4
        /*00e0*/ 	.byte	0x03, 0x5f
        /*00e2*/ 	.short	0x0101


	//----- nvinfo : EIATTR_INT_WARP_WIDE_INSTR_OFFSETS
	.align		4
        /*00e4*/ 	.byte	0x04, 0x31
        /*00e6*/ 	.short	(.L_306 - .L_305)


	//   ....[0]....
.L_305:
        /*00e8*/ 	.word	0x00001e00


	//----- nvinfo : EIATTR_VRC_CTA_INIT_COUNT
	.align		4
.L_306:
        /*00ec*/ 	.byte	0x02, 0x4a
	.zero		1
	.zero		1


	//----- nvinfo : EIATTR_EXIT_INSTR_OFFSETS
	.align		4
        /*00f0*/ 	.byte	0x04, 0x1c
        /*00f2*/ 	.short	(.L_308 - .L_307)


	//   ....[0]....
.L_307:
        /*00f4*/ 	.word	0x00000080


	//   ....[1]....
        /*00f8*/ 	.word	0x00002620


	//   ....[2]....
        /*00fc*/ 	.word	0x00002a20


	//   ....[3]....
        /*0100*/ 	.word	0x00002a80


	//----- nvinfo : EIATTR_CRS_STACK_SIZE
	.align		4
.L_308:
        /*0104*/ 	.byte	0x04, 0x1e
        /*0106*/ 	.short	(.L_310 - .L_309)
.L_309:
        /*0108*/ 	.word	0x00000000


	//----- nvinfo : EIATTR_CBANK_PARAM_SIZE
	.align		4
.L_310:
        /*010c*/ 	.byte	0x03, 0x19
        /*010e*/ 	.short	0x0060


	//----- nvinfo : EIATTR_PARAM_CBANK
	.align		4
        /*0110*/ 	.byte	0x04, 0x0a
        /*0112*/ 	.short	(.L_312 - .L_311)
	.align		4
.L_311:
        /*0114*/ 	.word	index@(.nv.constant0._Z13KNNQuery_basePfS_S_P9Point2RepP19repPoint_static_devP18repPoint_dynamic_pS3_S5_iiiP12IndexAndDistPi)
        /*0118*/ 	.short	0x0380
        /*011a*/ 	.short	0x0060


	//----- nvinfo : EIATTR_SW_WAR
	.align		4
.L_312:
        /*011c*/ 	.byte	0x04, 0x36
        /*011e*/ 	.short	(.L_314 - .L_313)
.L_313:
        /*0120*/ 	.word	0x00000008
.L_314:


//--------------------- .nv.info._Z10printTotalv  --------------------------
	.section	.nv.info._Z10printTotalv,"",@"SHT_CUDA_INFO"
	.sectionflags	@""
	.align	4


	//----- nvinfo : EIATTR_CUDA_API_VERSION
	.align		4
        /*0000*/ 	.byte	0x04, 0x37
        /*0002*/ 	.short	(.L_316 - .L_315)
.L_315:
        /*0004*/ 	.word	0x00000082


	//----- nvinfo : EIATTR_SPARSE_MMA_MASK
	.align		4
.L_316:
        /*0008*/ 	.byte	0x03, 0x50
        /*000a*/ 	.short	0x0000


	//----- nvinfo : EIATTR_MAXREG_COUNT
	.align		4
        /*000c*/ 	.byte	0x03, 0x1b
        /*000e*/ 	.short	0x00ff


	//----- nvinfo : EIATTR_EXTERNS
	.align		4
        /*0010*/ 	.byte	0x04, 0x0f
        /*0012*/ 	.short	(.L_318 - .L_317)


	//   ....[0]....
	.align		4
.L_317:
        /*0014*/ 	.word	index@(vprintf)


	//----- nvinfo : EIATTR_MERCURY_ISA_VERSION
	.align		4
.L_318:
        /*0018*/ 	.byte	0x03, 0x5f
        /*001a*/ 	.short	0x0101


	//----- nvinfo : EIATTR_VRC_CTA_INIT_COUNT
	.align		4
        /*001c*/ 	.byte	0x02, 0x4a
	.zero		1
	.zero		1


	//----- nvinfo : EIATTR_SYSCALL_OFFSETS
	.align		4
        /*0020*/ 	.byte	0x04, 0x46
        /*0022*/ 	.short	(.L_320 - .L_319)


	//   ....[0]....
.L_319:
        /*0024*/ 	.word	0x00000170


	//----- nvinfo : EIATTR_EXIT_INSTR_OFFSETS
	.align		4
.L_320:
        /*0028*/ 	.byte	0x04, 0x1c
        /*002a*/ 	.short	(.L_322 - .L_321)


	//   ....[0]....
.L_321:
        /*002c*/ 	.word	0x000000c0


	//   ....[1]....
        /*0030*/ 	.word	0x00000180


	//----- nvinfo : EIATTR_CRS_STACK_SIZE
	.align		4
.L_322:
        /*0034*/ 	.byte	0x04, 0x1e
        /*0036*/ 	.short	(.L_324 - .L_323)
.L_323:
        /*0038*/ 	.word	0x00000000


	//----- nvinfo : EIATTR_SW_WAR
	.align		4
.L_324:
        /*003c*/ 	.byte	0x04, 0x36
        /*003e*/ 	.short	(.L_326 - .L_325)
.L_325:
        /*0040*/ 	.word	0x00000008
.L_326:


//--------------------- .nv.info._Z10FilterRepsPfS_S_P19repPoint_static_devP18repPoint_dynamic_pS1_iii --------------------------
	.section	.nv.info._Z10FilterRepsPfS_S_P19repPoint_static_devP18repPoint_dynamic_pS1_iii,"",@"SHT_CUDA_INFO"
	.sectionflags	@""
	.align	4


	//----- nvinfo : EIATTR_CUDA_API_VERSION
	.align		4
        /*0000*/ 	.byte	0x04, 0x37
        /*0002*/ 	.short	(.L_328 - .L_327)
.L_327:
        /*0004*/ 	.word	0x00000082


	//----- nvinfo : EIATTR_KPARAM_INFO
	.align		4
.L_328:
        /*0008*/ 	.byte	0x04, 0x17
        /*000a*/ 	.short	(.L_330 - .L_329)
.L_329:
        /*000c*/ 	.word	0x00000000
        /*0010*/ 	.short	0x0008
        /*0012*/ 	.short	0x0038
        /*0014*/ 	.byte	0x00, 0xf0, 0x11, 0x00


	//----- nvinfo : EIATTR_KPARAM_INFO
	.align		4
.L_330:
        /*0018*/ 	.byte	0x04, 0x17
        /*001a*/ 	.short	(.L_332 - .L_331)
.L_331:
        /*001c*/ 	.word	0x00000000
        /*0020*/ 	.short	0x0007
        /*0022*/ 	.short	0x0034
        /*0024*/ 	.byte	0x00, 0xf0, 0x11, 0x00


	//----- nvinfo : EIATTR_KPARAM_INFO
	.align		4
.L_332:
        /*0028*/ 	.byte	0x04, 0x17
        /*002a*/ 	.short	(.L_334 - .L_333)
.L_333:
        /*002c*/ 	.word	0x00000000
        /*0030*/ 	.short	0x0006
        /*0032*/ 	.short	0x0030
        /*0034*/ 	.byte	0x00, 0xf0, 0x11, 0x00


	//----- nvinfo : EIATTR_KPARAM_INFO
	.align		4
.L_334:
        /*0038*/ 	.byte	0x04, 0x17
        /*003a*/ 	.short	(.L_336 - .L_335)
.L_335:
        /*003c*/ 	.word	0x00000000
        /*0040*/ 	.short	0x0005
        /*0042*/ 	.short	0x0028
        /*0044*/ 	.byte	0x00, 0xf5, 0x21, 0x00


	//----- nvinfo : EIATTR_KPARAM_INFO
	.align		4
.L_336:
        /*0048*/ 	.byte	0x04, 0x17
        /*004a*/ 	.short	(.L_338 - .L_337)
.L_337:
        /*004c*/ 	.word	0x00000000
        /*0050*/ 	.short	0x0004
        /*0052*/ 	.short	0x0020
        /*0054*/ 	.byte	0x00, 0xf5, 0x21, 0x00


	//----- nvinfo : EIATTR_KPARAM_INFO
	.align		4
.L_338:
        /*0058*/ 	.byte	0x04, 0x17
        /*005a*/ 	.short	(.L_340 - .L_339)
.L_339:
        /*005c*/ 	.word	0x00000000
        /*0060*/ 	.short	0x0003
        /*0062*/ 	.short	0x0018
        /*0064*/ 	.byte	0x00, 0xf5, 0x21, 0x00


	//----- nvinfo : EIATTR_KPARAM_INFO
	.align		4
.L_340:
        /*0068*/ 	.byte	0x04, 0x17
        /*006a*/ 	.short	(.L_342 - .L_341)
.L_341:
        /*006c*/ 	.word	0x00000000
        /*0070*/ 	.short	0x0002
        /*0072*/ 	.short	0x0010
        /*0074*/ 	.byte	0x00, 0xf5, 0x21, 0x00


	//----- nvinfo : EIATTR_KPARAM_INFO
	.align		4
.L_342:
        /*0078*/ 	.byte	0x04, 0x17
        /*007a*/ 	.short	(.L_344 - .L_343)
.L_343:
        /*007c*/ 	.word	0x00000000
        /*0080*/ 	.short	0x0001
        /*0082*/ 	.short	0x0008
        /*0084*/ 	.byte	0x00, 0xf5, 0x21, 0x00


	//----- nvinfo : EIATTR_KPARAM_INFO
	.align		4
.L_344:
        /*0088*/ 	.byte	0x04, 0x17
        /*008a*/ 	.short	(.L_346 - .L_345)
.L_345:
        /*008c*/ 	.word	0x00000000
        /*0090*/ 	.short	0x0000
        /*0092*/ 	.short	0x0000
        /*0094*/ 	.byte	0x00, 0xf5, 0x21, 0x00


	//----- nvinfo : EIATTR_SPARSE_MMA_MASK
	.align		4
.L_346:
        /*0098*/ 	.byte	0x03, 0x50
        /*009a*/ 	.short	0x0000


	//----- nvinfo : EIATTR_MAXREG_COUNT
	.align		4
        /*009c*/ 	.byte	0x03, 0x1b
        /*009e*/ 	.short	0x00ff


	//----- nvinfo : EIATTR_MERCURY_ISA_VERSION
	.align		4
        /*00a0*/ 	.byte	0x03, 0x5f
        /*00a2*/ 	.short	0x0101


	//----- nvinfo : EIATTR_VRC_CTA_INIT_COUNT
	.align		4
        /*00a4*/ 	.byte	0x02, 0x4a
	.zero		1
	.zero		1


	//----- nvinfo : EIATTR_EXIT_INSTR_OFFSETS
	.align		4
        /*00a8*/ 	.byte	0x04, 0x1c
        /*00aa*/ 	.short	(.L_348 - .L_347)


	//   ....[0]....
.L_347:
        /*00ac*/ 	.word	0x000000c0


	//   ....[1]....
        /*00b0*/ 	.word	0x00000ad0


	//   ....[2]....
        /*00b4*/ 	.word	0x00000b80


	//----- nvinfo : EIATTR_CRS_STACK_SIZE
	.align		4
.L_348:
        /*00b8*/ 	.byte	0x04, 0x1e
        /*00ba*/ 	.short	(.L_350 - .L_349)
.L_349:
        /*00bc*/ 	.word	0x00000000


	//----- nvinfo : EIATTR_CBANK_PARAM_SIZE
	.align		4
.L_350:
        /*00c0*/ 	.byte	0x03, 0x19
        /*00c2*/ 	.short	0x003c


	//----- nvinfo : EIATTR_PARAM_CBANK
	.align		4
        /*00c4*/ 	.byte	0x04, 0x0a
        /*00c6*/ 	.short	(.L_352 - .L_351)
	.align		4
.L_351:
        /*00c8*/ 	.word	index@(.nv.constant0._Z10FilterRepsPfS_S_P19repPoint_static_devP18repPoint_dynamic_pS1_iii)
        /*00cc*/ 	.short	0x0380
        /*00ce*/ 	.short	0x003c


	//----- nvinfo : EIATTR_SW_WAR
	.align		4
.L_352:
        /*00d0*/ 	.byte	0x04, 0x36
        /*00d2*/ 	.short	(.L_354 - .L_353)
.L_353:
        /*00d4*/ 	.word	0x00000008
.L_354:


//--------------------- .nv.info._Z14RepsUpperBoundPfS_S_P19repPoint_static_devP18repPoint_dynamic_pS1_S3_iiii --------------------------
	.section	.nv.info._Z14RepsUpperBoundPfS_S_P19repPoint_static_devP18repPoint_dynamic_pS1_S3_iiii,"",@"SHT_CUDA_INFO"
	.sectionflags	@""
	.align	4


	//----- nvinfo : EIATTR_CUDA_API_VERSION
	.align		4
        /*0000*/ 	.byte	0x04, 0x37
        /*0002*/ 	.short	(.L_356 - .L_355)
.L_355:
        /*0004*/ 	.word	0x00000082


	//----- nvinfo : EIATTR_KPARAM_INFO
	.align		4
.L_356:
        /*0008*/ 	.byte	0x04, 0x17
        /*000a*/ 	.short	(.L_358 - .L_357)
.L_357:
        /*000c*/ 	.word	0x00000000
        /*0010*/ 	.short	0x000a
        /*0012*/ 	.short	0x0044
        /*0014*/ 	.byte	0x00, 0xf0, 0x11, 0x00


	//----- nvinfo : EIATTR_KPARAM_INFO
	.align		4
.L_358:
        /*0018*/ 	.byte	0x04, 0x17
        /*001a*/ 	.short	(.L_360 - .L_359)
.L_359:
        /*001c*/ 	.word	0x00000000
        /*0020*/ 	.short	0x0009
        /*0022*/ 	.short	0x0040
        /*0024*/ 	.byte	0x00, 0xf0, 0x11, 0x00


	//----- nvinfo : EIATTR_KPARAM_INFO
	.align		4
.L_360:
        /*0028*/ 	.byte	0x04, 0x17
        /*002a*/ 	.short	(.L_362 - .L_361)
.L_361:
        /*002c*/ 	.word	0x00000000
        /*0030*/ 	.short	0x0008
        /*0032*/ 	.short	0x003c
        /*0034*/ 	.byte	0x00, 0xf0, 0x11, 0x00


	//----- nvinfo : EIATTR_KPARAM_INFO
	.align		4
.L_362:
        /*0038*/ 	.byte	0x04, 0x17
        /*003a*/ 	.short	(.L_364 - .L_363)
.L_363:
        /*003c*/ 	.word	0x00000000
        /*0040*/ 	.short	0x0007
        /*0042*/ 	.short	0x0038
        /*0044*/ 	.byte	0x00, 0xf0, 0x11, 0x00


	//----- nvinfo : EIATTR_KPARAM_INFO
	.align		4
.L_364:
        /*0048*/ 	.byte	0x04, 0x17
        /*004a*/ 	.short	(.L_366 - .L_365)
.L_365:
        /*004c*/ 	.word	0x00000000
        /*0050*/ 	.short	0x0006
        /*0052*/ 	.short	0x0030
        /*0054*/ 	.byte	0x00, 0xf5, 0x21, 0x00


	//----- nvinfo : EIATTR_KPARAM_INFO
	.align		4
.L_366:
        /*0058*/ 	.byte	0x04, 0x17
        /*005a*/ 	.short	(.L_368 - .L_367)
.L_367:
        /*005c*/ 	.word	0x00000000
        /*0060*/ 	.short	0x0005
        /*0062*/ 	.short	0x0028
        /*0064*/ 	.byte	0x00, 0xf5, 0x21, 0x00


	//----- nvinfo : EIATTR_KPARAM_INFO
	.align		4
.L_368:
        /*0068*/ 	.byte	0x04, 0x17
        /*006a*/ 	.short	(.L_370 - .L_369)
.L_369:
        /*006c*/ 	.word	0x00000000
        /*0070*/ 	.short	0x0004
        /*0072*/ 	.short	0x0020
        /*0074*/ 	.byte	0x00, 0xf5, 0x21, 0x00


	//----- nvinfo : EIATTR_KPARAM_INFO
	.align		4
.L_370:
        /*0078*/ 	.byte	0x04, 0x17
        /*007a*/ 	.short	(.L_372 - .L_371)
.L_371:
        /*007c*/ 	.word	0x00000000
        /*0080*/ 	.short	0x0003
        /*0082*/ 	.short	0x0018
        /*0084*/ 	.byte	0x00, 0xf5, 0x21, 0x00


	//----- nvinfo : EIATTR_KPARAM_INFO
	.align		4
.L_372:
        /*0088*/ 	.byte	0x04, 0x17
        /*008a*/ 	.short	(.L_374 - .L_373)
.L_373:
        /*008c*/ 	.word	0x00000000
        /*0090*/ 	.short	0x0002
        /*0092*/ 	.short	0x0010
        /*0094*/ 	.byte	0x00, 0xf5, 0x21, 0x00


	//----- nvinfo : EIATTR_KPARAM_INFO
	.align		4
.L_374:
        /*0098*/ 	.byte	0x04, 0x17
        /*009a*/ 	.short	(.L_376 - .L_375)
.L_375:
        /*009c*/ 	.word	0x00000000
        /*00a0*/ 	.short	0x0001
        /*00a2*/ 	.short	0x0008
        /*00a4*/ 	.byte	0x00, 0xf5, 0x21, 0x00


	//----- nvinfo : EIATTR_KPARAM_INFO
	.align		4
.L_376:
        /*00a8*/ 	.byte	0x04, 0x17
        /*00aa*/ 	.short	(.L_378 - .L_377)
.L_377:
        /*00ac*/ 	.word	0x00000000
        /*00b0*/ 	.short	0x0000
        /*00b2*/ 	.short	0x0000
        /*00b4*/ 	.byte	0x00, 0xf5, 0x21, 0x00


	//----- nvinfo : EIATTR_SPARSE_MMA_MASK
	.align		4
.L_378:
        /*00b8*/ 	.byte	0x03, 0x50
        /*00ba*/ 	.short	0x0000


	//----- nvinfo : EIATTR_MAXREG_COUNT
	.align		4
        /*00bc*/ 	.byte	0x03, 0x1b
        /*00be*/ 	.short	0x00ff


	//----- nvinfo : EIATTR_MERCURY_ISA_VERSION
	.align		4
        /*00c0*/ 	.byte	0x03, 0x5f
        /*00c2*/ 	.short	0x0101


	//----- nvinfo : EIATTR_VRC_CTA_INIT_COUNT
	.align		4
        /*00c4*/ 	.byte	0x02, 0x4a
	.zero		1
	.zero		1


	//----- nvinfo : EIATTR_EXIT_INSTR_OFFSETS
	.align		4
        /*00c8*/ 	.byte	0x04, 0x1c
        /*00ca*/ 	.short	(.L_380 - .L_379)


	//   ....[0]....
.L_379:
        /*00cc*/ 	.word	0x00000080


	//   ....[1]....
        /*00d0*/ 	.word	0x00002960


	//----- nvinfo : EIATTR_CRS_STACK_SIZE
	.align		4
.L_380:
        /*00d4*/ 	.byte	0x04, 0x1e
        /*00d6*/ 	.short	(.L_382 - .L_381)
.L_381:
        /*00d8*/ 	.word	0x00000000


	//----- nvinfo : EIATTR_CBANK_PARAM_SIZE
	.align		4
.L_382:
        /*00dc*/ 	.byte	0x03, 0x19
        /*00de*/ 	.short	0x0048


	//----- nvinfo : EIATTR_PARAM_CBANK
	.align		4
        /*00e0*/ 	.byte	0x04, 0x0a
        /*00e2*/ 	.short	(.L_384 - .L_383)
	.align		4
.L_383:
        /*00e4*/ 	.word	index@(.nv.constant0._Z14RepsUpperBoundPfS_S_P19repPoint_static_devP18repPoint_dynamic_pS1_S3_iiii)
        /*00e8*/ 	.short	0x0380
        /*00ea*/ 	.short	0x0048


	//----- nvinfo : EIATTR_SW_WAR
	.align		4
.L_384:
        /*00ec*/ 	.byte	0x04, 0x36
        /*00ee*/ 	.short	(.L_386 - .L_385)
.L_385:
        /*00f0*/ 	.word	0x00000008
.L_386:


//--------------------- .nv.info._Z15selectReps_copyPfiS_iPiS0_ii --------------------------
	.section	.nv.info._Z15selectReps_copyPfiS_iPiS0_ii,"",@"SHT_CUDA_INFO"
	.sectionflags	@""
	.align	4


	//----- nvinfo : EIATTR_CUDA_API_VERSION
	.align		4
        /*0000*/ 	.byte	0x04, 0x37
        /*0002*/ 	.short	(.L_388 - .L_387)
.L_387:
        /*0004*/ 	.word	0x00000082


	//----- nvinfo : EIATTR_KPARAM_INFO
	.align		4
.L_388:
        /*0008*/ 	.byte	0x04, 0x17
        /*000a*/ 	.short	(.L_390 - .L_389)
.L_389:
        /*000c*/ 	.word	0x00000000
        /*0010*/ 	.short	0x0007
        /*0012*/ 	.short	0x0034
        /*0014*/ 	.byte	0x00, 0xf0, 0x11, 0x00


	//----- nvinfo : EIATTR_KPARAM_INFO
	.align		4
.L_390:
        /*0018*/ 	.byte	0x04, 0x17
        /*001a*/ 	.short	(.L_392 - .L_391)
.L_391:
        /*001c*/ 	.word	0x00000000
        /*0020*/ 	.short	0x0006
        /*0022*/ 	.short	0x0030
        /*0024*/ 	.byte	0x00, 0xf0, 0x11, 0x00


	//----- nvinfo : EIATTR_KPARAM_INFO
	.align		4
.L_392:
        /*0028*/ 	.byte	0x04, 0x17
        /*002a*/ 	.short	(.L_394 - .L_393)
.L_393:
        /*002c*/ 	.word	0x00000000
        /*0030*/ 	.short	0x0005
        /*0032*/ 	.short	0x0028
        /*0034*/ 	.byte	0x00, 0xf5, 0x21, 0x00


	//----- nvinfo : EIATTR_KPARAM_INFO
	.align		4
.L_394:
        /*0038*/ 	.byte	0x04, 0x17
        /*003a*/ 	.short	(.L_396 - .L_395)
.L_395:
        /*003c*/ 	.word	0x00000000
        /*0040*/ 	.short	0x0004
        /*0042*/ 	.short	0x0020
        /*0044*/ 	.byte	0x00, 0xf5, 0x21, 0x00


	//----- nvinfo : EIATTR_KPARAM_INFO
	.align		4
.L_396:
        /*0048*/ 	.byte	0x04, 0x17
        /*004a*/ 	.short	(.L_398 - .L_397)
.L_397:
        /*004c*/ 	.word	0x00000000
        /*0050*/ 	.short	0x0003
        /*0052*/ 	.short	0x0018
        /*0054*/ 	.byte	0x00, 0xf0, 0x11, 0x00


	//----- nvinfo : EIATTR_KPARAM_INFO
	.align		4
.L_398:
        /*0058*/ 	.byte	0x04, 0x17
        /*005a*/ 	.short	(.L_400 - .L_399)
.L_399:
        /*005c*/ 	.word	0x00000000
        /*0060*/ 	.short	0x0002
        /*0062*/ 	.short	0x0010
        /*0064*/ 	.byte	0x00, 0xf5, 0x21, 0x00


	//----- nvinfo : EIATTR_KPARAM_INFO
	.align		4
.L_400:
        /*0068*/ 	.byte	0x04, 0x17
        /*006a*/ 	.short	(.L_402 - .L_401)
.L_401:
        /*006c*/ 	.word	0x00000000
        /*0070*/ 	.short	0x0001
        /*0072*/ 	.short	0x0008
        /*0074*/ 	.byte	0x00, 0xf0, 0x11, 0x00


	//----- nvinfo : EIATTR_KPARAM_INFO
	.align		4
.L_402:
        /*0078*/ 	.byte	0x04, 0x17
        /*007a*/ 	.short	(.L_404 - .L_403)
.L_403:
        /*007c*/ 	.word	0x00000000
        /*0080*/ 	.short	0x0000
        /*0082*/ 	.short	0x0000
        /*0084*/ 	.byte	0x00, 0xf5, 0x21, 0x00


	//----- nvinfo : EIATTR_SPARSE_MMA_MASK
	.align		4
.L_404:
        /*0088*/ 	.byte	0x03, 0x50
        /*008a*/ 	.short	0x0000


	//----- nvinfo : EIATTR_MAXREG_COUNT
	.align		4
        /*008c*/ 	.byte	0x03, 0x1b
        /*008e*/ 	.short	0x00ff


	//----- nvinfo : EIATTR_MERCURY_ISA_VERSION
	.align		4
        /*0090*/ 	.byte	0x03, 0x5f
        /*0092*/ 	.short	0x0101


	//----- nvinfo : EIATTR_VRC_CTA_INIT_COUNT
	.align		4
        /*0094*/ 	.byte	0x02, 0x4a
	.zero		1
	.zero		1


	//----- nvinfo : EIATTR_EXIT_INSTR_OFFSETS
	.align		4
        /*0098*/ 	.byte	0x04, 0x1c
        /*009a*/ 	.short	(.L_406 - .L_405)


	//   ....[0]....
.L_405:
        /*009c*/ 	.word	0x00000070


	//   ....[1]....
        /*00a0*/ 	.word	0x00000140


	//   ....[2]....
        /*00a4*/ 	.word	0x00000580


	//   ....[3]....
        /*00a8*/ 	.word	0x000005f0


	//----- nvinfo : EIATTR_CBANK_PARAM_SIZE
	.align		4
.L_406:
        /*00ac*/ 	.byte	0x03, 0x19
        /*00ae*/ 	.short	0x0038


	//----- nvinfo : EIATTR_PARAM_CBANK
	.align		4
        /*00b0*/ 	.byte	0x04, 0x0a
        /*00b2*/ 	.short	(.L_408 - .L_407)
	.align		4
.L_407:
        /*00b4*/ 	.word	index@(.nv.constant0._Z15selectReps_copyPfiS_iPiS0_ii)
        /*00b8*/ 	.short	0x0380
        /*00ba*/ 	.short	0x0038


	//----- nvinfo : EIATTR_SW_WAR
	.align		4
.L_408:
        /*00bc*/ 	.byte	0x04, 0x36
        /*00be*/ 	.short	(.L_410 - .L_409)
.L_409:
        /*00c0*/ 	.word	0x00000008
.L_410:


//--------------------- .nv.info._Z14selectReps_maxPfiS_iPiS0_ii --------------------------
	.section	.nv.info._Z14selectReps_maxPfiS_iPiS0_ii,"",@"SHT_CUDA_INFO"
	.sectionflags	@""
	.align	4


	//----- nvinfo : EIATTR_CUDA_API_VERSION
	.align		4
        /*0000*/ 	.byte	0x04, 0x37
        /*0002*/ 	.short	(.L_412 - .L_411)
.L_411:
        /*0004*/ 	.word	0x00000082


	//----- nvinfo : EIATTR_KPARAM_INFO
	.align		4
.L_412:
        /*0008*/ 	.byte	0x04, 0x17
        /*000a*/ 	.short	(.L_414 - .L_413)
.L_413:
        /*000c*/ 	.word	0x00000000
        /*0010*/ 	.short	0x0007
        /*0012*/ 	.short	0x0034
        /*0014*/ 	.byte	0x00, 0xf0, 0x11, 0x00


	//----- nvinfo : EIATTR_KPARAM_INFO
	.align		4
.L_414:
        /*0018*/ 	.byte	0x04, 0x17
        /*001a*/ 	.short	(.L_416 - .L_415)
.L_415:
        /*001c*/ 	.word	0x00000000
        /*0020*/ 	.short	0x0006
        /*0022*/ 	.short	0x0030
        /*0024*/ 	.byte	0x00, 0xf0, 0x11, 0x00


	//----- nvinfo : EIATTR_KPARAM_INFO
	.align		4
.L_416:
        /*0028*/ 	.byte	0x04, 0x17
        /*002a*/ 	.short	(.L_418 - .L_417)
.L_417:
        /*002c*/ 	.word	0x00000000
        /*0030*/ 	.short	0x0005
        /*0032*/ 	.short	0x0028
        /*0034*/ 	.byte	0x00, 0xf5, 0x21, 0x00


	//----- nvinfo : EIATTR_KPARAM_INFO
	.align		4
.L_418:
        /*0038*/ 	.byte	0x04, 0x17
        /*003a*/ 	.short	(.L_420 - .L_419)
.L_419:
        /*003c*/ 	.word	0x00000000
        /*0040*/ 	.short	0x0004
        /*0042*/ 	.short	0x0020
        /*0044*/ 	.byte	0x00, 0xf5, 0x21, 0x00


	//----- nvinfo : EIATTR_KPARAM_INFO
	.align		4
.L_420:
        /*0048*/ 	.byte	0x04, 0x17
        /*004a*/ 	.short	(.L_422 - .L_421)
.L_421:
        /*004c*/ 	.word	0x00000000
        /*0050*/ 	.short	0x0003
        /*0052*/ 	.short	0x0018
        /*0054*/ 	.byte	0x00, 0xf0, 0x11, 0x00


	//----- nvinfo : EIATTR_KPARAM_INFO
	.align		4
.L_422:
        /*0058*/ 	.byte	0x04, 0x17
        /*005a*/ 	.short	(.L_424 - .L_423)
.L_423:
        /*005c*/ 	.word	0x00000000
        /*0060*/ 	.short	0x0002
        /*0062*/ 	.short	0x0010
        /*0064*/ 	.byte	0x00, 0xf5, 0x21, 0x00


	//----- nvinfo : EIATTR_KPARAM_INFO
	.align		4
.L_424:
        /*0068*/ 	.byte	0x04, 0x17
        /*006a*/ 	.short	(.L_426 - .L_425)
.L_425:
        /*006c*/ 	.word	0x00000000
        /*0070*/ 	.short	0x0001
        /*0072*/ 	.short	0x0008
        /*0074*/ 	.byte	0x00, 0xf0, 0x11, 0x00


	//----- nvinfo : EIATTR_KPARAM_INFO
	.align		4
.L_426:
        /*0078*/ 	.byte	0x04, 0x17
        /*007a*/ 	.short	(.L_428 - .L_427)
.L_427:
        /*007c*/ 	.word	0x00000000
        /*0080*/ 	.short	0x0000
        /*0082*/ 	.short	0x0000
        /*0084*/ 	.byte	0x00, 0xf5, 0x21, 0x00


	//----- nvinfo : EIATTR_SPARSE_MMA_MASK
	.align		4
.L_428:
        /*0088*/ 	.byte	0x03, 0x50
        /*008a*/ 	.short	0x0000


	//----- nvinfo : EIATTR_MAXREG_COUNT
	.align		4
        /*008c*/ 	.byte	0x03, 0x1b
        /*008e*/ 	.short	0x00ff


	//----- nvinfo : EIATTR_EXTERNS
	.align		4
        /*0090*/ 	.byte	0x04, 0x0f
        /*0092*/ 	.short	(.L_430 - .L_429)


	//   ....[0]....
	.align		4
.L_429:
        /*0094*/ 	.word	index@(vprintf)


	//----- nvinfo : EIATTR_MERCURY_ISA_VERSION
	.align		4
.L_430:
        /*0098*/ 	.byte	0x03, 0x5f
        /*009a*/ 	.short	0x0101


	//----- nvinfo : EIATTR_VRC_CTA_INIT_COUNT
	.align		4
        /*009c*/ 	.byte	0x02, 0x4a
	.zero		1
	.zero		1


	//----- nvinfo : EIATTR_SYSCALL_OFFSETS
	.align		4
        /*00a0*/ 	.byte	0x04, 0x46
        /*00a2*/ 	.short	(.L_432 - .L_431)


	//   ....[0]....
.L_431:
        /*00a4*/ 	.word	0x000010b0


	//----- nvinfo : EIATTR_EXIT_INSTR_OFFSETS
	.align		4
.L_432:
        /*00a8*/ 	.byte	0x04, 0x1c
        /*00aa*/ 	.short	(.L_434 - .L_433)


	//   ....[0]....
.L_433:
        /*00ac*/ 	.word	0x000000c0


	//   ....[1]....
        /*00b0*/ 	.word	0x000010c0


	//----- nvinfo : EIATTR_CRS_STACK_SIZE
	.align		4
.L_434:
        /*00b4*/ 	.byte	0x04, 0x1e
        /*00b6*/ 	.short	(.L_436 - .L_435)
.L_435:
        /*00b8*/ 	.word	0x00000000


	//----- nvinfo : EIATTR_CBANK_PARAM_SIZE
	.align		4
.L_436:
        /*00bc*/ 	.byte	0x03, 0x19
        /*00be*/ 	.short	0x0038


	//----- nvinfo : EIATTR_PARAM_CBANK
	.align		4
        /*00c0*/ 	.byte	0x04, 0x0a
        /*00c2*/ 	.short	(.L_438 - .L_437)
	.align		4
.L_437:
        /*00c4*/ 	.word	index@(.nv.constant0._Z14selectReps_maxPfiS_iPiS0_ii)
        /*00c8*/ 	.short	0x0380
        /*00ca*/ 	.short	0x0038


	//----- nvinfo : EIATTR_SW_WAR
	.align		4
.L_438:
        /*00cc*/ 	.byte	0x04, 0x36
        /*00ce*/ 	.short	(.L_440 - .L_439)
.L_439:
        /*00d0*/ 	.word	0x00000008
.L_440:


//--------------------- .nv.info._Z15selectReps_cudaPfiS_iPiS0_ii --------------------------
	.section	.nv.info._Z15selectReps_cudaPfiS_iPiS0_ii,"",@"SHT_CUDA_INFO"
	.sectionflags	@""
	.align	4


	//----- nvinfo : EIATTR_CUDA_API_VERSION
	.align		4
        /*0000*/ 	.byte	0x04, 0x37
        /*0002*/ 	.short	(.L_442 - .L_441)
.L_441:
        /*0004*/ 	.word	0x00000082


	//----- nvinfo : EIATTR_KPARAM_INFO
	.align		4
.L_442:
        /*0008*/ 	.byte	0x04, 0x17
        /*000a*/ 	.short	(.L_444 - .L_443)
.L_443:
        /*000c*/ 	.word	0x00000000
        /*0010*/ 	.short	0x0007
        /*0012*/ 	.short	0x0034
        /*0014*/ 	.byte	0x00, 0xf0, 0x11, 0x00


	//----- nvinfo : EIATTR_KPARAM_INFO
	.align		4
.L_444:
        /*0018*/ 	.byte	0x04, 0x17
        /*001a*/ 	.short	(.L_446 - .L_445)
.L_445:
        /*001c*/ 	.word	0x00000000
        /*0020*/ 	.short	0x0006
        /*0022*/ 	.short	0x0030
        /*0024*/ 	.byte	0x00, 0xf0, 0x11, 0x00


	//----- nvinfo : EIATTR_KPARAM_INFO
	.align		4
.L_446:
        /*0028*/ 	.byte	0x04, 0x17
        /*002a*/ 	.short	(.L_448 - .L_447)
.L_447:
        /*002c*/ 	.word	0x00000000
        /*0030*/ 	.short	0x0005
        /*0032*/ 	.short	0x0028
        /*0034*/ 	.byte	0x00, 0xf5, 0x21, 0x00


	//----- nvinfo : EIATTR_KPARAM_INFO
	.align		4
.L_448:
        /*0038*/ 	.byte	0x04, 0x17
        /*003a*/ 	.short	(.L_450 - .L_449)
.L_449:
        /*003c*/ 	.word	0x00000000
        /*0040*/ 	.short	0x0004
        /*0042*/ 	.short	0x0020
        /*0044*/ 	.byte	0x00, 0xf5, 0x21, 0x00


	//----- nvinfo : EIATTR_KPARAM_INFO
	.align		4
.L_450:
        /*0048*/ 	.byte	0x04, 0x17
        /*004a*/ 	.short	(.L_452 - .L_451)
.L_451:
        /*004c*/ 	.word	0x00000000
        /*0050*/ 	.short	0x0003
        /*0052*/ 	.short	0x0018
        /*0054*/ 	.byte	0x00, 0xf0, 0x11, 0x00


	//----- nvinfo : EIATTR_KPARAM_INFO
	.align		4
.L_452:
        /*0058*/ 	.byte	0x04, 0x17
        /*005a*/ 	.short	(.L_454 - .L_453)
.L_453:
        /*005c*/ 	.word	0x00000000
        /*0060*/ 	.short	0x0002
        /*0062*/ 	.short	0x0010
        /*0064*/ 	.byte	0x00, 0xf5, 0x21, 0x00


	//----- nvinfo : EIATTR_KPARAM_INFO
	.align		4
.L_454:
        /*0068*/ 	.byte	0x04, 0x17
        /*006a*/ 	.short	(.L_456 - .L_455)
.L_455:
        /*006c*/ 	.word	0x00000000
        /*0070*/ 	.short	0x0001
        /*0072*/ 	.short	0x0008
        /*0074*/ 	.byte	0x00, 0xf0, 0x11, 0x00


	//----- nvinfo : EIATTR_KPARAM_INFO
	.align		4
.L_456:
        /*0078*/ 	.byte	0x04, 0x17
        /*007a*/ 	.short	(.L_458 - .L_457)
.L_457:
        /*007c*/ 	.word	0x00000000
        /*0080*/ 	.short	0x0000
        /*0082*/ 	.short	0x0000
        /*0084*/ 	.byte	0x00, 0xf5, 0x21, 0x00


	//----- nvinfo : EIATTR_SPARSE_MMA_MASK
	.align		4
.L_458:
        /*0088*/ 	.byte	0x03, 0x50
        /*008a*/ 	.short	0x0000


	//----- nvinfo : EIATTR_MAXREG_COUNT
	.align		4
        /*008c*/ 	.byte	0x03, 0x1b
        /*008e*/ 	.short	0x00ff


	//----- nvinfo : EIATTR_MERCURY_ISA_VERSION
	.align		4
        /*0090*/ 	.byte	0x03, 0x5f
        /*0092*/ 	.short	0x0101


	//----- nvinfo : EIATTR_VRC_CTA_INIT_COUNT
	.align		4
        /*0094*/ 	.byte	0x02, 0x4a
	.zero		1
	.zero		1


	//----- nvinfo : EIATTR_EXIT_INSTR_OFFSETS
	.align		4
        /*0098*/ 	.byte	0x04, 0x1c
        /*009a*/ 	.short	(.L_460 - .L_459)


	//   ....[0]....
.L_459:
        /*009c*/ 	.word	0x000000a0


	//   ....[1]....
        /*00a0*/ 	.word	0x00001db0


	//----- nvinfo : EIATTR_CRS_STACK_SIZE
	.align		4
.L_460:
        /*00a4*/ 	.byte	0x04, 0x1e
        /*00a6*/ 	.short	(.L_462 - .L_461)
.L_461:
        /*00a8*/ 	.word	0x00000000


	//----- nvinfo : EIATTR_CBANK_PARAM_SIZE
	.align		4
.L_462:
        /*00ac*/ 	.byte	0x03, 0x19
        /*00ae*/ 	.short	0x0038


	//----- nvinfo : EIATTR_PARAM_CBANK
	.align		4
        /*00b0*/ 	.byte	0x04, 0x0a
        /*00b2*/ 	.short	(.L_464 - .L_463)
	.align		4
.L_463:
        /*00b4*/ 	.word	index@(.nv.constant0._Z15selectReps_cudaPfiS_iPiS0_ii)
        /*00b8*/ 	.short	0x0380
        /*00ba*/ 	.short	0x0038


	//----- nvinfo : EIATTR_SW_WAR
	.align		4
.L_464:
        /*00bc*/ 	.byte	0x04, 0x36
        /*00be*/ 	.short	(.L_466 - .L_465)
.L_465:
        /*00c0*/ 	.word	0x00000008
.L_466:


//--------------------- .nv.info._Z14reorderMembersiPiS_P18repPoint_dynamic_p --------------------------
	.section	.nv.info._Z14reorderMembersiPiS_P18repPoint_dynamic_p,"",@"SHT_CUDA_INFO"
	.sectionflags	@""
	.align	4


	//----- nvinfo : EIATTR_CUDA_API_VERSION
	.align		4
        /*0000*/ 	.byte	0x04, 0x37
        /*0002*/ 	.short	(.L_468 - .L_467)
.L_467:
        /*0004*/ 	.word	0x00000082


	//----- nvinfo : EIATTR_KPARAM_INFO
	.align		4
.L_468:
        /*0008*/ 	.byte	0x04, 0x17
        /*000a*/ 	.short	(.L_470 - .L_469)
.L_469:
        /*000c*/ 	.word	0x00000000
        /*0010*/ 	.short	0x0003
        /*0012*/ 	.short	0x0018
        /*0014*/ 	.byte	0x00, 0xf5, 0x21, 0x00


	//----- nvinfo : EIATTR_KPARAM_INFO
	.align		4
.L_470:
        /*0018*/ 	.byte	0x04, 0x17
        /*001a*/ 	.short	(.L_472 - .L_471)
.L_471:
        /*001c*/ 	.word	0x00000000
        /*0020*/ 	.short	0x0002
        /*0022*/ 	.short	0x0010
        /*0024*/ 	.byte	0x00, 0xf5, 0x21, 0x00


	//----- nvinfo : EIATTR_KPARAM_INFO
	.align		4
.L_472:
        /*0028*/ 	.byte	0x04, 0x17
        /*002a*/ 	.short	(.L_474 - .L_473)
.L_473:
        /*002c*/ 	.word	0x00000000
        /*0030*/ 	.short	0x0001
        /*0032*/ 	.short	0x0008
        /*0034*/ 	.byte	0x00, 0xf5, 0x21, 0x00


	//----- nvinfo : EIATTR_KPARAM_INFO
	.align		4
.L_474:
        /*0038*/ 	.byte	0x04, 0x17
        /*003a*/ 	.short	(.L_476 - .L_475)
.L_475:
        /*003c*/ 	.word	0x00000000
        /*0040*/ 	.short	0x0000
        /*0042*/ 	.short	0x0000
        /*0044*/ 	.byte	0x00, 0xf0, 0x11, 0x00


	//----- nvinfo : EIATTR_SPARSE_MMA_MASK
	.align		4
.L_476:
        /*0048*/ 	.byte	0x03, 0x50
        /*004a*/ 	.short	0x0000


	//----- nvinfo : EIATTR_MAXREG_COUNT
	.align		4
        /*004c*/ 	.byte	0x03, 0x1b
        /*004e*/ 	.short	0x00ff


	//----- nvinfo : EIATTR_MERCURY_ISA_VERSION
	.align		4
        /*0050*/ 	.byte	0x03, 0x5f
        /*0052*/ 	.short	0x0101


	//----- nvinfo : EIATTR_INT_WARP_WIDE_INSTR_OFFSETS
	.align		4
        /*0054*/ 	.byte	0x04, 0x31
        /*0056*/ 	.short	(.L_478 - .L_477)


	//   ....[0]....
.L_477:
        /*0058*/ 	.word	0x000000f0


	//   ....[1]....
        /*005c*/ 	.word	0x00000130


	//   ....[2]....
        /*0060*/ 	.word	0x00000170


	//   ....[3]....
        /*0064*/ 	.word	0x000001a0


	//   ....[4]....
        /*0068*/ 	.word	0x000001c0


	//   ....[5]....
        /*006c*/ 	.word	0x000001e0


	//   ....[6]....
        /*0070*/ 	.word	0x00000210


	//   ....[7]....
        /*0074*/ 	.word	0x00000220


	//----- nvinfo : EIATTR_VRC_CTA_INIT_COUNT
	.align		4
.L_478:
        /*0078*/ 	.byte	0x02, 0x4a
	.zero		1
	.zero		1


	//----- nvinfo : EIATTR_EXIT_INSTR_OFFSETS
	.align		4
        /*007c*/ 	.byte	0x04, 0x1c
        /*007e*/ 	.short	(.L_480 - .L_479)


	//   ....[0]....
.L_479:
        /*0080*/ 	.word	0x00000070


	//   ....[1]....
        /*0084*/ 	.word	0x000000d0


	//   ....[2]....
        /*0088*/ 	.word	0x000002a0


	//   ....[3]....
        /*008c*/ 	.word	0x000003d0


	//----- nvinfo : EIATTR_CRS_STACK_SIZE
	.align		4
.L_480:
        /*0090*/ 	.byte	0x04, 0x1e
        /*0092*/ 	.short	(.L_482 - .L_481)
.L_481:
        /*0094*/ 	.word	0x00000000


	//----- nvinfo : EIATTR_CBANK_PARAM_SIZE
	.align		4
.L_482:
        /*0098*/ 	.byte	0x03, 0x19
        /*009a*/ 	.short	0x0020


	//----- nvinfo : EIATTR_PARAM_CBANK
	.align		4
        /*009c*/ 	.byte	0x04, 0x0a
        /*009e*/ 	.short	(.L_484 - .L_483)
	.align		4
.L_483:
        /*00a0*/ 	.word	index@(.nv.constant0._Z14reorderMembersiPiS_P18repPoint_dynamic_p)
        /*00a4*/ 	.short	0x0380
        /*00a6*/ 	.short	0x0020


	//----- nvinfo : EIATTR_SW_WAR
	.align		4
.L_484:
        /*00a8*/ 	.byte	0x04, 0x36
        /*00aa*/ 	.short	(.L_486 - .L_485)
.L_485:
        /*00ac*/ 	.word	0x00000008
.L_486:


//--------------------- .nv.info._Z12fillTMembersP9Point2RepiPiP18repPoint_dynamic_p --------------------------
	.section	.nv.info._Z12fillTMembersP9Point2RepiPiP18repPoint_dynamic_p,"",@"SHT_CUDA_INFO"
	.sectionflags	@""
	.align	4


	//----- nvinfo : EIATTR_CUDA_API_VERSION
	.align		4
        /*0000*/ 	.byte	0x04, 0x37
        /*0002*/ 	.short	(.L_488 - .L_487)
.L_487:
        /*0004*/ 	.word	0x00000082


	//----- nvinfo : EIATTR_KPARAM_INFO
	.align		4
.L_488:
        /*0008*/ 	.byte	0x04, 0x17
        /*000a*/ 	.short	(.L_490 - .L_489)
.L_489:
        /*000c*/ 	.word	0x00000000
        /*0010*/ 	.short	0x0003
        /*0012*/ 	.short	0x0018
        /*0014*/ 	.byte	0x00, 0xf5, 0x21, 0x00


	//----- nvinfo : EIATTR_KPARAM_INFO
	.align		4
.L_490:
        /*0018*/ 	.byte	0x04, 0x17
        /*001a*/ 	.short	(.L_492 - .L_491)
.L_491:
        /*001c*/ 	.word	0x00000000
        /*0020*/ 	.short	0x0002
        /*0022*/ 	.short	0x0010
        /*0024*/ 	.byte	0x00, 0xf5, 0x21, 0x00


	//----- nvinfo : EIATTR_KPARAM_INFO
	.align		4
.L_492:
        /*0028*/ 	.byte	0x04, 0x17
        /*002a*/ 	.short	(.L_494 - .L_493)
.L_493:
        /*002c*/ 	.word	0x00000000
        /*0030*/ 	.short	0x0001
        /*0032*/ 	.short	0x0008
        /*0034*/ 	.byte	0x00, 0xf0, 0x11, 0x00


	//----- nvinfo : EIATTR_KPARAM_INFO
	.align		4
.L_494:
        /*0038*/ 	.byte	0x04, 0x17
        /*003a*/ 	.short	(.L_496 - .L_495)
.L_495:
        /*003c*/ 	.word	0x00000000
        /*0040*/ 	.short	0x0000
        /*0042*/ 	.short	0x0000
        /*0044*/ 	.byte	0x00, 0xf5, 0x21, 0x00


	//----- nvinfo : EIATTR_SPARSE_MMA_MASK
	.align		4
.L_496:
        /*0048*/ 	.byte	0x03, 0x50
        /*004a*/ 	.short	0x0000


	//----- nvinfo : EIATTR_MAXREG_COUNT
	.align		4
        /*004c*/ 	.byte	0x03, 0x1b
        /*004e*/ 	.short	0x00ff


	//----- nvinfo : EIATTR_MERCURY_ISA_VERSION
	.align		4
        /*0050*/ 	.byte	0x03, 0x5f
        /*0052*/ 	.short	0x0101


	//----- nvinfo : EIATTR_VRC_CTA_INIT_COUNT
	.align		4
        /*0054*/ 	.byte	0x02, 0x4a
	.zero		1
	.zero		1


	//----- nvinfo : EIATTR_EXIT_INSTR_OFFSETS
	.align		4
        /*0058*/ 	.byte	0x04, 0x1c
        /*005a*/ 	.short	(.L_498 - .L_497)


	//   ....[0]....
.L_497:
        /*005c*/ 	.word	0x00000070


	//   ....[1]....
        /*0060*/ 	.word	0x00000170


	//----- nvinfo : EIATTR_CBANK_PARAM_SIZE
	.align		4
.L_498:
        /*0064*/ 	.byte	0x03, 0x19
        /*0066*/ 	.short	0x0020


	//----- nvinfo : EIATTR_PARAM_CBANK
	.align		4
        /*0068*/ 	.byte	0x04, 0x0a
        /*006a*/ 	.short	(.L_500 - .L_499)
	.align		4
.L_499:
        /*006c*/ 	.word	index@(.nv.constant0._Z12fillTMembersP9Point2RepiPiP18repPoint_dynamic_p)
        /*0070*/ 	.short	0x0380
        /*0072*/ 	.short	0x0020


	//----- nvinfo : EIATTR_SW_WAR
	.align		4
.L_500:
        /*0074*/ 	.byte	0x04, 0x36
        /*0076*/ 	.short	(.L_502 - .L_501)
.L_501:
        /*0078*/ 	.word	0x00000008
.L_502:


//--------------------- .nv.info._Z12fillQMembersP9Point2RepiPiP18repPoint_dynamic_p --------------------------
	.section	.nv.info._Z12fillQMembersP9Point2RepiPiP18repPoint_dynamic_p,"",@"SHT_CUDA_INFO"
	.sectionflags	@""
	.align	4


	//----- nvinfo : EIATTR_CUDA_API_VERSION
	.align		4
        /*0000*/ 	.byte	0x04, 0x37
        /*0002*/ 	.short	(.L_504 - .L_503)
.L_503:
        /*0004*/ 	.word	0x00000082


	//----- nvinfo : EIATTR_KPARAM_INFO
	.align		4
.L_504:
        /*0008*/ 	.byte	0x04, 0x17
        /*000a*/ 	.short	(.L_506 - .L_505)
.L_505:
        /*000c*/ 	.word	0x00000000
        /*0010*/ 	.short	0x0003
        /*0012*/ 	.short	0x0018
        /*0014*/ 	.byte	0x00, 0xf5, 0x21, 0x00


	//----- nvinfo : EIATTR_KPARAM_INFO
	.align		4
.L_506:
        /*0018*/ 	.byte	0x04, 0x17
        /*001a*/ 	.short	(.L_508 - .L_507)
.L_507:
        /*001c*/ 	.word	0x00000000
        /*0020*/ 	.short	0x0002
        /*0022*/ 	.short	0x0010
        /*0024*/ 	.byte	0x00, 0xf5, 0x21, 0x00


	//----- nvinfo : EIATTR_KPARAM_INFO
	.align		4
.L_508:
        /*0028*/ 	.byte	0x04, 0x17
        /*002a*/ 	.short	(.L_510 - .L_509)
.L_509:
        /*002c*/ 	.word	0x00000000
        /*0030*/ 	.short	0x0001
        /*0032*/ 	.short	0x0008
        /*0034*/ 	.byte	0x00, 0xf0, 0x11, 0x00


	//----- nvinfo : EIATTR_KPARAM_INFO
	.align		4
.L_510:
        /*0038*/ 	.byte	0x04, 0x17
        /*003a*/ 	.short	(.L_512 - .L_511)
.L_511:
        /*003c*/ 	.word	0x00000000
        /*0040*/ 	.short	0x0000
        /*0042*/ 	.short	0x0000
        /*0044*/ 	.byte	0x00, 0xf5, 0x21, 0x00


	//----- nvinfo : EIATTR_SPARSE_MMA_MASK
	.align		4
.L_512:
        /*0048*/ 	.byte	0x03, 0x50
        /*004a*/ 	.short	0x0000


	//----- nvinfo : EIATTR_MAXREG_COUNT
	.align		4
        /*004c*/ 	.byte	0x03, 0x1b
        /*004e*/ 	.short	0x00ff


	//----- nvinfo : EIATTR_MERCURY_ISA_VERSION
	.align		4
        /*0050*/ 	.byte	0x03, 0x5f
        /*0052*/ 	.short	0x0101


	//----- nvinfo : EIATTR_VRC_CTA_INIT_COUNT
	.align		4
        /*0054*/ 	.byte	0x02, 0x4a
	.zero		1
	.zero		1


	//----- nvinfo : EIATTR_EXIT_INSTR_OFFSETS
	.align		4
        /*0058*/ 	.byte	0x04, 0x1c
        /*005a*/ 	.short	(.L_514 - .L_513)


	//   ....[0]....
.L_513:
        /*005c*/ 	.word	0x00000070


	//   ....[1]....
        /*0060*/ 	.word	0x00000150


	//----- nvinfo : EIATTR_CBANK_PARAM_SIZE
	.align		4
.L_514:
        /*0064*/ 	.byte	0x03, 0x19
        /*0066*/ 	.short	0x0020


	//----- nvinfo : EIATTR_PARAM_CBANK
	.align		4
        /*0068*/ 	.byte	0x04, 0x0a
        /*006a*/ 	.short	(.L_516 - .L_515)
	.align		4
.L_515:
        /*006c*/ 	.word	index@(.nv.constant0._Z12fillQMembersP9Point2RepiPiP18repPoint_dynamic_p)
        /*0070*/ 	.short	0x0380
        /*0072*/ 	.short	0x0020


	//----- nvinfo : EIATTR_SW_WAR
	.align		4
.L_516:
        /*0074*/ 	.byte	0x04, 0x36
        /*0076*/ 	.short	(.L_518 - .L_517)
.L_517:
        /*0078*/ 	.word	0x00000008
.L_518:


//--------------------- .nv.info._Z12findTClusterPfP9Point2RepiiP19repPoint_static_dev --------------------------
	.section	.nv.info._Z12findTClusterPfP9Point2RepiiP19repPoint_static_dev,"",@"SHT_CUDA_INFO"
	.sectionflags	@""
	.align	4


	//----- nvinfo : EIATTR_CUDA_API_VERSION
	.align		4
        /*0000*/ 	.byte	0x04, 0x37
        /*0002*/ 	.short	(.L_520 - .L_519)
.L_519:
        /*0004*/ 	.word	0x00000082


	//----- nvinfo : EIATTR_KPARAM_INFO
	.align		4
.L_520:
        /*0008*/ 	.byte	0x04, 0x17
        /*000a*/ 	.short	(.L_522 - .L_521)
.L_521:
        /*000c*/ 	.word	0x00000000
        /*0010*/ 	.short	0x0004
        /*0012*/ 	.short	0x0018
        /*0014*/ 	.byte	0x00, 0xf5, 0x21, 0x00


	//----- nvinfo : EIATTR_KPARAM_INFO
	.align		4
.L_522:
        /*0018*/ 	.byte	0x04, 0x17
        /*001a*/ 	.short	(.L_524 - .L_523)
.L_523:
        /*001c*/ 	.word	0x00000000
        /*0020*/ 	.short	0x0003
        /*0022*/ 	.short	0x0014
        /*0024*/ 	.byte	0x00, 0xf0, 0x11, 0x00


	//----- nvinfo : EIATTR_KPARAM_INFO
	.align		4
.L_524:
        /*0028*/ 	.byte	0x04, 0x17
        /*002a*/ 	.short	(.L_526 - .L_525)
.L_525:
        /*002c*/ 	.word	0x00000000
        /*0030*/ 	.short	0x0002
        /*0032*/ 	.short	0x0010
        /*0034*/ 	.byte	0x00, 0xf0, 0x11, 0x00


	//----- nvinfo : EIATTR_KPARAM_INFO
	.align		4
.L_526:
        /*0038*/ 	.byte	0x04, 0x17
        /*003a*/ 	.short	(.L_528 - .L_527)
.L_527:
        /*003c*/ 	.word	0x00000000
        /*0040*/ 	.short	0x0001
        /*0042*/ 	.short	0x0008
        /*0044*/ 	.byte	0x00, 0xf5, 0x21, 0x00


	//----- nvinfo : EIATTR_KPARAM_INFO
	.align		4
.L_528:
        /*0048*/ 	.byte	0x04, 0x17
        /*004a*/ 	.short	(.L_530 - .L_529)
.L_529:
        /*004c*/ 	.word	0x00000000
        /*0050*/ 	.short	0x0000
        /*0052*/ 	.short	0x0000
        /*0054*/ 	.byte	0x00, 0xf5, 0x21, 0x00


	//----- nvinfo : EIATTR_SPARSE_MMA_MASK
	.align		4
.L_530:
        /*0058*/ 	.byte	0x03, 0x50
        /*005a*/ 	.short	0x0000


	//----- nvinfo : EIATTR_MAXREG_COUNT
	.align		4
        /*005c*/ 	.byte	0x03, 0x1b
        /*005e*/ 	.short	0x00ff


	//----- nvinfo : EIATTR_MERCURY_ISA_VERSION
	.align		4
        /*0060*/ 	.byte	0x03, 0x5f
        /*0062*/ 	.short	0x0101


	//----- nvinfo : EIATTR_VRC_CTA_INIT_COUNT
	.align		4
        /*0064*/ 	.byte	0x02, 0x4a
	.zero		1
	.zero		1


	//----- nvinfo : EIATTR_EXIT_INSTR_OFFSETS
	.align		4
        /*0068*/ 	.byte	0x04, 0x1c
        /*006a*/ 	.short	(.L_532 - .L_531)


	//   ....[0]....
.L_531:
        /*006c*/ 	.word	0x00000070


	//   ....[1]....
        /*0070*/ 	.word	0x00000d20


	//----- nvinfo : EIATTR_CBANK_PARAM_SIZE
	.align		4
.L_532:
        /*0074*/ 	.byte	0x03, 0x19
        /*0076*/ 	.short	0x0020


	//----- nvinfo : EIATTR_PARAM_CBANK
	.align		4
        /*0078*/ 	.byte	0x04, 0x0a
        /*007a*/ 	.short	(.L_534 - .L_533)
	.align		4
.L_533:
        /*007c*/ 	.word	index@(.nv.constant0._Z12findTClusterPfP9Point2RepiiP19repPoint_static_dev)
        /*0080*/ 	.short	0x0380
        /*0082*/ 	.short	0x0020


	//----- nvinfo : EIATTR_SW_WAR
	.align		4
.L_534:
        /*0084*/ 	.byte	0x04, 0x36
        /*0086*/ 	.short	(.L_536 - .L_535)
.L_535:
        /*0088*/ 	.word	0x00000008
.L_536:


//--------------------- .nv.info._Z12findQClusterPfP9Point2RepiiS_P19repPoint_static_dev --------------------------
	.section	.nv.info._Z12findQClusterPfP9Point2RepiiS_P19repPoint_static_dev,"",@"SHT_CUDA_INFO"
	.sectionflags	@""
	.align	4


	//----- nvinfo : EIATTR_CUDA_API_VERSION
	.align		4
        /*0000*/ 	.byte	0x04, 0x37
        /*0002*/ 	.short	(.L_538 - .L_537)
.L_537:
        /*0004*/ 	.word	0x00000082


	//----- nvinfo : EIATTR_KPARAM_INFO
	.align		4
.L_538:
        /*0008*/ 	.byte	0x04, 0x17
        /*000a*/ 	.short	(.L_540 - .L_539)
.L_539:
        /*000c*/ 	.word	0x00000000
        /*0010*/ 	.short	0x0005
        /*0012*/ 	.short	0x0020
        /*0014*/ 	.byte	0x00, 0xf5, 0x21, 0x00


	//----- nvinfo : EIATTR_KPARAM_INFO
	.align		4
.L_540:
        /*0018*/ 	.byte	0x04, 0x17
        /*001a*/ 	.short	(.L_542 - .L_541)
.L_541:
        /*001c*/ 	.word	0x00000000
        /*0020*/ 	.short	0x0004
        /*0022*/ 	.short	0x0018
        /*0024*/ 	.byte	0x00, 0xf5, 0x21, 0x00


	//----- nvinfo : EIATTR_KPARAM_INFO
	.align		4
.L_542:
        /*0028*/ 	.byte	0x04, 0x17
        /*002a*/ 	.short	(.L_544 - .L_543)
.L_543:
        /*002c*/ 	.word	0x00000000
        /*0030*/ 	.short	0x0003
        /*0032*/ 	.short	0x0014
        /*0034*/ 	.byte	0x00, 0xf0, 0x11, 0x00


	//----- nvinfo : EIATTR_KPARAM_INFO
	.align		4
.L_544:
        /*0038*/ 	.byte	0x04, 0x17
        /*003a*/ 	.short	(.L_546 - .L_545)
.L_545:
        /*003c*/ 	.word	0x00000000
        /*0040*/ 	.short	0x0002
        /*0042*/ 	.short	0x0010
        /*0044*/ 	.byte	0x00, 0xf0, 0x11, 0x00


	//----- nvinfo : EIATTR_KPARAM_INFO
	.align		4
.L_546:
        /*0048*/ 	.byte	0x04, 0x17
        /*004a*/ 	.short	(.L_548 - .L_547)
.L_547:
        /*004c*/ 	.word	0x00000000
        /*0050*/ 	.short	0x0001
        /*0052*/ 	.short	0x0008
        /*0054*/ 	.byte	0x00, 0xf5, 0x21, 0x00


	//----- nvinfo : EIATTR_KPARAM_INFO
	.align		4
.L_548:
        /*0058*/ 	.byte	0x04, 0x17
        /*005a*/ 	.short	(.L_550 - .L_549)
.L_549:
        /*005c*/ 	.word	0x00000000
        /*0060*/ 	.short	0x0000
        /*0062*/ 	.short	0x0000
        /*0064*/ 	.byte	0x00, 0xf5, 0x21, 0x00


	//----- nvinfo : EIATTR_SPARSE_MMA_MASK
	.align		4
.L_550:
        /*0068*/ 	.byte	0x03, 0x50
        /*006a*/ 	.short	0x0000


	//----- nvinfo : EIATTR_MAXREG_COUNT
	.align		4
        /*006c*/ 	.byte	0x03, 0x1b
        /*006e*/ 	.short	0x00ff


	//----- nvinfo : EIATTR_MERCURY_ISA_VERSION
	.align		4
        /*0070*/ 	.byte	0x03, 0x5f
        /*0072*/ 	.short	0x0101


	//----- nvinfo : EIATTR_VRC_CTA_INIT_COUNT
	.align		4
        /*0074*/ 	.byte	0x02, 0x4a
	.zero		1
	.zero		1


	//----- nvinfo : EIATTR_EXIT_INSTR_OFFSETS
	.align		4
        /*0078*/ 	.byte	0x04, 0x1c
        /*007a*/ 	.short	(.L_552 - .L_551)


	//   ....[0]....
.L_551:
        /*007c*/ 	.word	0x00000070


	//   ....[1]....
        /*0080*/ 	.word	0x00000d80


	//----- nvinfo : EIATTR_CBANK_PARAM_SIZE
	.align		4
.L_552:
        /*0084*/ 	.byte	0x03, 0x19
        /*0086*/ 	.short	0x0028


	//----- nvinfo : EIATTR_PARAM_CBANK
	.align		4
        /*0088*/ 	.byte	0x04, 0x0a
        /*008a*/ 	.short	(.L_554 - .L_553)
	.align		4
.L_553:
        /*008c*/ 	.word	index@(.nv.constant0._Z12findQClusterPfP9Point2RepiiS_P19repPoint_static_dev)
        /*0090*/ 	.short	0x0380
        /*0092*/ 	.short	0x0028


	//----- nvinfo : EIATTR_SW_WAR
	.align		4
.L_554:
        /*0094*/ 	.byte	0x04, 0x36
        /*0096*/ 	.short	(.L_556 - .L_555)
.L_555:
        /*0098*/ 	.word	0x00000008
.L_556:


//--------------------- .nv.info._Z6AddAllPfS_S_ii --------------------------
	.section	.nv.info._Z6AddAllPfS_S_ii,"",@"SHT_CUDA_INFO"
	.sectionflags	@""
	.align	4


	//----- nvinfo : EIATTR_CUDA_API_VERSION
	.align		4
        /*0000*/ 	.byte	0x04, 0x37
        /*0002*/ 	.short	(.L_558 - .L_557)
.L_557:
        /*0004*/ 	.word	0x00000082


	//----- nvinfo : EIATTR_KPARAM_INFO
	.align		4
.L_558:
        /*0008*/ 	.byte	0x04, 0x17
        /*000a*/ 	.short	(.L_560 - .L_559)
.L_559:
        /*000c*/ 	.word	0x00000000
        /*0010*/ 	.short	0x0004
        /*0012*/ 	.short	0x001c
        /*0014*/ 	.byte	0x00, 0xf0, 0x11, 0x00


	//----- nvinfo : EIATTR_KPARAM_INFO
	.align		4
.L_560:
        /*0018*/ 	.byte	0x04, 0x17
        /*001a*/ 	.short	(.L_562 - .L_561)
.L_561:
        /*001c*/ 	.word	0x00000000
        /*0020*/ 	.short	0x0003
        /*0022*/ 	.short	0x0018
        /*0024*/ 	.byte	0x00, 0xf0, 0x11, 0x00


	//----- nvinfo : EIATTR_KPARAM_INFO
	.align		4
.L_562:
        /*0028*/ 	.byte	0x04, 0x17
        /*002a*/ 	.short	(.L_564 - .L_563)
.L_563:
        /*002c*/ 	.word	0x00000000
        /*0030*/ 	.short	0x0002
        /*0032*/ 	.short	0x0010
        /*0034*/ 	.byte	0x00, 0xf5, 0x21, 0x00


	//----- nvinfo : EIATTR_KPARAM_INFO
	.align		4
.L_564:
        /*0038*/ 	.byte	0x04, 0x17
        /*003a*/ 	.short	(.L_566 - .L_565)
.L_565:
        /*003c*/ 	.word	0x00000000
        /*0040*/ 	.short	0x0001
        /*0042*/ 	.short	0x0008
        /*0044*/ 	.byte	0x00, 0xf5, 0x21, 0x00


	//----- nvinfo : EIATTR_KPARAM_INFO
	.align		4
.L_566:
        /*0048*/ 	.byte	0x04, 0x17
        /*004a*/ 	.short	(.L_568 - .L_567)
.L_567:
        /*004c*/ 	.word	0x00000000
        /*0050*/ 	.short	0x0000
        /*0052*/ 	.short	0x0000
        /*0054*/ 	.byte	0x00, 0xf5, 0x21, 0x00


	//----- nvinfo : EIATTR_SPARSE_MMA_MASK
	.align		4
.L_568:
        /*0058*/ 	.byte	0x03, 0x50
        /*005a*/ 	.short	0x0000


	//----- nvinfo : EIATTR_MAXREG_COUNT
	.align		4
        /*005c*/ 	.byte	0x03, 0x1b
        /*005e*/ 	.short	0x00ff


	//----- nvinfo : EIATTR_MERCURY_ISA_VERSION
	.align		4
        /*0060*/ 	.byte	0x03, 0x5f
        /*0062*/ 	.short	0x0101


	//----- nvinfo : EIATTR_VRC_CTA_INIT_COUNT
	.align		4
        /*0064*/ 	.byte	0x02, 0x4a
	.zero		1
	.zero		1


	//----- nvinfo : EIATTR_EXIT_INSTR_OFFSETS
	.align		4
        /*0068*/ 	.byte	0x04, 0x1c
        /*006a*/ 	.short	(.L_570 - .L_569)


	//   ....[0]....
.L_569:
        /*006c*/ 	.word	0x000000c0


	//   ....[1]....
        /*0070*/ 	.word	0x00000290


	//----- nvinfo : EIATTR_CRS_STACK_SIZE
	.align		4
.L_570:
        /*0074*/ 	.byte	0x04, 0x1e
        /*0076*/ 	.short	(.L_572 - .L_571)
.L_571:
        /*0078*/ 	.word	0x00000000


	//----- nvinfo : EIATTR_CBANK_PARAM_SIZE
	.align		4
.L_572:
        /*007c*/ 	.byte	0x03, 0x19
        /*007e*/ 	.short	0x0020


	//----- nvinfo : EIATTR_PARAM_CBANK
	.align		4
        /*0080*/ 	.byte	0x04, 0x0a
        /*0082*/ 	.short	(.L_574 - .L_573)
	.align		4
.L_573:
        /*0084*/ 	.word	index@(.nv.constant0._Z6AddAllPfS_S_ii)
        /*0088*/ 	.short	0x0380
        /*008a*/ 	.short	0x0020


	//----- nvinfo : EIATTR_SW_WAR
	.align		4
.L_574:
        /*008c*/ 	.byte	0x04, 0x36
        /*008e*/ 	.short	(.L_576 - .L_575)
.L_575:
        /*0090*/ 	.word	0x00000008
.L_576:


//--------------------- .nv.info._Z4NormPfS_ii    --------------------------
	.section	.nv.info._Z4NormPfS_ii,"",@"SHT_CUDA_INFO"
	.sectionflags	@""
	.align	4


	//----- nvinfo : EIATTR_CUDA_API_VERSION
	.align		4
        /*0000*/ 	.byte	0x04, 0x37
        /*0002*/ 	.short	(.L_578 - .L_577)
.L_577:
        /*0004*/ 	.word	0x00000082


	//----- nvinfo : EIATTR_KPARAM_INFO
	.align		4
.L_578:
        /*0008*/ 	.byte	0x04, 0x17
        /*000a*/ 	.short	(.L_580 - .L_579)
.L_579:
        /*000c*/ 	.word	0x00000000
        /*0010*/ 	.short	0x0003
        /*0012*/ 	.short	0x0014
        /*0014*/ 	.byte	0x00, 0xf0, 0x11, 0x00


	//----- nvinfo : EIATTR_KPARAM_INFO
	.align		4
.L_580:
        /*0018*/ 	.byte	0x04, 0x17
        /*001a*/ 	.short	(.L_582 - .L_581)
.L_581:
        /*001c*/ 	.word	0x00000000
        /*0020*/ 	.short	0x0002
        /*0022*/ 	.short	0x0010
        /*0024*/ 	.byte	0x00, 0xf0, 0x11, 0x00


	//----- nvinfo : EIATTR_KPARAM_INFO
	.align		4
.L_582:
        /*0028*/ 	.byte	0x04, 0x17
        /*002a*/ 	.short	(.L_584 - .L_583)
.L_583:
        /*002c*/ 	.word	0x00000000
        /*0030*/ 	.short	0x0001
        /*0032*/ 	.short	0x0008
        /*0034*/ 	.byte	0x00, 0xf5, 0x21, 0x00


	//----- nvinfo : EIATTR_KPARAM_INFO
	.align		4
.L_584:
        /*0038*/ 	.byte	0x04, 0x17
        /*003a*/ 	.short	(.L_586 - .L_585)
.L_585:
        /*003c*/ 	.word	0x00000000
        /*0040*/ 	.short	0x0000
        /*0042*/ 	.short	0x0000
        /*0044*/ 	.byte	0x00, 0xf5, 0x21, 0x00


	//----- nvinfo : EIATTR_SPARSE_MMA_MASK
	.align		4
.L_586:
        /*0048*/ 	.byte	0x03, 0x50
        /*004a*/ 	.short	0x0000


	//----- nvinfo : EIATTR_MAXREG_COUNT
	.align		4
        /*004c*/ 	.byte	0x03, 0x1b
        /*004e*/ 	.short	0x00ff


	//----- nvinfo : EIATTR_MERCURY_ISA_VERSION
	.align		4
        /*0050*/ 	.byte	0x03, 0x5f
        /*0052*/ 	.short	0x0101


	//----- nvinfo : EIATTR_VRC_CTA_INIT_COUNT
	.align		4
        /*0054*/ 	.byte	0x02, 0x4a
	.zero		1
	.zero		1


	//----- nvinfo : EIATTR_EXIT_INSTR_OFFSETS
	.align		4
        /*0058*/ 	.byte	0x04, 0x1c
        /*005a*/ 	.short	(.L_588 - .L_587)


	//   ....[0]....
.L_587:
        /*005c*/ 	.word	0x00000070


	//   ....[1]....
        /*0060*/ 	.word	0x000007a0


	//----- nvinfo : EIATTR_CBANK_PARAM_SIZE
	.align		4
.L_588:
        /*0064*/ 	.byte	0x03, 0x19
        /*0066*/ 	.short	0x0018


	//----- nvinfo : EIATTR_PARAM_CBANK
	.align		4
        /*0068*/ 	.byte	0x04, 0x0a
        /*006a*/ 	.short	(.L_590 - .L_589)
	.align		4
.L_589:
        /*006c*/ 	.word	index@(.nv.constant0._Z4NormPfS_ii)
        /*0070*/ 	.short	0x0380
        /*0072*/ 	.short	0x0018


	//----- nvinfo : EIATTR_SW_WAR
	.align		4
.L_590:
        /*0074*/ 	.byte	0x04, 0x36
        /*0076*/ 	.short	(.L_592 - .L_591)
.L_591:
        /*0078*/ 	.word	0x00000008
.L_592:


//--------------------- .nv.callgraph             --------------------------
	.section	.nv.callgraph,"",@"SHT_CUDA_CALLGRAPH"
	.align	4
	.sectionentsize	8
	.align		4
        /*0000*/ 	.word	0x00000000
	.align		4
        /*0004*/ 	.word	0xffffffff
	.align		4
        /*0008*/ 	.word	index@(_Z10printTotalv)
	.align		4
        /*000c*/ 	.word	index@(vprintf)
	.align		4
        /*0010*/ 	.word	index@(_Z14selectReps_maxPfiS_iPiS0_ii)
	.align		4
        /*0014*/ 	.word	index@(vprintf)
	.align		4
        /*0018*/ 	.word	0x00000000
	.align		4
        /*001c*/ 	.word	0xfffffffe
	.align		4
        /*0020*/ 	.word	0x00000000
	.align		4
        /*0024*/ 	.word	0xfffffffd
	.align		4
        /*0028*/ 	.word	0x00000000
	.align		4
        /*002c*/ 	.word	0xfffffffc


//--------------------- .nv.constant4             --------------------------
	.section	.nv.constant4,"a",@progbits
	.align	8
	.align		8
.nv.constant4:
        /*0000*/ 	.dword	precalc_xorwow_matrix
	.align		8
        /*0008*/ 	.dword	precalc_xorwow_offset_matrix
	.align		8
        /*0010*/ 	.dword	mrg32k3aM1
	.align		8
        /*0018*/ 	.dword	mrg32k3aM2
	.align		8
        /*0020*/ 	.dword	mrg32k3aM1SubSeq
	.align		8
        /*0028*/ 	.dword	mrg32k3aM2SubSeq
	.align		8
        /*0030*/ 	.dword	mrg32k3aM1Seq
	.align		8
        /*0038*/ 	.dword	mrg32k3aM2Seq
	.align		8
        /*0040*/ 	.dword	reorder
	.align		8
        /*0048*/ 	.dword	repTest
	.align		8
        /*0050*/ 	.dword	Total
	.align		8
        /*0058*/ 	.dword	_ZN34_INTERNAL_ce93628f_4_k_cu_0ff878c04cuda3std3__45__cpo5beginE
	.align		8
        /*0060*/ 	.dword	_ZN34_INTERNAL_ce93628f_4_k_cu_0ff878c04cuda3std3__45__cpo3endE
	.align		8
        /*0068*/ 	.dword	_ZN34_INTERNAL_ce93628f_4_k_cu_0ff878c04cuda3std3__45__cpo6cbeginE
	.align		8
        /*0070*/ 	.dword	_ZN34_INTERNAL_ce93628f_4_k_cu_0ff878c04cuda3std3__45__cpo4cendE
	.align		8
        /*0078*/ 	.dword	_ZN34_INTERNAL_ce93628f_4_k_cu_0ff878c04cuda3std3__45__cpo6rbeginE
	.align		8
        /*0080*/ 	.dword	_ZN34_INTERNAL_ce93628f_4_k_cu_0ff878c04cuda3std3__45__cpo4rendE
	.align		8
        /*0088*/ 	.dword	_ZN34_INTERNAL_ce93628f_4_k_cu_0ff878c04cuda3std3__45__cpo7crbeginE
	.align		8
        /*0090*/ 	.dword	_ZN34_INTERNAL_ce93628f_4_k_cu_0ff878c04cuda3std3__45__cpo5crendE
	.align		8
        /*0098*/ 	.dword	_ZN34_INTERNAL_ce93628f_4_k_cu_0ff878c04cuda3std3__436_GLOBAL__N__ce93628f_4_k_cu_0ff878c06ignoreE
	.align		8
        /*00a0*/ 	.dword	_ZN34_INTERNAL_ce93628f_4_k_cu_0ff878c04cuda3std3__419piecewise_constructE
	.align		8
        /*00a8*/ 	.dword	_ZN34_INTERNAL_ce93628f_4_k_cu_0ff878c04cuda3std3__48in_placeE
	.align		8
        /*00b0*/ 	.dword	_ZN34_INTERNAL_ce93628f_4_k_cu_0ff878c04cuda3std3__420unreachable_sentinelE
	.align		8
        /*00b8*/ 	.dword	_ZN34_INTERNAL_ce93628f_4_k_cu_0ff878c04cuda3std3__47nulloptE
	.align		8
        /*00c0*/ 	.dword	_ZN34_INTERNAL_ce93628f_4_k_cu_0ff878c04cuda3std3__48unexpectE
	.align		8
        /*00c8*/ 	.dword	_ZN34_INTERNAL_ce93628f_4_k_cu_0ff878c04cuda3std6ranges3__45__cpo4swapE
	.align		8
        /*00d0*/ 	.dword	_ZN34_INTERNAL_ce93628f_4_k_cu_0ff878c04cuda3std6ranges3__45__cpo9iter_moveE
	.align		8
        /*00d8*/ 	.dword	_ZN34_INTERNAL_ce93628f_4_k_cu_0ff878c04cuda3std6ranges3__45__cpo5beginE
	.align		8
        /*00e0*/ 	.dword	_ZN34_INTERNAL_ce93628f_4_k_cu_0ff878c04cuda3std6ranges3__45__cpo3endE
	.align		8
        /*00e8*/ 	.dword	_ZN34_INTERNAL_ce93628f_4_k_cu_0ff878c04cuda3std6ranges3__45__cpo6cbeginE
	.align		8
        /*00f0*/ 	.dword	_ZN34_INTERNAL_ce93628f_4_k_cu_0ff878c04cuda3std6ranges3__45__cpo4cendE
	.align		8
        /*00f8*/ 	.dword	_ZN34_INTERNAL_ce93628f_4_k_cu_0ff878c04cuda3std6ranges3__45__cpo7advanceE
	.align		8
        /*0100*/ 	.dword	_ZN34_INTERNAL_ce93628f_4_k_cu_0ff878c04cuda3std6ranges3__45__cpo9iter_swapE
	.align		8
        /*0108*/ 	.dword	_ZN34_INTERNAL_ce93628f_4_k_cu_0ff878c04cuda3std6ranges3__45__cpo4nextE
	.align		8
        /*0110*/ 	.dword	_ZN34_INTERNAL_ce93628f_4_k_cu_0ff878c04cuda3std6ranges3__45__cpo4prevE
	.align		8
        /*0118*/ 	.dword	_ZN34_INTERNAL_ce93628f_4_k_cu_0ff878c04cuda3std6ranges3__45__cpo4dataE
	.align		8
        /*0120*/ 	.dword	_ZN34_INTERNAL_ce93628f_4_k_cu_0ff878c04cuda3std6ranges3__45__cpo5cdataE
	.align		8
        /*0128*/ 	.dword	_ZN34_INTERNAL_ce93628f_4_k_cu_0ff878c04cuda3std6ranges3__45__cpo4sizeE
	.align		8
        /*0130*/ 	.dword	_ZN34_INTERNAL_ce93628f_4_k_cu_0ff878c04cuda3std6ranges3__45__cpo5ssizeE
	.align		8
        /*0138*/ 	.dword	_ZN34_INTERNAL_ce93628f_4_k_cu_0ff878c04cuda3std6ranges3__45__cpo8distanceE
	.align		8
        /*0140*/ 	.dword	_ZN34_INTERNAL_ce93628f_4_k_cu_0ff878c06thrust24THRUST_300001_SM_1000_NS8cuda_cub3parE
	.align		8
        /*0148*/ 	.dword	_ZN34_INTERNAL_ce93628f_4_k_cu_0ff878c06thrust24THRUST_300001_SM_1000_NS8cuda_cub10par_nosyncE
	.align		8
        /*0150*/ 	.dword	_ZN34_INTERNAL_ce93628f_4_k_cu_0ff878c06thrust24THRUST_300001_SM_1000_NS6system6detail10sequential3seqE
	.align		8
        /*0158*/ 	.dword	_ZN34_INTERNAL_ce93628f_4_k_cu_0ff878c06thrust24THRUST_300001_SM_1000_NS6system3cpp3parE
	.align		8
        /*0160*/ 	.dword	_ZN34_INTERNAL_ce93628f_4_k_cu_0ff878c06thrust24THRUST_300001_SM_1000_NS12placeholders2_1E
	.align		8
        /*0168*/ 	.dword	_ZN34_INTERNAL_ce93628f_4_k_cu_0ff878c06thrust24THRUST_300001_SM_1000_NS12placeholders2_2E
	.align		8
        /*0170*/ 	.dword	_ZN34_INTERNAL_ce93628f_4_k_cu_0ff878c06thrust24THRUST_300001_SM_1000_NS12placeholders2_3E
	.align		8
        /*0178*/ 	.dword	_ZN34_INTERNAL_ce93628f_4_k_cu_0ff878c06thrust24THRUST_300001_SM_1000_NS12placeholders2_4E
	.align		8
        /*0180*/ 	.dword	_ZN34_INTERNAL_ce93628f_4_k_cu_0ff878c06thrust24THRUST_300001_SM_1000_NS12placeholders2_5E
	.align		8
        /*0188*/ 	.dword	_ZN34_INTERNAL_ce93628f_4_k_cu_0ff878c06thrust24THRUST_300001_SM_1000_NS12placeholders2_6E
	.align		8
        /*0190*/ 	.dword	_ZN34_INTERNAL_ce93628f_4_k_cu_0ff878c06thrust24THRUST_300001_SM_1000_NS12placeholders2_7E
	.align		8
        /*0198*/ 	.dword	_ZN34_INTERNAL_ce93628f_4_k_cu_0ff878c06thrust24THRUST_300001_SM_1000_NS12placeholders2_8E
	.align		8
        /*01a0*/ 	.dword	_ZN34_INTERNAL_ce93628f_4_k_cu_0ff878c06thrust24THRUST_300001_SM_1000_NS12placeholders2_9E
	.align		8
        /*01a8*/ 	.dword	_ZN34_INTERNAL_ce93628f_4_k_cu_0ff878c06thrust24THRUST_300001_SM_1000_NS12placeholders3_10E
	.align		8
        /*01b0*/ 	.dword	_ZN34_INTERNAL_ce93628f_4_k_cu_0ff878c06thrust24THRUST_300001_SM_1000_NS3seqE
	.align		8
        /*01b8*/ 	.dword	_ZN34_INTERNAL_ce93628f_4_k_cu_0ff878c06thrust24THRUST_300001_SM_1000_NS6deviceE
	.align		8
        /*01c0*/ 	.dword	$str
	.align		8
        /*01c8*/ 	.dword	$str$1
	.align		8
        /*01d0*/ 	.dword	vprintf


//--------------------- .nv.constant3             --------------------------
	.section	.nv.constant3,"a",@progbits
	.align	8
.nv.constant3:
	.type		__cr_lgamma_table,@object
	.size		__cr_lgamma_table,(.L_8 - __cr_lgamma_table)
__cr_lgamma_table:
        /*0000*/ 	.byte	0x00, 0x00, 0x00, 0x00, 0x00, 0x00, 0x00, 0x00, 0x00, 0x00, 0x00, 0x00, 0x00, 0x00, 0x00, 0x00
        /*0010*/ 	.byte	0xef, 0x39, 0xfa, 0xfe, 0x42, 0x2e, 0xe6, 0x3f, 0x02, 0x20, 0x2a, 0xfa, 0x0b, 0xab, 0xfc, 0x3f
        /*0020*/ 	.byte	0xf9, 0x2c, 0x92, 0x7c, 0xa7, 0x6c, 0x09, 0x40, 0xc9, 0x79, 0x44, 0x3c, 0x64, 0x26, 0x13, 0x40
        /*0030*/ 	.byte	0xca, 0x01, 0xcf, 0x3a, 0x27, 0x51, 0x1a, 0x40, 0x30, 0xcc, 0x2d, 0xf3, 0xe1, 0x0c, 0x21, 0x40
        /*0040*/ 	.byte	0x0d, 0xb7, 0xfc, 0x82, 0x8e, 0x35, 0x25, 0x40
.L_8:


//--------------------- .text._ZN3cub18CUB_300001_SM_10006detail11EmptyKernelIvEEvv --------------------------
	.section	.text._ZN3cub18CUB_300001_SM_10006detail11EmptyKernelIvEEvv,"ax",@progbits
	.align	128
        .global         _ZN3cub18CUB_300001_SM_10006detail11EmptyKernelIvEEvv
        .type           _ZN3cub18CUB_300001_SM_10006detail11EmptyKernelIvEEvv,@function
        .size           _ZN3cub18CUB_300001_SM_10006detail11EmptyKernelIvEEvv,(.L_x_208 - _ZN3cub18CUB_300001_SM_10006detail11EmptyKernelIvEEvv)
        .other          _ZN3cub18CUB_300001_SM_10006detail11EmptyKernelIvEEvv,@"STO_CUDA_ENTRY STV_DEFAULT"
_ZN3cub18CUB_300001_SM_10006detail11EmptyKernelIvEEvv:
.text._ZN3cub18CUB_300001_SM_10006detail11EmptyKernelIvEEvv:
[----:B------:R-:W-:Y:S01]  /*0000*/  LDC R1, c[0x0][0x37c] ;  /* 0x0000df00ff017b82 */ /* 0x000fe20000000800 */
[----:B------:R-:W-:Y:S05]  /*0010*/  EXIT ;  /* 0x000000000000794d */ /* 0x000fea0003800000 */
.L_x_0:
[----:B------:R-:W-:-:S00]  /*0020*/  BRA `(.L_x_0) ;  /* 0xfffffffc00fc7947 */ /* 0x000fc0000383ffff */
[----:B------:R-:W-:-:S00]  /*0030*/  NOP ;  /* 0x0000000000007918 */ /* 0x000fc00000000000 */
        /* <DEDUP_REMOVED lines=12> */
.L_x_208:


//--------------------- .text._Z5finaliP12IndexAndDistiiS0_Pi --------------------------
	.section	.text._Z5finaliP12IndexAndDistiiS0_Pi,"ax",@progbits
	.align	128
        .global         _Z5finaliP12IndexAndDistiiS0_Pi
        .type           _Z5finaliP12IndexAndDistiiS0_Pi,@function
        .size           _Z5finaliP12IndexAndDistiiS0_Pi,(.L_x_209 - _Z5finaliP12IndexAndDistiiS0_Pi)
        .other          _Z5finaliP12IndexAndDistiiS0_Pi,@"STO_CUDA_ENTRY STV_DEFAULT"
_Z5finaliP12IndexAndDistiiS0_Pi:
.text._Z5finaliP12IndexAndDistiiS0_Pi:
[----:B------:R-:W-:Y:S01]  /*0000*/  LDC R1, c[0x0][0x37c] ;  /* 0x0000df00ff017b82 */ /* 0x000fe20000000800 */
[----:B------:R-:W0:Y:S07]  /*0010*/  S2R R0, SR_TID.X ;  /* 0x0000000000007919 */ /* 0x000e2e0000002100 */
[----:B------:R-:W0:Y:S01]  /*0020*/  S2UR UR6, SR_CTAID.X ;  /* 0x00000000000679c3 */ /* 0x000e220000002500 */
[----:B------:R-:W1:Y:S07]  /*0030*/  LDCU.64 UR4, c[0x0][0x390] ;  /* 0x00007200ff0477ac */ /* 0x000e6e0008000a00 */
[----:B------:R-:W0:Y:S08]  /*0040*/  LDC R3, c[0x0][0x360] ;  /* 0x0000d800ff037b82 */ /* 0x000e300000000800 */
[----:B------:R-:W2:Y:S01]  /*0050*/  LDC R5, c[0x0][0x380] ;  /* 0x0000e000ff057b82 */ /* 0x000ea20000000800 */
[----:B0-----:R-:W-:Y:S01]  /*0060*/  IMAD R0, R3, UR6, R0 ;  /* 0x0000000603007c24 */ /* 0x001fe2000f8e0200 */
[----:B--2---:R-:W-:-:S04]  /*0070*/  ISETP.GE.AND P0, PT, R5, 0x1, PT ;  /* 0x000000010500780c */ /* 0x004fc80003f06270 */
[----:B-1----:R-:W-:-:S13]  /*0080*/  ISETP.GE.OR P0, PT, R0, UR5, !P0 ;  /* 0x0000000500007c0c */ /* 0x002fda000c706670 */
[----:B------:R-:W-:Y:S05]  /*0090*/  @P0 EXIT ;  /* 0x000000000000094d */ /* 0x000fea0003800000 */
[----:B------:R-:W0:Y:S01]  /*00a0*/  LDC.64 R12, c[0x0][0x3a0] ;  /* 0x0000e800ff0c7b82 */ /* 0x000e220000000a00 */
[----:B------:R-:W-:Y:S02]  /*00b0*/  UISETP.GE.AND UP0, UPT, UR4, 0x2, UPT ;  /* 0x000000020400788c */ /* 0x000fe4000bf06270 */
[----:B------:R-:W-:Y:S01]  /*00c0*/  IMAD R2, R0, UR4, RZ ;  /* 0x0000000400027c24 */ /* 0x000fe2000f8e02ff */
[----:B------:R-:W1:Y:S03]  /*00d0*/  LDCU.64 UR8, c[0x0][0x358] ;  /* 0x00006b00ff0877ac */ /* 0x000e660008000a00 */
[C---:B------:R-:W-:Y:S02]  /*00e0*/  IMAD R3, R2.reuse, R5, RZ ;  /* 0x0000000502037224 */ /* 0x040fe400078e02ff */
[----:B0-----:R-:W-:Y:S01]  /*00f0*/  IMAD.WIDE R12, R2, 0x4, R12 ;  /* 0x00000004020c7825 */ /* 0x001fe200078e020c */
[----:B-1----:R-:W-:Y:S06]  /*0100*/  BRA.U !UP0, `(.L_x_1) ;  /* 0x0000000d08147547 */ /* 0x002fec000b800000 */
[----:B------:R-:W-:Y:S01]  /*0110*/  UIADD3 UR4, UPT, UPT, UR4, -0x1, URZ ;  /* 0xffffffff04047890 */ /* 0x000fe2000fffe0ff */
[----:B------:R-:W-:Y:S01]  /*0120*/  IADD3 R6, P0, PT, R12, 0x10, RZ ;  /* 0x000000100c067810 */ /* 0x000fe20007f1e0ff */
[C---:B------:R-:W-:Y:S02]  /*0130*/  IMAD R4, R2.reuse, R5, R5 ;  /* 0x0000000502047224 */ /* 0x040fe400078e0205 */
[----:B------:R-:W-:Y:S01]  /*0140*/  ULOP3.LUT UR5, UR4, 0x7, URZ, 0xc0, !UPT ;  /* 0x0000000704057892 */ /* 0x000fe2000f8ec0ff */
[C---:B------:R-:W-:Y:S01]  /*0150*/  VIADD R5, R2.reuse, 0x8 ;  /* 0x0000000802057836 */ /* 0x040fe20000000000 */
[----:B------:R-:W-:Y:S01]  /*0160*/  ULOP3.LUT UR6, UR4, 0xfffffff8, URZ, 0xc0, !UPT ;  /* 0xfffffff804067892 */ /* 0x000fe2000f8ec0ff */
[C---:B------:R-:W-:Y:S01]  /*0170*/  VIADD R7, R2.reuse, 0x6 ;  /* 0x0000000602077836 */ /* 0x040fe20000000000 */
[----:B------:R-:W-:Y:S01]  /*0180*/  UIADD3 UR5, UPT, UPT, UR5, -0x1, URZ ;  /* 0xffffffff05057890 */ /* 0x000fe2000fffe0ff */
[C---:B------:R-:W-:Y:S01]  /*0190*/  VIADD R8, R2.reuse, 0x4 ;  /* 0x0000000402087836 */ /* 0x040fe20000000000 */
[----:B------:R-:W-:Y:S01]  /*01a0*/  UMOV UR4, URZ ;  /* 0x000000ff00047c82 */ /* 0x000fe20008000000 */
[C---:B------:R-:W-:Y:S01]  /*01b0*/  VIADD R9, R2.reuse, 0x3 ;  /* 0x0000000302097836 */ /* 0x040fe20000000000 */
[----:B------:R-:W-:Y:S01]  /*01c0*/  UISETP.GE.U32.AND UP0, UPT, UR5, 0x3, UPT ;  /* 0x000000030500788c */ /* 0x000fe2000bf06070 */
[----:B------:R-:W-:-:S02]  /*01d0*/  VIADD R10, R2, 0x2 ;  /* 0x00000002020a7836 */ /* 0x000fc40000000000 */
[----:B------:R-:W-:-:S08]  /*01e0*/  IMAD.X R11, RZ, RZ, R13, P0 ;  /* 0x000000ffff0b7224 */ /* 0x000fd000000e060d */
.L_x_6:
[----:B0-----:R-:W2:Y:S01]  /*01f0*/  LDG.E R16, desc[UR8][R12.64] ;  /* 0x000000080c107981 */ /* 0x001ea2000c1e1900 */
[----:B------:R-:W0:Y:S08]  /*0200*/  LDC R22, c[0x0][0x390] ;  /* 0x0000e400ff167b82 */ /* 0x000e300000000800 */
[----:B------:R-:W1:Y:S01]  /*0210*/  LDC.64 R14, c[0x0][0x388] ;  /* 0x0000e200ff0e7b82 */ /* 0x000e620000000a00 */
[----:B0-----:R-:W-:-:S05]  /*0220*/  VIADD R19, R22, 0xfffffffe ;  /* 0xfffffffe16137836 */ /* 0x001fca0000000000 */
[----:B------:R-:W-:Y:S01]  /*0230*/  ISETP.GE.U32.AND P0, PT, R19, 0x7, PT ;  /* 0x000000071300780c */ /* 0x000fe20003f06070 */
[----:B------:R-:W-:Y:S02]  /*0240*/  IMAD.MOV.U32 R27, RZ, RZ, RZ ;  /* 0x000000ffff1b7224 */ /* 0x000fe400078e00ff */
[----:B------:R-:W-:Y:S01]  /*0250*/  IMAD.MOV.U32 R19, RZ, RZ, 0x1 ;  /* 0x00000001ff137424 */ /* 0x000fe200078e00ff */
[----:B--2---:R-:W-:-:S05]  /*0260*/  IADD3 R17, PT, PT, R3, R16, RZ ;  /* 0x0000001003117210 */ /* 0x004fca0007ffe0ff */
[----:B-1----:R-:W-:-:S05]  /*0270*/  IMAD.WIDE R16, R17, 0x8, R14 ;  /* 0x0000000811107825 */ /* 0x002fca00078e020e */
[----:B------:R0:W5:Y:S01]  /*0280*/  LDG.E R18, desc[UR8][R16.64+0x4] ;  /* 0x0000040810127981 */ /* 0x000162000c1e1900 */
[----:B------:R-:W-:Y:S05]  /*0290*/  @!P0 BRA `(.L_x_2) ;  /* 0x0000000400348947 */ /* 0x000fea0003800000 */
[----:B------:R-:W-:Y:S01]  /*02a0*/  IMAD.MOV.U32 R25, RZ, RZ, RZ ;  /* 0x000000ffff197224 */ /* 0x000fe200078e00ff */
[----:B0-----:R-:W-:Y:S01]  /*02b0*/  MOV R17, R11 ;  /* 0x0000000b00117202 */ /* 0x001fe20000000f00 */
[----:B------:R-:W-:Y:S01]  /*02c0*/  IMAD.MOV.U32 R16, RZ, RZ, R6 ;  /* 0x000000ffff107224 */ /* 0x000fe200078e0006 */
[----:B------:R-:W-:Y:S01]  /*02d0*/  CS2R R26, SRZ ;  /* 0x00000000001a7805 */ /* 0x000fe2000001ff00 */
[C---:B------:R-:W-:Y:S02]  /*02e0*/  VIADD R28, R2.reuse, 0x5 ;  /* 0x00000005021c7836 */ /* 0x040fe40000000000 */
[----:B------:R-:W-:-:S07]  /*02f0*/  VIADD R23, R2, 0x7 ;  /* 0x0000000702177836 */ /* 0x000fce0000000000 */
.L_x_3:
[----:B------:R-:W2:Y:S01]  /*0300*/  LDG.E R19, desc[UR8][R16.64+-0xc] ;  /* 0xfffff40810137981 */ /* 0x000ea2000c1e1900 */
[----:B------:R-:W0:Y:S01]  /*0310*/  LDC R24, c[0x0][0x380] ;  /* 0x0000e000ff187b82 */ /* 0x000e220000000800 */
[----:B--2---:R-:W-:-:S05]  /*0320*/  IADD3 R19, PT, PT, R19, R4, R25 ;  /* 0x0000000413137210 */ /* 0x004fca0007ffe019 */
[----:B------:R-:W-:Y:S02]  /*0330*/  IMAD.WIDE R20, R19, 0x8, R14 ;  /* 0x0000000813147825 */ /* 0x000fe400078e020e */
[----:B------:R-:W2:Y:S04]  /*0340*/  LDG.E R19, desc[UR8][R16.64+-0x8] ;  /* 0xfffff80810137981 */ /* 0x000ea8000c1e1900 */
[----:B------:R-:W3:Y:S02]  /*0350*/  LDG.E R21, desc[UR8][R20.64+0x4] ;  /* 0x0000040814157981 */ /* 0x000ee4000c1e1900 */
[----:B---3-5:R-:W-:-:S04]  /*0360*/  FSETP.GT.AND P0, PT, R18, R21, PT ;  /* 0x000000151200720b */ /* 0x028fc80003f04000 */
[----:B------:R-:W-:Y:S01]  /*0370*/  FSEL R29, R21, R18, P0 ;  /* 0x00000012151d7208 */ /* 0x000fe20000000000 */
[----:B0-----:R-:W-:-:S04]  /*0380*/  IMAD R18, R10, R24, R25 ;  /* 0x000000180a127224 */ /* 0x001fc800078e0219 */
[----:B--2---:R-:W-:-:S04]  /*0390*/  IMAD.IADD R19, R19, 0x1, R18 ;  /* 0x0000000113137824 */ /* 0x004fc800078e0212 */
[----:B------:R-:W-:-:S06]  /*03a0*/  IMAD.WIDE R18, R19, 0x8, R14 ;  /* 0x0000000813127825 */ /* 0x000fcc00078e020e */
[----:B------:R-:W2:Y:S04]  /*03b0*/  LDG.E R18, desc[UR8][R18.64+0x4] ;  /* 0x0000040812127981 */ /* 0x000ea8000c1e1900 */
[----:B------:R-:W3:Y:S01]  /*03c0*/  LDG.E R19, desc[UR8][R16.64+-0x4] ;  /* 0xfffffc0810137981 */ /* 0x000ee2000c1e1900 */
[----:B--2---:R-:W-:-:S04]  /*03d0*/  FSETP.GT.AND P1, PT, R29, R18, PT ;  /* 0x000000121d00720b */ /* 0x004fc80003f24000 */
[----:B------:R-:W-:Y:S02]  /*03e0*/  FSEL R29, R18, R29, P1 ;  /* 0x0000001d121d7208 */ /* 0x000fe40000800000 */
[----:B------:R-:W2:Y:S01]  /*03f0*/  LDG.E R18, desc[UR8][R16.64] ;  /* 0x0000000810127981 */ /* 0x000ea2000c1e1900 */
[----:B------:R-:W-:-:S04]  /*0400*/  IMAD R20, R9, R24, R25 ;  /* 0x0000001809147224 */ /* 0x000fc800078e0219 */
[----:B---3--:R-:W-:Y:S02]  /*0410*/  IMAD.IADD R21, R19, 0x1, R20 ;  /* 0x0000000113157824 */ /* 0x008fe400078e0214 */
[----:B------:R-:W-:Y:S02]  /*0420*/  IMAD R19, R8, R24, R25 ;  /* 0x0000001808137224 */ /* 0x000fe400078e0219 */
[----:B------:R-:W-:-:S06]  /*0430*/  IMAD.WIDE R20, R21, 0x8, R14 ;  /* 0x0000000815147825 */ /* 0x000fcc00078e020e */
[----:B------:R-:W3:Y:S01]  /*0440*/  LDG.E R20, desc[UR8][R20.64+0x4] ;  /* 0x0000040814147981 */ /* 0x000ee2000c1e1900 */
[----:B--2---:R-:W-:-:S04]  /*0450*/  IMAD.IADD R19, R18, 0x1, R19 ;  /* 0x0000000112137824 */ /* 0x004fc800078e0213 */
[----:B------:R-:W-:-:S06]  /*0460*/  IMAD.WIDE R18, R19, 0x8, R14 ;  /* 0x0000000813127825 */ /* 0x000fcc00078e020e */
[----:B------:R-:W2:Y:S01]  /*0470*/  LDG.E R18, desc[UR8][R18.64+0x4] ;  /* 0x0000040812127981 */ /* 0x000ea2000c1e1900 */
[----:B---3--:R-:W-:-:S04]  /*0480*/  FSETP.GT.AND P2, PT, R29, R20, PT ;  /* 0x000000141d00720b */ /* 0x008fc80003f44000 */
[----:B------:R-:W-:Y:S01]  /*0490*/  FSEL R29, R20, R29, P2 ;  /* 0x0000001d141d7208 */ /* 0x000fe20001000000 */
[----:B------:R-:W3:Y:S03]  /*04a0*/  LDG.E R19, desc[UR8][R16.64+0x4] ;  /* 0x0000040810137981 */ /* 0x000ee6000c1e1900 */
[----:B--2---:R-:W-:-:S04]  /*04b0*/  FSETP.GT.AND P3, PT, R29, R18, PT ;  /* 0x000000121d00720b */ /* 0x004fc80003f64000 */
[----:B------:R-:W-:Y:S02]  /*04c0*/  FSEL R29, R18, R29, P3 ;  /* 0x0000001d121d7208 */ /* 0x000fe40001800000 */
[----:B------:R-:W2:Y:S01]  /*04d0*/  LDG.E R18, desc[UR8][R16.64+0x8] ;  /* 0x0000080810127981 */ /* 0x000ea2000c1e1900 */
[----:B------:R-:W-:-:S05]  /*04e0*/  IMAD R20, R28, R24, R25 ;  /* 0x000000181c147224 */ /* 0x000fca00078e0219 */
[----:B---3--:R-:W-:Y:S01]  /*04f0*/  IADD3 R21, PT, PT, R19, R20, RZ ;  /* 0x0000001413157210 */ /* 0x008fe20007ffe0ff */
[----:B------:R-:W-:-:S04]  /*0500*/  IMAD R19, R7, R24, R25 ;  /* 0x0000001807137224 */ /* 0x000fc800078e0219 */
[----:B------:R-:W-:-:S06]  /*0510*/  IMAD.WIDE R20, R21, 0x8, R14 ;  /* 0x0000000815147825 */ /* 0x000fcc00078e020e */
[----:B------:R-:W3:Y:S01]  /*0520*/  LDG.E R20, desc[UR8][R20.64+0x4] ;  /* 0x0000040814147981 */ /* 0x000ee2000c1e1900 */
[----:B--2---:R-:W-:-:S04]  /*0530*/  IMAD.IADD R19, R18, 0x1, R19 ;  /* 0x0000000112137824 */ /* 0x004fc800078e0213 */
[----:B------:R-:W-:-:S06]  /*0540*/  IMAD.WIDE R18, R19, 0x8, R14 ;  /* 0x0000000813127825 */ /* 0x000fcc00078e020e */
[----:B------:R0:W2:Y:S04]  /*0550*/  LDG.E R18, desc[UR8][R18.64+0x4] ;  /* 0x0000040812127981 */ /* 0x0000a8000c1e1900 */
[----:B------:R-:W4:Y:S01]  /*0560*/  LDG.E R19, desc[UR8][R16.64+0xc] ;  /* 0x00000c0810137981 */ /* 0x000f22000c1e1900 */
[----:B---3--:R-:W-:-:S04]  /*0570*/  FSETP.GT.AND P4, PT, R29, R20, PT ;  /* 0x000000141d00720b */ /* 0x008fc80003f84000 */
[----:B------:R-:W-:Y:S01]  /*0580*/  FSEL R29, R20, R29, P4 ;  /* 0x0000001d141d7208 */ /* 0x000fe20002000000 */
[----:B------:R-:W-:-:S04]  /*0590*/  IMAD R20, R23, R24, R25 ;  /* 0x0000001817147224 */ /* 0x000fc800078e0219 */
[----:B----4-:R-:W-:Y:S02]  /*05a0*/  IMAD.IADD R21, R19, 0x1, R20 ;  /* 0x0000000113157824 */ /* 0x010fe400078e0214 */
[--C-:B0-----:R-:W-:Y:S02]  /*05b0*/  IMAD R19, R5, R24, R25.reuse ;  /* 0x0000001805137224 */ /* 0x101fe400078e0219 */
[----:B------:R-:W-:Y:S02]  /*05c0*/  IMAD R25, R24, 0x8, R25 ;  /* 0x0000000818197824 */ /* 0x000fe400078e0219 */
[----:B------:R-:W3:Y:S01]  /*05d0*/  LDG.E R24, desc[UR8][R16.64+0x10] ;  /* 0x0000100810187981 */ /* 0x000ee2000c1e1900 */
[----:B------:R-:W-:-:S06]  /*05e0*/  IMAD.WIDE R20, R21, 0x8, R14 ;  /* 0x0000000815147825 */ /* 0x000fcc00078e020e */
[----:B------:R-:W4:Y:S01]  /*05f0*/  LDG.E R20, desc[UR8][R20.64+0x4] ;  /* 0x0000040814147981 */ /* 0x000f22000c1e1900 */
[----:B--2---:R-:W-:-:S04]  /*0600*/  FSETP.GT.AND P5, PT, R29, R18, PT ;  /* 0x000000121d00720b */ /* 0x004fc80003fa4000 */
[----:B------:R-:W-:Y:S01]  /*0610*/  FSEL R29, R18, R29, P5 ;  /* 0x0000001d121d7208 */ /* 0x000fe20002800000 */
[----:B---3--:R-:W-:-:S04]  /*0620*/  IMAD.IADD R19, R24, 0x1, R19 ;  /* 0x0000000118137824 */ /* 0x008fc800078e0213 */
[----:B------:R-:W-:-:S06]  /*0630*/  IMAD.WIDE R18, R19, 0x8, R14 ;  /* 0x0000000813127825 */ /* 0x000fcc00078e020e */
[----:B------:R-:W2:Y:S01]  /*0640*/  LDG.E R18, desc[UR8][R18.64+0x4] ;  /* 0x0000040812127981 */ /* 0x000ea2000c1e1900 */
[----:B----4-:R-:W-:Y:S01]  /*0650*/  FSETP.GT.AND P6, PT, R29, R20, PT ;  /* 0x000000141d00720b */ /* 0x010fe20003fc4000 */
[C---:B------:R-:W-:Y:S01]  /*0660*/  @P0 VIADD R27, R26.reuse, 0x1 ;  /* 0x000000011a1b0836 */ /* 0x040fe20000000000 */
[C---:B------:R-:W-:Y:S01]  /*0670*/  @P1 IADD3 R27, PT, PT, R26.reuse, 0x2, RZ ;  /* 0x000000021a1b1810 */ /* 0x040fe20007ffe0ff */
[C---:B------:R-:W-:Y:S02]  /*0680*/  @P2 VIADD R27, R26.reuse, 0x3 ;  /* 0x000000031a1b2836 */ /* 0x040fe40000000000 */
[C---:B------:R-:W-:Y:S02]  /*0690*/  @P3 VIADD R27, R26.reuse, 0x4 ;  /* 0x000000041a1b3836 */ /* 0x040fe40000000000 */
[C---:B------:R-:W-:Y:S02]  /*06a0*/  @P4 VIADD R27, R26.reuse, 0x5 ;  /* 0x000000051a1b4836 */ /* 0x040fe40000000000 */
[----:B------:R-:W-:-:S04]  /*06b0*/  @P5 VIADD R27, R26, 0x6 ;  /* 0x000000061a1b5836 */ /* 0x000fc80000000000 */
[C---:B------:R-:W-:Y:S01]  /*06c0*/  @P6 VIADD R27, R26.reuse, 0x7 ;  /* 0x000000071a1b6836 */ /* 0x040fe20000000000 */
[----:B------:R-:W-:-:S04]  /*06d0*/  IADD3 R26, PT, PT, R26, 0x8, RZ ;  /* 0x000000081a1a7810 */ /* 0x000fc80007ffe0ff */
[----:B------:R-:W-:Y:S02]  /*06e0*/  ISETP.NE.AND P1, PT, R26, UR6, PT ;  /* 0x000000061a007c0c */ /* 0x000fe4000bf25270 */
[----:B------:R-:W-:Y:S02]  /*06f0*/  FSEL R29, R20, R29, P6 ;  /* 0x0000001d141d7208 */ /* 0x000fe40003000000 */
[----:B------:R-:W-:-:S05]  /*0700*/  IADD3 R16, P2, PT, R16, 0x20, RZ ;  /* 0x0000002010107810 */ /* 0x000fca0007f5e0ff */
[----:B------:R-:W-:Y:S01]  /*0710*/  IMAD.X R17, RZ, RZ, R17, P2 ;  /* 0x000000ffff117224 */ /* 0x000fe200010e0611 */
[----:B--2---:R-:W-:-:S04]  /*0720*/  FSETP.GT.AND P0, PT, R29, R18, PT ;  /* 0x000000121d00720b */ /* 0x004fc80003f04000 */
[----:B------:R-:W-:Y:S02]  /*0730*/  FSEL R18, R18, R29, P0 ;  /* 0x0000001d12127208 */ /* 0x000fe40000000000 */
[----:B------:R-:W-:Y:S01]  /*0740*/  SEL R27, R26, R27, P0 ;  /* 0x0000001b1a1b7207 */ /* 0x000fe20000000000 */
[----:B------:R-:W-:Y:S06]  /*0750*/  @P1 BRA `(.L_x_3) ;  /* 0xfffffff800e81947 */ /* 0x000fec000383ffff */
[----:B------:R-:W-:-:S07]  /*0760*/  VIADD R19, R26, 0x1 ;  /* 0x000000011a137836 */ /* 0x000fce0000000000 */
.L_x_2:
[----:B------:R-:W-:-:S05]  /*0770*/  VIADD R23, R22, 0xffffffff ;  /* 0xffffffff16177836 */ /* 0x000fca0000000000 */
[----:B------:R-:W-:-:S13]  /*0780*/  LOP3.LUT P0, RZ, R23, 0x7, RZ, 0xc0, !PT ;  /* 0x0000000717ff7812 */ /* 0x000fda000780c0ff */
[----:B------:R-:W-:Y:S05]  /*0790*/  @!P0 BRA `(.L_x_4) ;  /* 0x0000000400208947 */ /* 0x000fea0003800000 */
[----:B------:R-:W-:Y:S01]  /*07a0*/  LOP3.LUT P4, RZ, R23, 0x3, RZ, 0xc0, !PT ;  /* 0x0000000317ff7812 */ /* 0x000fe2000788c0ff */
[----:B------:R-:W-:-:S12]  /*07b0*/  BRA.U !UP0, `(.L_x_5) ;  /* 0x00000001088c7547 */ /* 0x000fd8000b800000 */
[----:B------:R-:W-:Y:S01]  /*07c0*/  IMAD.WIDE.U32 R20, R19, 0x4, R12 ;  /* 0x0000000413147825 */ /* 0x000fe200078e000c */
[----:B------:R-:W1:Y:S04]  /*07d0*/  LDC R29, c[0x0][0x380] ;  /* 0x0000e000ff1d7b82 */ /* 0x000e680000000800 */
[----:B0-----:R-:W2:Y:S04]  /*07e0*/  LDG.E R17, desc[UR8][R20.64+0x4] ;  /* 0x0000040814117981 */ /* 0x001ea8000c1e1900 */
[----:B------:R-:W3:Y:S01]  /*07f0*/  LDG.E R28, desc[UR8][R20.64+0x8] ;  /* 0x00000808141c7981 */ /* 0x000ee2000c1e1900 */
[----:B------:R-:W-:-:S05]  /*0800*/  IMAD.IADD R24, R2, 0x1, R19 ;  /* 0x0000000102187824 */ /* 0x000fca00078e0213 */
[C---:B------:R-:W-:Y:S01]  /*0810*/  IADD3 R25, PT, PT, R24.reuse, 0x2, RZ ;  /* 0x0000000218197810 */ /* 0x040fe20007ffe0ff */
[----:B-1----:R-:W-:-:S04]  /*0820*/  IMAD R16, R24, R29, R29 ;  /* 0x0000001d18107224 */ /* 0x002fc800078e021d */
[----:B--2---:R-:W-:-:S04]  /*0830*/  IMAD.IADD R17, R16, 0x1, R17 ;  /* 0x0000000110117824 */ /* 0x004fc800078e0211 */
[----:B------:R-:W-:-:S04]  /*0840*/  IMAD.WIDE R16, R17, 0x8, R14 ;  /* 0x0000000811107825 */ /* 0x000fc800078e020e */
[-C--:B---3--:R-:W-:Y:S01]  /*0850*/  IMAD R25, R25, R29.reuse, R28 ;  /* 0x0000001d19197224 */ /* 0x088fe200078e021c */
[----:B------:R0:W2:Y:S04]  /*0860*/  LDG.E R26, desc[UR8][R16.64+0x4] ;  /* 0x00000408101a7981 */ /* 0x0000a8000c1e1900 */
[----:B------:R-:W3:Y:S04]  /*0870*/  LDG.E R28, desc[UR8][R20.64] ;  /* 0x00000008141c7981 */ /* 0x000ee8000c1e1900 */
[----:B------:R-:W0:Y:S01]  /*0880*/  LDG.E R17, desc[UR8][R20.64+0xc] ;  /* 0x00000c0814117981 */ /* 0x000e22000c1e1900 */
[----:B---3--:R-:W-:-:S02]  /*0890*/  IMAD R28, R24, R29, R28 ;  /* 0x0000001d181c7224 */ /* 0x008fc400078e021c */
[----:B------:R-:W-:-:S04]  /*08a0*/  VIADD R24, R24, 0x3 ;  /* 0x0000000318187836 */ /* 0x000fc80000000000 */
[----:B0-----:R-:W-:Y:S02]  /*08b0*/  IMAD R17, R24, R29, R17 ;  /* 0x0000001d18117224 */ /* 0x001fe400078e0211 */
[----:B------:R-:W-:-:S06]  /*08c0*/  IMAD.WIDE R28, R28, 0x8, R14 ;  /* 0x000000081c1c7825 */ /* 0x000fcc00078e020e */
[----:B------:R-:W3:Y:S01]  /*08d0*/  LDG.E R29, desc[UR8][R28.64+0x4] ;  /* 0x000004081c1d7981 */ /* 0x000ee2000c1e1900 */
[----:B------:R-:W-:-:S04]  /*08e0*/  IMAD.WIDE R24, R25, 0x8, R14 ;  /* 0x0000000819187825 */ /* 0x000fc800078e020e */
[----:B------:R-:W-:Y:S02]  /*08f0*/  IMAD.WIDE R16, R17, 0x8, R14 ;  /* 0x0000000811107825 */ /* 0x000fe400078e020e */
[----:B------:R-:W4:Y:S04]  /*0900*/  LDG.E R24, desc[UR8][R24.64+0x4] ;  /* 0x0000040818187981 */ /* 0x000f28000c1e1900 */
[----:B------:R-:W4:Y:S01]  /*0910*/  LDG.E R17, desc[UR8][R16.64+0x4] ;  /* 0x0000040810117981 */ /* 0x000f22000c1e1900 */
[----:B---3-5:R-:W-:-:S04]  /*0920*/  FSETP.GT.AND P0, PT, R18, R29, PT ;  /* 0x0000001d1200720b */ /* 0x028fc80003f04000 */
[----:B------:R-:W-:Y:S02]  /*0930*/  FSEL R21, R29, R18, P0 ;  /* 0x000000121d157208 */ /* 0x000fe40000000000 */
[----:B------:R-:W-:Y:S02]  /*0940*/  SEL R27, R19, R27, P0 ;  /* 0x0000001b131b7207 */ /* 0x000fe40000000000 */
[----:B--2---:R-:W-:-:S04]  /*0950*/  FSETP.GT.AND P1, PT, R21, R26, PT ;  /* 0x0000001a1500720b */ /* 0x004fc80003f24000 */
[----:B------:R-:W-:-:S04]  /*0960*/  FSEL R21, R26, R21, P1 ;  /* 0x000000151a157208 */ /* 0x000fc80000800000 */
[----:B----4-:R-:W-:-:S04]  /*0970*/  FSETP.GT.AND P2, PT, R21, R24, PT ;  /* 0x000000181500720b */ /* 0x010fc80003f44000 */
[----:B------:R-:W-:Y:S01]  /*0980*/  FSEL R18, R24, R21, P2 ;  /* 0x0000001518127208 */ /* 0x000fe20001000000 */
[----:B------:R-:W-:-:S03]  /*0990*/  @P1 VIADD R27, R19, 0x1 ;  /* 0x00000001131b1836 */ /* 0x000fc60000000000 */
[----:B------:R-:W-:-:S04]  /*09a0*/  FSETP.GT.AND P3, PT, R18, R17, PT ;  /* 0x000000111200720b */ /* 0x000fc80003f64000 */
[----:B------:R-:W-:Y:S01]  /*09b0*/  FSEL R18, R17, R18, P3 ;  /* 0x0000001211127208 */ /* 0x000fe20001800000 */
[----:B------:R-:W-:-:S08]  /*09c0*/  @P2 VIADD R27, R19, 0x2 ;  /* 0x00000002131b2836 */ /* 0x000fd00000000000 */
[C---:B------:R-:W-:Y:S02]  /*09d0*/  @P3 VIADD R27, R19.reuse, 0x3 ;  /* 0x00000003131b3836 */ /* 0x040fe40000000000 */
[----:B------:R-:W-:-:S07]  /*09e0*/  VIADD R19, R19, 0x4 ;  /* 0x0000000413137836 */ /* 0x000fce0000000000 */
.L_x_5:
[----:B------:R-:W-:Y:S05]  /*09f0*/  @!P4 BRA `(.L_x_4) ;  /* 0x000000000088c947 */ /* 0x000fea0003800000 */
[----:B------:R-:W-:-:S04]  /*0a00*/  LOP3.LUT R23, R23, 0x3, RZ, 0xc0, !PT ;  /* 0x0000000317177812 */ /* 0x000fc800078ec0ff */
[----:B------:R-:W-:-:S13]  /*0a10*/  ISETP.NE.AND P1, PT, R23, 0x1, PT ;  /* 0x000000011700780c */ /* 0x000fda0003f25270 */
[----:B------:R-:W-:Y:S01]  /*0a20*/  @P1 IMAD.WIDE.U32 R24, R19, 0x4, R12 ;  /* 0x0000000413181825 */ /* 0x000fe200078e000c */
[----:B------:R-:W1:Y:S04]  /*0a30*/  @P1 LDC R21, c[0x0][0x380] ;  /* 0x0000e000ff151b82 */ /* 0x000e680000000800 */
[----:B0-----:R-:W1:Y:S04]  /*0a40*/  @P1 LDG.E R17, desc[UR8][R24.64] ;  /* 0x0000000818111981 */ /* 0x001e68000c1e1900 */
[----:B------:R-:W2:Y:S01]  /*0a50*/  @P1 LDG.E R23, desc[UR8][R24.64+0x4] ;  /* 0x0000040818171981 */ /* 0x000ea2000c1e1900 */
[----:B------:R-:W-:-:S05]  /*0a60*/  @P1 IADD3 R16, PT, PT, R2, R19, RZ ;  /* 0x0000001302101210 */ /* 0x000fca0007ffe0ff */
[CC--:B-1----:R-:W-:Y:S02]  /*0a70*/  @P1 IMAD R17, R16.reuse, R21.reuse, R17 ;  /* 0x0000001510111224 */ /* 0x0c2fe400078e0211 */
[----:B------:R-:W-:Y:S02]  /*0a80*/  @P1 IMAD R16, R16, R21, R21 ;  /* 0x0000001510101224 */ /* 0x000fe400078e0215 */
[----:B------:R-:W-:-:S04]  /*0a90*/  @P1 IMAD.WIDE R20, R17, 0x8, R14 ;  /* 0x0000000811141825 */ /* 0x000fc800078e020e */
[----:B--2---:R-:W-:Y:S02]  /*0aa0*/  @P1 IMAD.IADD R17, R16, 0x1, R23 ;  /* 0x0000000110111824 */ /* 0x004fe400078e0217 */
[----:B------:R-:W2:Y:S02]  /*0ab0*/  @P1 LDG.E R21, desc[UR8][R20.64+0x4] ;  /* 0x0000040814151981 */ /* 0x000ea4000c1e1900 */
[----:B------:R-:W-:-:S05]  /*0ac0*/  @P1 IMAD.WIDE R16, R17, 0x8, R14 ;  /* 0x0000000811101825 */ /* 0x000fca00078e020e */
[----:B------:R0:W3:Y:S01]  /*0ad0*/  @P1 LDG.E R26, desc[UR8][R16.64+0x4] ;  /* 0x00000408101a1981 */ /* 0x0000e2000c1e1900 */
[----:B------:R-:W-:-:S04]  /*0ae0*/  LOP3.LUT R22, R22, 0x1, RZ, 0xc0, !PT ;  /* 0x0000000116167812 */ /* 0x000fc800078ec0ff */
[----:B------:R-:W-:-:S13]  /*0af0*/  ISETP.NE.U32.AND P2, PT, R22, 0x1, PT ;  /* 0x000000011600780c */ /* 0x000fda0003f45070 */
[----:B0-----:R-:W0:Y:S01]  /*0b00*/  @P2 LDC R17, c[0x0][0x380] ;  /* 0x0000e000ff112b82 */ /* 0x001e220000000800 */
[----:B--2--5:R-:W-:-:S04]  /*0b10*/  @P1 FSETP.GT.AND P0, PT, R18, R21, PT ;  /* 0x000000151200120b */ /* 0x024fc80003f04000 */
[----:B------:R-:W-:Y:S02]  /*0b20*/  @P1 FSEL R23, R21, R18, P0 ;  /* 0x0000001215171208 */ /* 0x000fe40000000000 */
[----:B------:R-:W-:Y:S02]  /*0b30*/  @P1 SEL R22, R19, R27, P0 ;  /* 0x0000001b13161207 */ /* 0x000fe40000000000 */
[----:B---3--:R-:W-:-:S13]  /*0b40*/  FSETP.GT.AND P3, PT, R23, R26, P1 ;  /* 0x0000001a1700720b */ /* 0x008fda0000f64000 */
[C---:B------:R-:W-:Y:S02]  /*0b50*/  @P3 VIADD R22, R19.reuse, 0x1 ;  /* 0x0000000113163836 */ /* 0x040fe40000000000 */
[----:B------:R-:W-:-:S04]  /*0b60*/  @P1 VIADD R19, R19, 0x2 ;  /* 0x0000000213131836 */ /* 0x000fc80000000000 */
[----:B------:R-:W-:-:S06]  /*0b70*/  @P2 IMAD.WIDE.U32 R20, R19, 0x4, R12 ;  /* 0x0000000413142825 */ /* 0x000fcc00078e000c */
[----:B------:R-:W0:Y:S01]  /*0b80*/  @P2 LDG.E R21, desc[UR8][R20.64] ;  /* 0x0000000814152981 */ /* 0x000e22000c1e1900 */
[----:B------:R-:W-:-:S04]  /*0b90*/  @P2 IMAD.IADD R16, R2, 0x1, R19 ;  /* 0x0000000102102824 */ /* 0x000fc800078e0213 */
[----:B0-----:R-:W-:-:S04]  /*0ba0*/  @P2 IMAD R17, R16, R17, R21 ;  /* 0x0000001110112224 */ /* 0x001fc800078e0215 */
[----:B------:R-:W-:-:S06]  /*0bb0*/  @P2 IMAD.WIDE R16, R17, 0x8, R14 ;  /* 0x0000000811102825 */ /* 0x000fcc00078e020e */
[----:B------:R-:W2:Y:S01]  /*0bc0*/  @P2 LDG.E R17, desc[UR8][R16.64+0x4] ;  /* 0x0000040810112981 */ /* 0x000ea2000c1e1900 */
[----:B------:R-:W-:Y:S01]  /*0bd0*/  @P1 FSETP.GT.AND P0, PT, R23, R26, PT ;  /* 0x0000001a1700120b */ /* 0x000fe20003f04000 */
[----:B------:R-:W-:-:S03]  /*0be0*/  @P1 IMAD.MOV.U32 R27, RZ, RZ, R22 ;  /* 0x000000ffff1b1224 */ /* 0x000fc600078e0016 */
[----:B------:R-:W-:-:S04]  /*0bf0*/  @P1 FSEL R18, R26, R23, P0 ;  /* 0x000000171a121208 */ /* 0x000fc80000000000 */
[----:B--2---:R-:W-:-:S04]  /*0c00*/  @P2 FSETP.GT.AND P0, PT, R18, R17, PT ;  /* 0x000000111200220b */ /* 0x004fc80003f04000 */
[----:B------:R-:W-:-:S09]  /*0c10*/  @P2 SEL R27, R19, R27, P0 ;  /* 0x0000001b131b2207 */ /* 0x000fd20000000000 */
.L_x_4:
[----:B0-----:R-:W-:Y:S01]  /*0c20*/  IMAD.WIDE.U32 R16, R27, 0x4, R12 ;  /* 0x000000041b107825 */ /* 0x001fe200078e000c */
[----:B------:R-:W0:Y:S04]  /*0c30*/  LDC R21, c[0x0][0x380] ;  /* 0x0000e000ff157b82 */ /* 0x000e280000000800 */
[----:B------:R-:W0:Y:S01]  /*0c40*/  LDG.E R19, desc[UR8][R16.64] ;  /* 0x0000000810137981 */ /* 0x000e22000c1e1900 */
[----:B-----5:R-:W-:-:S05]  /*0c50*/  IADD3 R18, PT, PT, R2, R27, RZ ;  /* 0x0000001b02127210 */ /* 0x020fca0007ffe0ff */
[----:B0-----:R-:W-:-:S04]  /*0c60*/  IMAD R19, R18, R21, R19 ;  /* 0x0000001512137224 */ /* 0x001fc800078e0213 */
[----:B------:R-:W-:Y:S02]  /*0c70*/  IMAD.WIDE R14, R19, 0x8, R14 ;  /* 0x00000008130e7825 */ /* 0x000fe400078e020e */
[----:B------:R-:W0:Y:S03]  /*0c80*/  LDC.64 R18, c[0x0][0x398] ;  /* 0x0000e600ff127b82 */ /* 0x000e260000000a00 */
[----:B------:R-:W2:Y:S04]  /*0c90*/  LDG.E R25, desc[UR8][R14.64] ;  /* 0x000000080e197981 */ /* 0x000ea8000c1e1900 */
[----:B------:R-:W3:Y:S01]  /*0ca0*/  LDG.E R27, desc[UR8][R14.64+0x4] ;  /* 0x000004080e1b7981 */ /* 0x000ee2000c1e1900 */
[----:B------:R-:W-:-:S04]  /*0cb0*/  IMAD R23, R0, R21, UR4 ;  /* 0x0000000400177e24 */ /* 0x000fc8000f8e0215 */
[----:B0-----:R-:W-:-:S05]  /*0cc0*/  IMAD.WIDE R18, R23, 0x8, R18 ;  /* 0x0000000817127825 */ /* 0x001fca00078e0212 */
[----:B--2---:R0:W-:Y:S04]  /*0cd0*/  STG.E desc[UR8][R18.64], R25 ;  /* 0x0000001912007986 */ /* 0x0041e8000c101908 */
[----:B---3--:R0:W-:Y:S04]  /*0ce0*/  STG.E desc[UR8][R18.64+0x4], R27 ;  /* 0x0000041b12007986 */ /* 0x0081e8000c101908 */
[----:B------:R-:W2:Y:S01]  /*0cf0*/  LDG.E R20, desc[UR8][R16.64] ;  /* 0x0000000810147981 */ /* 0x000ea2000c1e1900 */
[----:B------:R-:W-:-:S06]  /*0d00*/  UIADD3 UR4, UPT, UPT, UR4, 0x1, URZ ;  /* 0x0000000104047890 */ /* 0x000fcc000fffe0ff */
[----:B------:R-:W-:Y:S01]  /*0d10*/  ISETP.NE.AND P0, PT, R21, UR4, PT ;  /* 0x0000000415007c0c */ /* 0x000fe2000bf05270 */
[----:B--2---:R-:W-:-:S05]  /*0d20*/  VIADD R23, R20, 0x1 ;  /* 0x0000000114177836 */ /* 0x004fca0000000000 */
[----:B------:R0:W-:Y:S07]  /*0d30*/  STG.E desc[UR8][R16.64], R23 ;  /* 0x0000001710007986 */ /* 0x0001ee000c101908 */
[----:B------:R-:W-:Y:S05]  /*0d40*/  @!P0 EXIT ;  /* 0x000000000000894d */ /* 0x000fea0003800000 */
[----:B------:R-:W-:Y:S05]  /*0d50*/  BRA `(.L_x_6) ;  /* 0xfffffff400247947 */ /* 0x000fea000383ffff */
.L_x_1:
[C---:B------:R-:W-:Y:S01]  /*0d60*/  VIADD R2, R5.reuse, 0xffffffff ;  /* 0xffffffff05027836 */ /* 0x040fe20000000000 */
[----:B------:R-:W-:-:S04]  /*0d70*/  LOP3.LUT R14, R5, 0x7, RZ, 0xc0, !PT ;  /* 0x00000007050e7812 */ /* 0x000fc800078ec0ff */
[----:B------:R-:W-:Y:S01]  /*0d80*/  ISETP.GE.U32.AND P1, PT, R2, 0x7, PT ;  /* 0x000000070200780c */ /* 0x000fe20003f26070 */
[----:B------:R-:W-:Y:S01]  /*0d90*/  IMAD.MOV.U32 R2, RZ, RZ, RZ ;  /* 0x000000ffff027224 */ /* 0x000fe200078e00ff */
[----:B------:R-:W-:-:S11]  /*0da0*/  ISETP.NE.AND P0, PT, R14, RZ, PT ;  /* 0x000000ff0e00720c */ /* 0x000fd60003f05270 */
[----:B------:R-:W-:Y:S05]  /*0db0*/  @!P1 BRA `(.L_x_7) ;  /* 0x0000000400889947 */ /* 0x000fea0003800000 */
[----:B------:R0:W5:Y:S01]  /*0dc0*/  LDG.E R15, desc[UR8][R12.64] ;  /* 0x000000080c0f7981 */ /* 0x000162000c1e1900 */
[----:B------:R-:W-:Y:S01]  /*0dd0*/  LOP3.LUT R2, R5, 0x7ffffff8, RZ, 0xc0, !PT ;  /* 0x7ffffff805027812 */ /* 0x000fe200078ec0ff */
[----:B------:R-:W1:Y:S01]  /*0de0*/  LDCU.64 UR6, c[0x0][0x388] ;  /* 0x00007100ff0677ac */ /* 0x000e620008000a00 */
[----:B------:R-:W-:Y:S01]  /*0df0*/  SHF.R.S32.HI R4, RZ, 0x1f, R3 ;  /* 0x0000001fff047819 */ /* 0x000fe20000011403 */
[----:B------:R-:W-:-:S06]  /*0e00*/  UMOV UR4, URZ ;  /* 0x000000ff00047c82 */ /* 0x000fcc0008000000 */
.L_x_8:
[----:B---3--:R-:W2:Y:S01]  /*0e10*/  LDC.64 R8, c[0x0][0x388] ;  /* 0x0000e200ff087b82 */ /* 0x008ea20000000a00 */
[----:B-----5:R-:W-:-:S07]  /*0e20*/  IMAD.IADD R15, R3, 0x1, R15 ;  /* 0x00000001030f7824 */ /* 0x020fce00078e020f */
[----:B------:R-:W3:Y:S01]  /*0e30*/  LDC.64 R6, c[0x0][0x398] ;  /* 0x0000e600ff067b82 */ /* 0x000ee20000000a00 */
[----:B--2---:R-:W-:-:S05]  /*0e40*/  IMAD.WIDE R8, R15, 0x8, R8 ;  /* 0x000000080f087825 */ /* 0x004fca00078e0208 */
[----:B------:R-:W2:Y:S04]  /*0e50*/  LDG.E R15, desc[UR8][R8.64] ;  /* 0x00000008080f7981 */ /* 0x000ea8000c1e1900 */
[----:B------:R-:W4:Y:S01]  /*0e60*/  LDG.E R17, desc[UR8][R8.64+0x4] ;  /* 0x0000040808117981 */ /* 0x000f22000c1e1900 */
[----:B------:R-:W-:-:S04]  /*0e70*/  IMAD R11, R0, R5, UR4 ;  /* 0x00000004000b7e24 */ /* 0x000fc8000f8e0205 */
[----:B---3--:R-:W-:-:S05]  /*0e80*/  IMAD.WIDE R6, R11, 0x8, R6 ;  /* 0x000000080b067825 */ /* 0x008fca00078e0206 */
[----:B--2---:R2:W-:Y:S04]  /*0e90*/  STG.E desc[UR8][R6.64], R15 ;  /* 0x0000000f06007986 */ /* 0x0045e8000c101908 */
[----:B----4-:R3:W-:Y:S04]  /*0ea0*/  STG.E desc[UR8][R6.64+0x4], R17 ;  /* 0x0000041106007986 */ /* 0x0107e8000c101908 */
[----:B------:R-:W4:Y:S02]  /*0eb0*/  LDG.E R11, desc[UR8][R12.64] ;  /* 0x000000080c0b7981 */ /* 0x000f24000c1e1900 */
[----:B----4-:R-:W-:Y:S01]  /*0ec0*/  IADD3 R16, P1, PT, R3, R11, RZ ;  /* 0x0000000b03107210 */ /* 0x010fe20007f3e0ff */
[----:B------:R-:W-:-:S03]  /*0ed0*/  VIADD R19, R11, 0x1 ;  /* 0x000000010b137836 */ /* 0x000fc60000000000 */
[----:B------:R-:W-:Y:S02]  /*0ee0*/  LEA.HI.X.SX32 R21, R11, R4, 0x1, P1 ;  /* 0x000000040b157211 */ /* 0x000fe400008f0eff */
[C---:B-1----:R-:W-:Y:S01]  /*0ef0*/  LEA R10, P1, R16.reuse, UR6, 0x3 ;  /* 0x00000006100a7c11 */ /* 0x042fe2000f8218ff */
[----:B------:R1:W-:Y:S03]  /*0f00*/  STG.E desc[UR8][R12.64], R19 ;  /* 0x000000130c007986 */ /* 0x0003e6000c101908 */
[----:B------:R-:W-:-:S05]  /*0f10*/  LEA.HI.X R11, R16, UR7, R21, 0x3, P1 ;  /* 0x00000007100b7c11 */ /* 0x000fca00088f1c15 */
[----:B------:R-:W4:Y:S04]  /*0f20*/  LDG.E R21, desc[UR8][R10.64+0x8] ;  /* 0x000008080a157981 */ /* 0x000f28000c1e1900 */
[----:B------:R-:W2:Y:S04]  /*0f30*/  LDG.E R23, desc[UR8][R10.64+0xc] ;  /* 0x00000c080a177981 */ /* 0x000ea8000c1e1900 */
[----:B----4-:R4:W-:Y:S04]  /*0f40*/  STG.E desc[UR8][R6.64+0x8], R21 ;  /* 0x0000081506007986 */ /* 0x0109e8000c101908 */
[----:B--2---:R2:W-:Y:S04]  /*0f50*/  STG.E desc[UR8][R6.64+0xc], R23 ;  /* 0x00000c1706007986 */ /* 0x0045e8000c101908 */
[----:B------:R-:W3:Y:S02]  /*0f60*/  LDG.E R9, desc[UR8][R12.64] ;  /* 0x000000080c097981 */ /* 0x000ee4000c1e1900 */
[----:B---3--:R-:W-:-:S02]  /*0f70*/  IADD3 R16, P1, PT, R3, R9, RZ ;  /* 0x0000000903107210 */ /* 0x008fc40007f3e0ff */
[C---:B------:R-:W-:Y:S02]  /*0f80*/  IADD3 R15, PT, PT, R9.reuse, 0x1, RZ ;  /* 0x00000001090f7810 */ /* 0x040fe40007ffe0ff */
[----:B------:R-:W-:Y:S02]  /*0f90*/  LEA.HI.X.SX32 R17, R9, R4, 0x1, P1 ;  /* 0x0000000409117211 */ /* 0x000fe400008f0eff */
[C---:B------:R-:W-:Y:S01]  /*0fa0*/  LEA R8, P1, R16.reuse, UR6, 0x3 ;  /* 0x0000000610087c11 */ /* 0x040fe2000f8218ff */
[----:B------:R3:W-:Y:S03]  /*0fb0*/  STG.E desc[UR8][R12.64], R15 ;  /* 0x0000000f0c007986 */ /* 0x0007e6000c101908 */
[----:B------:R-:W-:-:S05]  /*0fc0*/  LEA.HI.X R9, R16, UR7, R17, 0x3, P1 ;  /* 0x0000000710097c11 */ /* 0x000fca00088f1c11 */
[----:B------:R-:W4:Y:S04]  /*0fd0*/  LDG.E R17, desc[UR8][R8.64+0x8] ;  /* 0x0000080808117981 */ /* 0x000f28000c1e1900 */
[----:B-1----:R-:W2:Y:S04]  /*0fe0*/  LDG.E R19, desc[UR8][R8.64+0xc] ;  /* 0x00000c0808137981 */ /* 0x002ea8000c1e1900 */
[----:B----4-:R1:W-:Y:S04]  /*0ff0*/  STG.E desc[UR8][R6.64+0x10], R17 ;  /* 0x0000101106007986 */ /* 0x0103e8000c101908 */
[----:B--2---:R2:W-:Y:S04]  /*1000*/  STG.E desc[UR8][R6.64+0x14], R19 ;  /* 0x0000141306007986 */ /* 0x0045e8000c101908 */
[----:B------:R-:W4:Y:S02]  /*1010*/  LDG.E R11, desc[UR8][R12.64] ;  /* 0x000000080c0b7981 */ /* 0x000f24000c1e1900 */
[----:B----4-:R-:W-:Y:S01]  /*1020*/  IADD3 R16, P1, PT, R3, R11, RZ ;  /* 0x0000000b03107210 */ /* 0x010fe20007f3e0ff */
[----:B------:R-:W-:-:S03]  /*1030*/  VIADD R21, R11, 0x1 ;  /* 0x000000010b157836 */ /* 0x000fc60000000000 */
[----:B------:R-:W-:Y:S02]  /*1040*/  LEA.HI.X.SX32 R23, R11, R4, 0x1, P1 ;  /* 0x000000040b177211 */ /* 0x000fe400008f0eff */
[C---:B------:R-:W-:Y:S01]  /*1050*/  LEA R10, P1, R16.reuse, UR6, 0x3 ;  /* 0x00000006100a7c11 */ /* 0x040fe2000f8218ff */
[----:B------:R4:W-:Y:S03]  /*1060*/  STG.E desc[UR8][R12.64], R21 ;  /* 0x000000150c007986 */ /* 0x0009e6000c101908 */
[----:B------:R-:W-:-:S05]  /*1070*/  LEA.HI.X R11, R16, UR7, R23, 0x3, P1 ;  /* 0x00000007100b7c11 */ /* 0x000fca00088f1c17 */
[----:B---3--:R-:W3:Y:S04]  /*1080*/  LDG.E R15, desc[UR8][R10.64+0x8] ;  /* 0x000008080a0f7981 */ /* 0x008ee8000c1e1900 */
[----:B------:R-:W2:Y:S04]  /*1090*/  LDG.E R23, desc[UR8][R10.64+0xc] ;  /* 0x00000c080a177981 */ /* 0x000ea8000c1e1900 */
[----:B---3--:R3:W-:Y:S04]  /*10a0*/  STG.E desc[UR8][R6.64+0x18], R15 ;  /* 0x0000180f06007986 */ /* 0x0087e8000c101908 */
[----:B--2---:R2:W-:Y:S04]  /*10b0*/  STG.E desc[UR8][R6.64+0x1c], R23 ;  /* 0x00001c1706007986 */ /* 0x0045e8000c101908 */
[----:B------:R-:W4:Y:S02]  /*10c0*/  LDG.E R9, desc[UR8][R12.64] ;  /* 0x000000080c097981 */ /* 0x000f24000c1e1900 */
[----:B----4-:R-:W-:Y:S01]  /*10d0*/  IADD3 R16, P1, PT, R3, R9, RZ ;  /* 0x0000000903107210 */ /* 0x010fe20007f3e0ff */
[----:B-1----:R-:W-:-:S03]  /*10e0*/  VIADD R17, R9, 0x1 ;  /* 0x0000000109117836 */ /* 0x002fc60000000000 */
[----:B------:R-:W-:Y:S02]  /*10f0*/  LEA.HI.X.SX32 R19, R9, R4, 0x1, P1 ;  /* 0x0000000409137211 */ /* 0x000fe400008f0eff */
[C---:B------:R-:W-:Y:S01]  /*1100*/  LEA R8, P1, R16.reuse, UR6, 0x3 ;  /* 0x0000000610087c11 */ /* 0x040fe2000f8218ff */
[----:B------:R1:W-:Y:S03]  /*1110*/  STG.E desc[UR8][R12.64], R17 ;  /* 0x000000110c007986 */ /* 0x0003e6000c101908 */
[----:B------:R-:W-:-:S05]  /*1120*/  LEA.HI.X R9, R16, UR7, R19, 0x3, P1 ;  /* 0x0000000710097c11 */ /* 0x000fca00088f1c13 */
[----:B------:R-:W4:Y:S04]  /*1130*/  LDG.E R19, desc[UR8][R8.64+0x8] ;  /* 0x0000080808137981 */ /* 0x000f28000c1e1900 */
[----:B------:R-:W3:Y:S04]  /*1140*/  LDG.E R21, desc[UR8][R8.64+0xc] ;  /* 0x00000c0808157981 */ /* 0x000ee8000c1e1900 */
[----:B----4-:R4:W-:Y:S04]  /*1150*/  STG.E desc[UR8][R6.64+0x20], R19 ;  /* 0x0000201306007986 */ /* 0x0109e8000c101908 */
[----:B---3--:R3:W-:Y:S04]  /*1160*/  STG.E desc[UR8][R6.64+0x24], R21 ;  /* 0x0000241506007986 */ /* 0x0087e8000c101908 */
[----:B------:R-:W2:Y:S02]  /*1170*/  LDG.E R11, desc[UR8][R12.64] ;  /* 0x000000080c0b7981 */ /* 0x000ea4000c1e1900 */
[----:B--2---:R-:W-:Y:S01]  /*1180*/  IADD3 R16, P1, PT, R3, R11, RZ ;  /* 0x0000000b03107210 */ /* 0x004fe20007f3e0ff */
[----:B------:R-:W-:-:S03]  /*1190*/  VIADD R15, R11, 0x1 ;  /* 0x000000010b0f7836 */ /* 0x000fc60000000000 */
[----:B------:R-:W-:Y:S02]  /*11a0*/  LEA.HI.X.SX32 R23, R11, R4, 0x1, P1 ;  /* 0x000000040b177211 */ /* 0x000fe400008f0eff */
[C---:B------:R-:W-:Y:S01]  /*11b0*/  LEA R10, P1, R16.reuse, UR6, 0x3 ;  /* 0x00000006100a7c11 */ /* 0x040fe2000f8218ff */
[----:B------:R2:W-:Y:S03]  /*11c0*/  STG.E desc[UR8][R12.64], R15 ;  /* 0x0000000f0c007986 */ /* 0x0005e6000c101908 */
[----:B------:R-:W-:-:S05]  /*11d0*/  LEA.HI.X R11, R16, UR7, R23, 0x3, P1 ;  /* 0x00000007100b7c11 */ /* 0x000fca00088f1c17 */
[----:B-1----:R-:W4:Y:S04]  /*11e0*/  LDG.E R17, desc[UR8][R10.64+0x8] ;  /* 0x000008080a117981 */ /* 0x002f28000c1e1900 */
[----:B------:R-:W3:Y:S04]  /*11f0*/  LDG.E R23, desc[UR8][R10.64+0xc] ;  /* 0x00000c080a177981 */ /* 0x000ee8000c1e1900 */
[----:B----4-:R1:W-:Y:S04]  /*1200*/  STG.E desc[UR8][R6.64+0x28], R17 ;  /* 0x0000281106007986 */ /* 0x0103e8000c101908 */
[----:B---3--:R3:W-:Y:S04]  /*1210*/  STG.E desc[UR8][R6.64+0x2c], R23 ;  /* 0x00002c1706007986 */ /* 0x0087e8000c101908 */
[----:B------:R-:W4:Y:S02]  /*1220*/  LDG.E R9, desc[UR8][R12.64] ;  /* 0x000000080c097981 */ /* 0x000f24000c1e1900 */
[----:B----4-:R-:W-:Y:S01]  /*1230*/  IADD3 R16, P1, PT, R3, R9, RZ ;  /* 0x0000000903107210 */ /* 0x010fe20007f3e0ff */
[----:B------:R-:W-:-:S03]  /*1240*/  VIADD R19, R9, 0x1 ;  /* 0x0000000109137836 */ /* 0x000fc60000000000 */
[----:B------:R-:W-:Y:S02]  /*1250*/  LEA.HI.X.SX32 R21, R9, R4, 0x1, P1 ;  /* 0x0000000409157211 */ /* 0x000fe400008f0eff */
[C---:B------:R-:W-:Y:S01]  /*1260*/  LEA R8, P1, R16.reuse, UR6, 0x3 ;  /* 0x0000000610087c11 */ /* 0x040fe2000f8218ff */
[----:B------:R4:W-:Y:S03]  /*1270*/  STG.E desc[UR8][R12.64], R19 ;  /* 0x000000130c007986 */ /* 0x0009e6000c101908 */
[----:B------:R-:W-:-:S05]  /*1280*/  LEA.HI.X R9, R16, UR7, R21, 0x3, P1 ;  /* 0x0000000710097c11 */ /* 0x000fca00088f1c15 */
[----:B--2---:R-:W2:Y:S04]  /*1290*/  LDG.E R15, desc[UR8][R8.64+0x8] ;  /* 0x00000808080f7981 */ /* 0x004ea8000c1e1900 */
[----:B------:R-:W3:Y:S04]  /*12a0*/  LDG.E R21, desc[UR8][R8.64+0xc] ;  /* 0x00000c0808157981 */ /* 0x000ee8000c1e1900 */
[----:B--2---:R2:W-:Y:S04]  /*12b0*/  STG.E desc[UR8][R6.64+0x30], R15 ;  /* 0x0000300f06007986 */ /* 0x0045e8000c101908 */
[----:B---3--:R3:W-:Y:S04]  /*12c0*/  STG.E desc[UR8][R6.64+0x34], R21 ;  /* 0x0000341506007986 */ /* 0x0087e8000c101908 */
[----:B------:R-:W4:Y:S02]  /*12d0*/  LDG.E R11, desc[UR8][R12.64] ;  /* 0x000000080c0b7981 */ /* 0x000f24000c1e1900 */
[----:B----4-:R-:W-:-:S02]  /*12e0*/  IADD3 R16, P1, PT, R3, R11, RZ ;  /* 0x0000000b03107210 */ /* 0x010fc40007f3e0ff */
[C---:B-1----:R-:W-:Y:S02]  /*12f0*/  IADD3 R17, PT, PT, R11.reuse, 0x1, RZ ;  /* 0x000000010b117810 */ /* 0x042fe40007ffe0ff */
[----:B------:R-:W-:Y:S02]  /*1300*/  LEA.HI.X.SX32 R23, R11, R4, 0x1, P1 ;  /* 0x000000040b177211 */ /* 0x000fe400008f0eff */
[C---:B------:R-:W-:Y:S01]  /*1310*/  LEA R10, P1, R16.reuse, UR6, 0x3 ;  /* 0x00000006100a7c11 */ /* 0x040fe2000f8218ff */
[----:B------:R3:W-:Y:S03]  /*1320*/  STG.E desc[UR8][R12.64], R17 ;  /* 0x000000110c007986 */ /* 0x0007e6000c101908 */
[----:B------:R-:W-:-:S05]  /*1330*/  LEA.HI.X R11, R16, UR7, R23, 0x3, P1 ;  /* 0x00000007100b7c11 */ /* 0x000fca00088f1c17 */
[----:B------:R-:W4:Y:S04]  /*1340*/  LDG.E R19, desc[UR8][R10.64+0x8] ;  /* 0x000008080a137981 */ /* 0x000f28000c1e1900 */
[----:B------:R-:W2:Y:S01]  /*1350*/  LDG.E R9, desc[UR8][R10.64+0xc] ;  /* 0x00000c080a097981 */ /* 0x000ea2000c1e1900 */
[----:B------:R-:W-:-:S03]  /*1360*/  UIADD3 UR4, UPT, UPT, UR4, 0x8, URZ ;  /* 0x0000000804047890 */ /* 0x000fc6000fffe0ff */
[----:B----4-:R3:W-:Y:S04]  /*1370*/  STG.E desc[UR8][R6.64+0x38], R19 ;  /* 0x0000381306007986 */ /* 0x0107e8000c101908 */
[----:B--2---:R3:W-:Y:S04]  /*1380*/  STG.E desc[UR8][R6.64+0x3c], R9 ;  /* 0x00003c0906007986 */ /* 0x0047e8000c101908 */
[----:B------:R-:W2:Y:S01]  /*1390*/  LDG.E R15, desc[UR8][R12.64] ;  /* 0x000000080c0f7981 */ /* 0x000ea2000c1e1900 */
[----:B------:R-:W-:Y:S01]  /*13a0*/  ISETP.NE.AND P1, PT, R2, UR4, PT ;  /* 0x0000000402007c0c */ /* 0x000fe2000bf25270 */
[----:B--2---:R-:W-:-:S05]  /*13b0*/  VIADD R15, R15, 0x1 ;  /* 0x000000010f0f7836 */ /* 0x004fca0000000000 */
[----:B------:R3:W-:Y:S07]  /*13c0*/  STG.E desc[UR8][R12.64], R15 ;  /* 0x0000000f0c007986 */ /* 0x0007ee000c101908 */
[----:B------:R-:W-:Y:S05]  /*13d0*/  @P1 BRA `(.L_x_8) ;  /* 0xfffffff8008c1947 */ /* 0x000fea000383ffff */
.L_x_7:
[----:B------:R-:W-:Y:S05]  /*13e0*/  @!P0 EXIT ;  /* 0x000000000000894d */ /* 0x000fea0003800000 */
[----:B------:R-:W-:Y:S02]  /*13f0*/  ISETP.GE.U32.AND P1, PT, R14, 0x4, PT ;  /* 0x000000040e00780c */ /* 0x000fe40003f26070 */
[----:B------:R-:W-:-:S04]  /*1400*/  LOP3.LUT R16, R5, 0x3, RZ, 0xc0, !PT ;  /* 0x0000000305107812 */ /* 0x000fc800078ec0ff */
[----:B------:R-:W-:-:S07]  /*1410*/  ISETP.NE.AND P0, PT, R16, RZ, PT ;  /* 0x000000ff1000720c */ /* 0x000fce0003f05270 */
[----:B------:R-:W-:Y:S06]  /*1420*/  @!P1 BRA `(.L_x_9) ;  /* 0x0000000000c89947 */ /* 0x000fec0003800000 */
[----:B------:R-:W2:Y:S01]  /*1430*/  LDG.E R4, desc[UR8][R12.64] ;  /* 0x000000080c047981 */ /* 0x000ea2000c1e1900 */
[----:B---3--:R-:W1:Y:S01]  /*1440*/  LDC.64 R8, c[0x0][0x388] ;  /* 0x0000e200ff087b82 */ /* 0x008e620000000a00 */
[----:B------:R-:W-:Y:S01]  /*1450*/  IMAD R11, R0, R5, R2 ;  /* 0x00000005000b7224 */ /* 0x000fe200078e0202 */
[----:B------:R-:W3:Y:S01]  /*1460*/  LDCU.64 UR4, c[0x0][0x388] ;  /* 0x00007100ff0477ac */ /* 0x000ee20008000a00 */
[----:B--2---:R-:W-:-:S04]  /*1470*/  IMAD.IADD R7, R3, 0x1, R4 ;  /* 0x0000000103077824 */ /* 0x004fc800078e0204 */
[----:B-1----:R-:W-:Y:S02]  /*1480*/  IMAD.WIDE R8, R7, 0x8, R8 ;  /* 0x0000000807087825 */ /* 0x002fe400078e0208 */
[----:B------:R-:W1:Y:S03]  /*1490*/  LDC.64 R6, c[0x0][0x398] ;  /* 0x0000e600ff067b82 */ /* 0x000e660000000a00 */
[----:B------:R-:W2:Y:S04]  /*14a0*/  LDG.E R15, desc[UR8][R8.64] ;  /* 0x00000008080f7981 */ /* 0x000ea8000c1e1900 */
[----:B------:R-:W4:Y:S01]  /*14b0*/  LDG.E R17, desc[UR8][R8.64+0x4] ;  /* 0x0000040808117981 */ /* 0x000f22000c1e1900 */
[----:B-1----:R-:W-:-:S05]  /*14c0*/  IMAD.WIDE R6, R11, 0x8, R6 ;  /* 0x000000080b067825 */ /* 0x002fca00078e0206 */
[----:B--2---:R1:W-:Y:S04]  /*14d0*/  STG.E desc[UR8][R6.64], R15 ;  /* 0x0000000f06007986 */ /* 0x0043e8000c101908 */
[----:B----4-:R2:W-:Y:S04]  /*14e0*/  STG.E desc[UR8][R6.64+0x4], R17 ;  /* 0x0000041106007986 */ /* 0x0105e8000c101908 */
[----:B------:R-:W4:Y:S01]  /*14f0*/  LDG.E R4, desc[UR8][R12.64] ;  /* 0x000000080c047981 */ /* 0x000f22000c1e1900 */
[----:B------:R-:W-:Y:S02]  /*1500*/  SHF.R.S32.HI R25, RZ, 0x1f, R3 ;  /* 0x0000001fff197819 */ /* 0x000fe40000011403 */
[----:B----4-:R-:W-:Y:S01]  /*1510*/  IADD3 R10, P1, PT, R3, R4, RZ ;  /* 0x00000004030a7210 */ /* 0x010fe20007f3e0ff */
[----:B------:R-:W-:-:S03]  /*1520*/  VIADD R19, R4, 0x1 ;  /* 0x0000000104137836 */ /* 0x000fc60000000000 */
[----:B------:R-:W-:Y:S02]  /*1530*/  LEA.HI.X.SX32 R11, R4, R25, 0x1, P1 ;  /* 0x00000019040b7211 */ /* 0x000fe400008f0eff */
[C---:B---3--:R-:W-:Y:S01]  /*1540*/  LEA R8, P1, R10.reuse, UR4, 0x3 ;  /* 0x000000040a087c11 */ /* 0x048fe2000f8218ff */
[----:B------:R3:W-:Y:S03]  /*1550*/  STG.E desc[UR8][R12.64], R19 ;  /* 0x000000130c007986 */ /* 0x0007e6000c101908 */
[----:B------:R-:W-:-:S05]  /*1560*/  LEA.HI.X R9, R10, UR5, R11, 0x3, P1 ;  /* 0x000000050a097c11 */ /* 0x000fca00088f1c0b */
[----:B-1----:R-:W4:Y:S04]  /*1570*/  LDG.E R15, desc[UR8][R8.64+0x8] ;  /* 0x00000808080f7981 */ /* 0x002f28000c1e1900 */
[----:B--2---:R-:W2:Y:S04]  /*1580*/  LDG.E R17, desc[UR8][R8.64+0xc] ;  /* 0x00000c0808117981 */ /* 0x004ea8000c1e1900 */
[----:B----4-:R1:W-:Y:S04]  /*1590*/  STG.E desc[UR8][R6.64+0x8], R15 ;  /* 0x0000080f06007986 */ /* 0x0103e8000c101908 */
[----:B--2---:R2:W-:Y:S04]  /*15a0*/  STG.E desc[UR8][R6.64+0xc], R17 ;  /* 0x00000c1106007986 */ /* 0x0045e8000c101908 */
[----:B------:R-:W4:Y:S02]  /*15b0*/  LDG.E R4, desc[UR8][R12.64] ;  /* 0x000000080c047981 */ /* 0x000f24000c1e1900 */
[----:B----4-:R-:W-:Y:S01]  /*15c0*/  IADD3 R11, P1, PT, R3, R4, RZ ;  /* 0x00000004030b7210 */ /* 0x010fe20007f3e0ff */
[----:B------:R-:W-:-:S03]  /*15d0*/  VIADD R21, R4, 0x1 ;  /* 0x0000000104157836 */ /* 0x000fc60000000000 */
[----:B------:R-:W-:Y:S02]  /*15e0*/  LEA.HI.X.SX32 R14, R4, R25, 0x1, P1 ;  /* 0x00000019040e7211 */ /* 0x000fe400008f0eff */
[C---:B------:R-:W-:Y:S01]  /*15f0*/  LEA R10, P1, R11.reuse, UR4, 0x3 ;  /* 0x000000040b0a7c11 */ /* 0x040fe2000f8218ff */
[----:B------:R-:W-:Y:S03]  /*1600*/  STG.E desc[UR8][R12.64], R21 ;  /* 0x000000150c007986 */ /* 0x000fe6000c101908 */
[----:B------:R-:W-:-:S05]  /*1610*/  LEA.HI.X R11, R11, UR5, R14, 0x3, P1 ;  /* 0x000000050b0b7c11 */ /* 0x000fca00088f1c0e */
[----:B---3--:R-:W3:Y:S04]  /*1620*/  LDG.E R19, desc[UR8][R10.64+0x8] ;  /* 0x000008080a137981 */ /* 0x008ee8000c1e1900 */
[----:B------:R-:W4:Y:S04]  /*1630*/  LDG.E R23, desc[UR8][R10.64+0xc] ;  /* 0x00000c080a177981 */ /* 0x000f28000c1e1900 */
[----:B---3--:R3:W-:Y:S04]  /*1640*/  STG.E desc[UR8][R6.64+0x10], R19 ;  /* 0x0000101306007986 */ /* 0x0087e8000c101908 */
[----:B----4-:R4:W-:Y:S04]  /*1650*/  STG.E desc[UR8][R6.64+0x14], R23 ;  /* 0x0000141706007986 */ /* 0x0109e8000c101908 */
[----:B------:R-:W5:Y:S02]  /*1660*/  LDG.E R4, desc[UR8][R12.64] ;  /* 0x000000080c047981 */ /* 0x000f64000c1e1900 */
[----:B-----5:R-:W-:-:S02]  /*1670*/  IADD3 R9, P1, PT, R3, R4, RZ ;  /* 0x0000000403097210 */ /* 0x020fc40007f3e0ff */
[C---:B-1----:R-:W-:Y:S02]  /*1680*/  IADD3 R15, PT, PT, R4.reuse, 0x1, RZ ;  /* 0x00000001040f7810 */ /* 0x042fe40007ffe0ff */
[----:B------:R-:W-:Y:S02]  /*1690*/  LEA.HI.X.SX32 R14, R4, R25, 0x1, P1 ;  /* 0x00000019040e7211 */ /* 0x000fe400008f0eff */
[C---:B------:R-:W-:Y:S01]  /*16a0*/  LEA R8, P1, R9.reuse, UR4, 0x3 ;  /* 0x0000000409087c11 */ /* 0x040fe2000f8218ff */
[----:B------:R4:W-:Y:S03]  /*16b0*/  STG.E desc[UR8][R12.64], R15 ;  /* 0x0000000f0c007986 */ /* 0x0009e6000c101908 */
[----:B------:R-:W-:-:S05]  /*16c0*/  LEA.HI.X R9, R9, UR5, R14, 0x3, P1 ;  /* 0x0000000509097c11 */ /* 0x000fca00088f1c0e */
[----:B--2---:R-:W2:Y:S04]  /*16d0*/  LDG.E R17, desc[UR8][R8.64+0x8] ;  /* 0x0000080808117981 */ /* 0x004ea8000c1e1900 */
[----:B------:R-:W5:Y:S04]  /*16e0*/  LDG.E R11, desc[UR8][R8.64+0xc] ;  /* 0x00000c08080b7981 */ /* 0x000f68000c1e1900 */
[----:B--2---:R4:W-:Y:S04]  /*16f0*/  STG.E desc[UR8][R6.64+0x18], R17 ;  /* 0x0000181106007986 */ /* 0x0049e8000c101908 */
[----:B-----5:R4:W-:Y:S04]  /*1700*/  STG.E desc[UR8][R6.64+0x1c], R11 ;  /* 0x00001c0b06007986 */ /* 0x0209e8000c101908 */
[----:B------:R-:W3:Y:S01]  /*1710*/  LDG.E R4, desc[UR8][R12.64] ;  /* 0x000000080c047981 */ /* 0x000ee2000c1e1900 */
[----:B------:R-:W-:-:S02]  /*1720*/  VIADD R2, R2, 0x4 ;  /* 0x0000000402027836 */ /* 0x000fc40000000000 */
[----:B---3--:R-:W-:-:S05]  /*1730*/  VIADD R19, R4, 0x1 ;  /* 0x0000000104137836 */ /* 0x008fca0000000000 */
[----:B------:R4:W-:Y:S02]  /*1740*/  STG.E desc[UR8][R12.64], R19 ;  /* 0x000000130c007986 */ /* 0x0009e4000c101908 */
.L_x_9:
[----:B------:R-:W-:Y:S05]  /*1750*/  @!P0 EXIT ;  /* 0x000000000000894d */ /* 0x000fea0003800000 */
[----:B------:R-:W-:Y:S02]  /*1760*/  ISETP.NE.AND P0, PT, R16, 0x1, PT ;  /* 0x000000011000780c */ /* 0x000fe40003f05270 */
[----:B------:R-:W-:-:S04]  /*1770*/  LOP3.LUT R4, R5, 0x1, RZ, 0xc0, !PT ;  /* 0x0000000105047812 */ /* 0x000fc800078ec0ff */
[----:B------:R-:W-:-:S07]  /*1780*/  ISETP.NE.U32.AND P1, PT, R4, 0x1, PT ;  /* 0x000000010400780c */ /* 0x000fce0003f25070 */
[----:B------:R-:W-:Y:S06]  /*1790*/  @!P0 BRA `(.L_x_10) ;  /* 0x0000000000708947 */ /* 0x000fec0003800000 */
[----:B------:R-:W2:Y:S01]  /*17a0*/  LDG.E R4, desc[UR8][R12.64] ;  /* 0x000000080c047981 */ /* 0x000ea2000c1e1900 */
[----:B---3--:R-:W1:Y:S01]  /*17b0*/  LDC.64 R8, c[0x0][0x388] ;  /* 0x0000e200ff087b82 */ /* 0x008e620000000a00 */
[----:B----4-:R-:W-:Y:S01]  /*17c0*/  IMAD R17, R0, R5, R2 ;  /* 0x0000000500117224 */ /* 0x010fe200078e0202 */
        /* <DEDUP_REMOVED lines=9> */
[----:B------:R-:W4:Y:S02]  /*1860*/  LDG.E R4, desc[UR8][R12.64] ;  /* 0x000000080c047981 */ /* 0x000f24000c1e1900 */
[----:B----4-:R-:W-:Y:S01]  /*1870*/  SHF.R.S32.HI R10, RZ, 0x1f, R4 ;  /* 0x0000001fff0a7819 */ /* 0x010fe20000011404 */
[----:B------:R-:W-:Y:S01]  /*1880*/  VIADD R17, R4, 0x1 ;  /* 0x0000000104117836 */ /* 0x000fe20000000000 */
[----:B------:R-:W-:-:S04]  /*1890*/  IADD3 R14, P0, PT, R3, R4, RZ ;  /* 0x00000004030e7210 */ /* 0x000fc80007f1e0ff */
[----:B------:R-:W-:Y:S01]  /*18a0*/  LEA.HI.X.SX32 R19, R3, R10, 0x1, P0 ;  /* 0x0000000a03137211 */ /* 0x000fe200000f0eff */
[----:B------:R4:W-:Y:S01]  /*18b0*/  STG.E desc[UR8][R12.64], R17 ;  /* 0x000000110c007986 */ /* 0x0009e2000c101908 */
[----:B---3--:R-:W-:-:S04]  /*18c0*/  LEA R8, P0, R14, UR4, 0x3 ;  /* 0x000000040e087c11 */ /* 0x008fc8000f8018ff */
[----:B------:R-:W-:-:S05]  /*18d0*/  LEA.HI.X R9, R14, UR5, R19, 0x3, P0 ;  /* 0x000000050e097c11 */ /* 0x000fca00080f1c13 */
[----:B-1----:R-:W3:Y:S04]  /*18e0*/  LDG.E R11, desc[UR8][R8.64+0x8] ;  /* 0x00000808080b7981 */ /* 0x002ee8000c1e1900 */
[----:B--2---:R-:W2:Y:S04]  /*18f0*/  LDG.E R15, desc[UR8][R8.64+0xc] ;  /* 0x00000c08080f7981 */ /* 0x004ea8000c1e1900 */
[----:B---3--:R4:W-:Y:S04]  /*1900*/  STG.E desc[UR8][R6.64+0x8], R11 ;  /* 0x0000080b06007986 */ /* 0x0089e8000c101908 */
[----:B--2---:R4:W-:Y:S04]  /*1910*/  STG.E desc[UR8][R6.64+0xc], R15 ;  /* 0x00000c0f06007986 */ /* 0x0049e8000c101908 */
[----:B------:R-:W2:Y:S01]  /*1920*/  LDG.E R4, desc[UR8][R12.64] ;  /* 0x000000080c047981 */ /* 0x000ea2000c1e1900 */
[----:B------:R-:W-:Y:S01]  /*1930*/  VIADD R2, R2, 0x2 ;  /* 0x0000000202027836 */ /* 0x000fe20000000000 */
[----:B--2---:R-:W-:-:S05]  /*1940*/  IADD3 R19, PT, PT, R4, 0x1, RZ ;  /* 0x0000000104137810 */ /* 0x004fca0007ffe0ff */
[----:B------:R4:W-:Y:S02]  /*1950*/  STG.E desc[UR8][R12.64], R19 ;  /* 0x000000130c007986 */ /* 0x0009e4000c101908 */
.L_x_10:
[----:B------:R-:W-:Y:S05]  /*1960*/  @P1 EXIT ;  /* 0x000000000000194d */ /* 0x000fea0003800000 */
[----:B------:R-:W2:Y:S01]  /*1970*/  LDG.E R4, desc[UR8][R12.64] ;  /* 0x000000080c047981 */ /* 0x000ea2000c1e1900 */
[----:B---34-:R-:W1:Y:S08]  /*1980*/  LDC.64 R6, c[0x0][0x388] ;  /* 0x0000e200ff067b82 */ /* 0x018e700000000a00 */
[----:B------:R-:W3:Y:S01]  /*1990*/  LDC.64 R8, c[0x0][0x398] ;  /* 0x0000e600ff087b82 */ /* 0x000ee20000000a00 */
[----:B--2---:R-:W-:-:S04]  /*19a0*/  IMAD.IADD R3, R3, 0x1, R4 ;  /* 0x0000000103037824 */ /* 0x004fc800078e0204 */
[----:B-1----:R-:W-:-:S05]  /*19b0*/  IMAD.WIDE R6, R3, 0x8, R6 ;  /* 0x0000000803067825 */ /* 0x002fca00078e0206 */
[----:B------:R-:W2:Y:S04]  /*19c0*/  LDG.E R11, desc[UR8][R6.64] ;  /* 0x00000008060b7981 */ /* 0x000ea8000c1e1900 */
[----:B------:R-:W4:Y:S01]  /*19d0*/  LDG.E R15, desc[UR8][R6.64+0x4] ;  /* 0x00000408060f7981 */ /* 0x000f22000c1e1900 */
[----:B------:R-:W-:-:S04]  /*19e0*/  IMAD R3, R0, R5, R2 ;  /* 0x0000000500037224 */ /* 0x000fc800078e0202 */
[----:B---3--:R-:W-:-:S05]  /*19f0*/  IMAD.WIDE R2, R3, 0x8, R8 ;  /* 0x0000000803027825 */ /* 0x008fca00078e0208 */
[----:B--2---:R-:W-:Y:S04]  /*1a00*/  STG.E desc[UR8][R2.64], R11 ;  /* 0x0000000b02007986 */ /* 0x004fe8000c101908 */
[----:B----4-:R-:W-:Y:S04]  /*1a10*/  STG.E desc[UR8][R2.64+0x4], R15 ;  /* 0x0000040f02007986 */ /* 0x010fe8000c101908 */
[----:B------:R-:W2:Y:S02]  /*1a20*/  LDG.E R0, desc[UR8][R12.64] ;  /* 0x000000080c007981 */ /* 0x000ea4000c1e1900 */
[----:B--2---:R-:W-:-:S05]  /*1a30*/  VIADD R5, R0, 0x1 ;  /* 0x0000000100057836 */ /* 0x004fca0000000000 */
[----:B------:R-:W-:Y:S01]  /*1a40*/  STG.E desc[UR8][R12.64], R5 ;  /* 0x000000050c007986 */ /* 0x000fe2000c101908 */
[----:B------:R-:W-:Y:S05]  /*1a50*/  EXIT ;  /* 0x000000000000794d */ /* 0x000fea0003800000 */
.L_x_11:
        /* <DEDUP_REMOVED lines=10> */
.L_x_209:


//--------------------- .text._Z8KNNQueryPfS_S_S_S_S_P9Point2RepS1_P19repPoint_static_devP18repPoint_dynamic_pS3_S5_iiiiiiP12IndexAndDistS_iPi --------------------------
	.section	.text._Z8KNNQueryPfS_S_S_S_S_P9Point2RepS1_P19repPoint_static_devP18repPoint_dynamic_pS3_S5_iiiiiiP12IndexAndDistS_iPi,"ax",@progbits
	.align	128
        .global         _Z8KNNQueryPfS_S_S_S_S_P9Point2RepS1_P19repPoint_static_devP18repPoint_dynamic_pS3_S5_iiiiiiP12IndexAndDistS_iPi
        .type           _Z8KNNQueryPfS_S_S_S_S_P9Point2RepS1_P19repPoint_static_devP18repPoint_dynamic_pS3_S5_iiiiiiP12IndexAndDistS_iPi,@function
        .size           _Z8KNNQueryPfS_S_S_S_S_P9Point2RepS1_P19repPoint_static_devP18repPoint_dynamic_pS3_S5_iiiiiiP12IndexAndDistS_iPi,(.L_x_202 - _Z8KNNQueryPfS_S_S_S_S_P9Point2RepS1_P19repPoint_static_devP18repPoint_dynamic_pS3_S5_iiiiiiP12IndexAndDistS_iPi)
        .other          _Z8KNNQueryPfS_S_S_S_S_P9Point2RepS1_P19repPoint_static_devP18repPoint_dynamic_pS3_S5_iiiiiiP12IndexAndDistS_iPi,@"STO_CUDA_ENTRY STV_DEFAULT"
_Z8KNNQueryPfS_S_S_S_S_P9Point2RepS1_P19repPoint_static_devP18repPoint_dynamic_pS3_S5_iiiiiiP12IndexAndDistS_iPi:
.text._Z8KNNQueryPfS_S_S_S_S_P9Point2RepS1_P19repPoint_static_devP18repPoint_dynamic_pS3_S5_iiiiiiP12IndexAndDistS_iPi:
[----:B------:R-:W-:Y:S08]  /*0000*/  LDC R1, c[0x0][0x37c] ;  /* 0x0000df00ff017b82 */ /* 0x000ff00000000800 */
[----:B------:R-:W0:Y:S01]  /*0010*/  LDC R2, c[0x0][0x408] ;  /* 0x00010200ff027b82 */ /* 0x000e220000000800 */
[----:B------:R-:W1:Y:S07]  /*0020*/  S2R R3, SR_TID.X ;  /* 0x0000000000037919 */ /* 0x000e6e0000002100 */
[----:B------:R-:W1:Y:S08]  /*0030*/  S2UR UR4, SR_CTAID.X ;  /* 0x00000000000479c3 */ /* 0x000e700000002500 */
[----:B------:R-:W1:Y:S01]  /*0040*/  LDC R6, c[0x0][0x360] ;  /* 0x0000d800ff067b82 */ /* 0x000e620000000800 */
[----:B0-----:R-:W-:-:S02]  /*0050*/  IABS R11, R2 ;  /* 0x00000002000b7213 */ /* 0x001fc40000000000 */
[----:B------:R-:W-:Y:S02]  /*0060*/  LOP3.LUT R12, RZ, R2, RZ, 0x33, !PT ;  /* 0x00000002ff0c7212 */ /* 0x000fe400078e33ff */
[----:B------:R-:W0:Y:S01]  /*0070*/  I2F.RP R0, R11 ;  /* 0x0000000b00007306 */ /* 0x000e220000209400 */
[----:B-1----:R-:W-:Y:S01]  /*0080*/  IMAD R3, R6, UR4, R3 ;  /* 0x0000000406037c24 */ /* 0x002fe2000f8e0203 */
[----:B------:R-:W1:Y:S06]  /*0090*/  LDCU UR4, c[0x0][0x3e0] ;  /* 0x00007c00ff0477ac */ /* 0x000e6c0008000800 */
[----:B0-----:R-:W0:Y:S01]  /*00a0*/  MUFU.RCP R0, R0 ;  /* 0x0000000000007308 */ /* 0x001e220000001000 */
[----:B------:R-:W-:-:S02]  /*00b0*/  IABS R10, R3 ;  /* 0x00000003000a7213 */ /* 0x000fc40000000000 */
[----:B0-----:R-:W-:-:S05]  /*00c0*/  IADD3 R4, PT, PT, R0, 0xffffffe, RZ ;  /* 0x0ffffffe00047810 */ /* 0x001fca0007ffe0ff */
[----:B------:R0:W2:Y:S02]  /*00d0*/  F2I.FTZ.U32.TRUNC.NTZ R5, R4 ;  /* 0x0000000400057305 */ /* 0x0000a4000021f000 */
[----:B0-----:R-:W-:Y:S01]  /*00e0*/  HFMA2 R4, -RZ, RZ, 0, 0 ;  /* 0x00000000ff047431 */ /* 0x001fe200000001ff */
[----:B--2---:R-:W-:-:S05]  /*00f0*/  IADD3 R8, PT, PT, RZ, -R5, RZ ;  /* 0x80000005ff087210 */ /* 0x004fca0007ffe0ff */
[----:B------:R-:W-:-:S04]  /*0100*/  IMAD R7, R8, R11, RZ ;  /* 0x0000000b08077224 */ /* 0x000fc800078e02ff */
[----:B------:R-:W-:-:S06]  /*0110*/  IMAD.HI.U32 R5, R5, R7, R4 ;  /* 0x0000000705057227 */ /* 0x000fcc00078e0004 */
[----:B------:R-:W-:-:S05]  /*0120*/  IMAD.HI.U32 R5, R5, R10, RZ ;  /* 0x0000000a05057227 */ /* 0x000fca00078e00ff */
[----:B------:R-:W-:-:S05]  /*0130*/  IADD3 R0, PT, PT, -R5, RZ, RZ ;  /* 0x000000ff05007210 */ /* 0x000fca0007ffe1ff */
[----:B------:R-:W-:Y:S01]  /*0140*/  IMAD R10, R11, R0, R10 ;  /* 0x000000000b0a7224 */ /* 0x000fe200078e020a */
[----:B------:R-:W-:-:S04]  /*0150*/  LOP3.LUT R0, R3, R2, RZ, 0x3c, !PT ;  /* 0x0000000203007212 */ /* 0x000fc800078e3cff */
[----:B------:R-:W-:Y:S02]  /*0160*/  ISETP.GT.U32.AND P1, PT, R11, R10, PT ;  /* 0x0000000a0b00720c */ /* 0x000fe40003f24070 */
[----:B------:R-:W-:-:S11]  /*0170*/  ISETP.GE.AND P2, PT, R0, RZ, PT ;  /* 0x000000ff0000720c */ /* 0x000fd60003f46270 */
[-C--:B------:R-:W-:Y:S02]  /*0180*/  @!P1 IADD3 R10, PT, PT, R10, -R11.reuse, RZ ;  /* 0x8000000b0a0a9210 */ /* 0x080fe40007ffe0ff */
[----:B------:R-:W-:Y:S02]  /*0190*/  @!P1 IADD3 R5, PT, PT, R5, 0x1, RZ ;  /* 0x0000000105059810 */ /* 0x000fe40007ffe0ff */
[----:B------:R-:W-:-:S13]  /*01a0*/  ISETP.GE.U32.AND P0, PT, R10, R11, PT ;  /* 0x0000000b0a00720c */ /* 0x000fda0003f06070 */
[----:B------:R-:W-:Y:S02]  /*01b0*/  @P0 IADD3 R5, PT, PT, R5, 0x1, RZ ;  /* 0x0000000105050810 */ /* 0x000fe40007ffe0ff */
[----:B------:R-:W-:Y:S02]  /*01c0*/  ISETP.NE.AND P0, PT, R2, RZ, PT ;  /* 0x000000ff0200720c */ /* 0x000fe40003f05270 */
[----:B------:R-:W-:-:S04]  /*01d0*/  @!P2 IADD3 R5, PT, PT, -R5, RZ, RZ ;  /* 0x000000ff0505a210 */ /* 0x000fc80007ffe1ff */
[----:B------:R-:W-:-:S04]  /*01e0*/  SEL R7, R12, R5, !P0 ;  /* 0x000000050c077207 */ /* 0x000fc80004000000 */
[----:B-1----:R-:W-:-:S13]  /*01f0*/  ISETP.GE.AND P1, PT, R7, UR4, PT ;  /* 0x0000000407007c0c */ /* 0x002fda000bf26270 */
[----:B------:R-:W-:Y:S05]  /*0200*/  @P1 EXIT ;  /* 0x000000000000194d */ /* 0x000fea0003800000 */
[----:B------:R-:W0:Y:S01]  /*0210*/  LDC.64 R4, c[0x0][0x410] ;  /* 0x00010400ff047b82 */ /* 0x000e220000000a00 */
[----:B------:R-:W1:Y:S07]  /*0220*/  LDCU.64 UR10, c[0x0][0x358] ;  /* 0x00006b00ff0a77ac */ /* 0x000e6e0008000a00 */
[----:B------:R-:W2:Y:S01]  /*0230*/  LDC.64 R8, c[0x0][0x3c0] ;  /* 0x0000f000ff087b82 */ /* 0x000ea20000000a00 */
[----:B0-----:R-:W-:-:S07]  /*0240*/  IMAD.WIDE R4, R7, 0x4, R4 ;  /* 0x0000000407047825 */ /* 0x001fce00078e0204 */
[----:B------:R-:W0:Y:S01]  /*0250*/  LDC.64 R6, c[0x0][0x3b0] ;  /* 0x0000ec00ff067b82 */ /* 0x000e220000000a00 */
[----:B-1----:R-:W0:Y:S02]  /*0260*/  LDG.E R13, desc[UR10][R4.64] ;  /* 0x0000000a040d7981 */ /* 0x002e24000c1e1900 */
[----:B0-----:R-:W-:-:S05]  /*0270*/  IMAD.WIDE R6, R13, 0x8, R6 ;  /* 0x000000080d067825 */ /* 0x001fca00078e0206 */
[----:B------:R-:W2:Y:S02]  /*0280*/  LDG.E R0, desc[UR10][R6.64] ;  /* 0x0000000a06007981 */ /* 0x000ea4000c1e1900 */
[----:B--2---:R-:W-:-:S06]  /*0290*/  IMAD.WIDE R8, R0, 0x14, R8 ;  /* 0x0000001400087825 */ /* 0x004fcc00078e0208 */
[----:B------:R-:W2:Y:S02]  /*02a0*/  LDG.E R8, desc[UR10][R8.64+0xc] ;  /* 0x00000c0a08087981 */ /* 0x000ea4000c1e1900 */
[----:B--2---:R-:W-:-:S13]  /*02b0*/  ISETP.NE.AND P1, PT, R8, RZ, PT ;  /* 0x000000ff0800720c */ /* 0x004fda0003f25270 */
[----:B------:R-:W-:Y:S05]  /*02c0*/  @!P1 EXIT ;  /* 0x000000000000994d */ /* 0x000fea0003800000 */
[----:B------:R-:W-:Y:S01]  /*02d0*/  ISETP.GE.AND P2, PT, R3, RZ, PT ;  /* 0x000000ff0300720c */ /* 0x000fe20003f46270 */
[----:B------:R-:W0:Y:S01]  /*02e0*/  LDCU.128 UR24, c[0x0][0x3f0] ;  /* 0x00007e00ff1877ac */ /* 0x000e220008000c00 */
[-C--:B------:R-:W-:Y:S01]  /*02f0*/  ISETP.GT.U32.AND P1, PT, R11, R10.reuse, PT ;  /* 0x0000000a0b00720c */ /* 0x080fe20003f24070 */
[----:B------:R-:W1:Y:S01]  /*0300*/  LDC.64 R38, c[0x0][0x380] ;  /* 0x0000e000ff267b82 */ /* 0x000e620000000a00 */
[----:B------:R-:W-:Y:S01]  /*0310*/  IADD3 R3, PT, PT, R10, -R11, RZ ;  /* 0x8000000b0a037210 */ /* 0x000fe20007ffe0ff */
[----:B------:R-:W-:Y:S01]  /*0320*/  BSSY B0, `(.L_x_12) ;  /* 0x000041b000007945 */ /* 0x000fe20003800000 */
[----:B------:R-:W2:Y:S02]  /*0330*/  LDCU.64 UR12, c[0x0][0x398] ;  /* 0x00007300ff0c77ac */ /* 0x000ea40008000a00 */
[----:B------:R-:W-:-:S03]  /*0340*/  SEL R3, R3, R10, !P1 ;  /* 0x0000000a03037207 */ /* 0x000fc60004800000 */
[----:B------:R-:W3:Y:S02]  /*0350*/  LDC.64 R32, c[0x0][0x3f8] ;  /* 0x0000fe00ff207b82 */ /* 0x000ee40000000a00 */
[----:B------:R-:W-:-:S04]  /*0360*/  @!P2 IADD3 R3, PT, PT, -R3, RZ, RZ ;  /* 0x000000ff0303a210 */ /* 0x000fc80007ffe1ff */
[----:B------:R-:W-:Y:S02]  /*0370*/  SEL R9, R12, R3, !P0 ;  /* 0x000000030c097207 */ /* 0x000fe40004000000 */
[----:B------:R-:W4:Y:S01]  /*0380*/  LDC.64 R36, c[0x0][0x400] ;  /* 0x00010000ff247b82 */ /* 0x000f220000000a00 */
[----:B0-----:R-:W-:Y:S01]  /*0390*/  MOV R6, UR25 ;  /* 0x0000001900067c02 */ /* 0x001fe20008000f00 */
[----:B------:R-:W-:Y:S01]  /*03a0*/  USHF.R.S32.HI UR4, URZ, 0x1f, UR24 ;  /* 0x0000001fff047899 */ /* 0x000fe20008011418 */
[----:B------:R-:W-:Y:S01]  /*03b0*/  IMAD R2, R13, R2, R9 ;  /* 0x000000020d027224 */ /* 0x000fe200078e0209 */
[----:B------:R-:W-:Y:S02]  /*03c0*/  ULOP3.LUT UR20, UR24, 0x3, URZ, 0xc0, !UPT ;  /* 0x0000000318147892 */ /* 0x000fe4000f8ec0ff */
[----:B------:R-:W-:Y:S01]  /*03d0*/  ULEA.HI UR4, UR4, UR24, URZ, 0x2 ;  /* 0x0000001804047291 */ /* 0x000fe2000f8f10ff */
[----:B------:R-:W-:Y:S01]  /*03e0*/  IMAD R2, R2, UR25, RZ ;  /* 0x0000001902027c24 */ /* 0x000fe2000f8e02ff */
[----:B------:R-:W0:Y:S02]  /*03f0*/  LDC.64 R40, c[0x0][0x3c8] ;  /* 0x0000f200ff287b82 */ /* 0x000e240000000a00 */
[----:B------:R-:W-:-:S02]  /*0400*/  USHF.R.S32.HI UR5, URZ, 0x2, UR4 ;  /* 0x00000002ff057899 */ /* 0x000fc40008011404 */
[----:B------:R-:W-:Y:S01]  /*0410*/  IADD3 R5, P0, PT, R2, UR25, RZ ;  /* 0x0000001902057c10 */ /* 0x000fe2000ff1e0ff */
[----:B------:R-:W-:Y:S01]  /*0420*/  ULOP3.LUT UR4, UR4, 0xfffffffc, URZ, 0xc0, !UPT ;  /* 0xfffffffc04047892 */ /* 0x000fe2000f8ec0ff */
[----:B------:R-:W-:Y:S01]  /*0430*/  SHF.R.S32.HI R3, RZ, 0x1f, R2 ;  /* 0x0000001fff037819 */ /* 0x000fe20000011402 */
[----:B------:R-:W-:Y:S01]  /*0440*/  UIADD3 UR14, UPT, UPT, UR5, -0x1, URZ ;  /* 0xffffffff050e7890 */ /* 0x000fe2000fffe0ff */
[C---:B------:R-:W-:Y:S01]  /*0450*/  LEA R30, P1, R5.reuse, UR26, 0x3 ;  /* 0x0000001a051e7c11 */ /* 0x040fe2000f8218ff */
[----:B------:R-:W-:Y:S01]  /*0460*/  UIADD3 UR6, UPT, UPT, -UR4, UR24, URZ ;  /* 0x0000001804067290 */ /* 0x000fe2000fffe1ff */
[----:B------:R-:W-:Y:S01]  /*0470*/  LEA.HI.X.SX32 R6, R6, R3, 0x1, P0 ;  /* 0x0000000306067211 */ /* 0x000fe200000f0eff */
[----:B------:R-:W-:Y:S01]  /*0480*/  ULOP3.LUT UR7, URZ, UR4, URZ, 0x33, !UPT ;  /* 0x00000004ff077292 */ /* 0x000fe2000f8e33ff */
[----:B------:R-:W-:Y:S01]  /*0490*/  IADD3 R4, PT, PT, R2, UR25, RZ ;  /* 0x0000001902047c10 */ /* 0x000fe2000fffe0ff */
[----:B------:R-:W-:Y:S01]  /*04a0*/  ULOP3.LUT UR15, UR5, 0x7, URZ, 0xc0, !UPT ;  /* 0x00000007050f7892 */ /* 0x000fe2000f8ec0ff */
[----:B------:R-:W-:Y:S01]  /*04b0*/  LEA.HI.X R31, R5, UR27, R6, 0x3, P1 ;  /* 0x0000001b051f7c11 */ /* 0x000fe200088f1c06 */
[C---:B------:R-:W-:Y:S01]  /*04c0*/  IMAD R5, R13.reuse, UR24, RZ ;  /* 0x000000180d057c24 */ /* 0x040fe2000f8e02ff */
[C---:B------:R-:W-:Y:S01]  /*04d0*/  IADD3 R35, PT, PT, R4.reuse, -0x1, RZ ;  /* 0xffffffff04237810 */ /* 0x040fe20007ffe0ff */
[----:B----4-:R-:W-:Y:S01]  /*04e0*/  IMAD.WIDE R36, R13, 0x4, R36 ;  /* 0x000000040d247825 */ /* 0x010fe200078e0224 */
[----:B------:R-:W-:Y:S01]  /*04f0*/  IADD3 R7, PT, PT, R4, -0x2, RZ ;  /* 0xfffffffe04077810 */ /* 0x000fe20007ffe0ff */
[----:B------:R-:W-:Y:S01]  /*0500*/  ULOP3.LUT UR16, UR5, 0x3, URZ, 0xc0, !UPT ;  /* 0x0000000305107892 */ /* 0x000fe2000f8ec0ff */
[----:B------:R-:W-:Y:S01]  /*0510*/  LOP3.LUT R4, RZ, R9, RZ, 0x33, !PT ;  /* 0x00000009ff047212 */ /* 0x000fe200078e33ff */
[----:B-1----:R-:W-:-:S04]  /*0520*/  IMAD.WIDE R38, R5, 0x4, R38 ;  /* 0x0000000405267825 */ /* 0x002fc800078e0226 */
[----:B------:R-:W-:Y:S01]  /*0530*/  HFMA2 R5, -RZ, RZ, 0, 0 ;  /* 0x00000000ff057431 */ /* 0x000fe200000001ff */
[----:B------:R-:W-:Y:S01]  /*0540*/  ULOP3.LUT UR19, UR5, 0x1ffffff8, URZ, 0xc0, !UPT ;  /* 0x1ffffff805137892 */ /* 0x000fe2000f8ec0ff */
[--C-:B---3--:R-:W-:Y:S01]  /*0550*/  IMAD.WIDE R34, R35, 0x8, R32.reuse ;  /* 0x0000000823227825 */ /* 0x108fe200078e0220 */
[----:B------:R-:W-:Y:S02]  /*0560*/  ULOP3.LUT UR17, UR6, 0xf, URZ, 0xc0, !UPT ;  /* 0x0000000f06117892 */ /* 0x000fe4000f8ec0ff */
[----:B------:R-:W-:Y:S01]  /*0570*/  ULOP3.LUT UR18, UR6, 0x7, URZ, 0xc0, !UPT ;  /* 0x0000000706127892 */ /* 0x000fe2000f8ec0ff */
[----:B------:R-:W-:Y:S01]  /*0580*/  IMAD.WIDE R32, R7, 0x8, R32 ;  /* 0x0000000807207825 */ /* 0x000fe200078e0220 */
[----:B------:R-:W-:Y:S01]  /*0590*/  MOV R7, RZ ;  /* 0x000000ff00077202 */ /* 0x000fe20000000f00 */
[----:B------:R-:W-:Y:S02]  /*05a0*/  ULOP3.LUT UR5, UR5, 0x1, URZ, 0xc0, !UPT ;  /* 0x0000000105057892 */ /* 0x000fe4000f8ec0ff */
[----:B0-----:R-:W-:Y:S01]  /*05b0*/  IMAD.WIDE R40, R0, 0x20, R40 ;  /* 0x0000002000287825 */ /* 0x001fe200078e0228 */
[----:B------:R-:W-:-:S02]  /*05c0*/  UIADD3 UR7, UPT, UPT, UR7, UR24, URZ ;  /* 0x0000001807077290 */ /* 0x000fc4000fffe0ff */
[----:B--2---:R-:W-:-:S12]  /*05d0*/  ULOP3.LUT UR6, UR6, 0xfffffff0, URZ, 0xc0, !UPT ;  /* 0xfffffff006067892 */ /* 0x004fd8000f8ec0ff */
.L_x_59:
[----:B------:R-:W2:Y:S01]  /*05e0*/  LDG.E.64 R8, desc[UR10][R40.64+0x18] ;  /* 0x0000180a28087981 */ /* 0x000ea2000c1e1b00 */
[----:B------:R-:W0:Y:S01]  /*05f0*/  LDC R25, c[0x0][0x3f0] ;  /* 0x0000fc00ff197b82 */ /* 0x000e220000000800 */
[----:B--2---:R-:W-:-:S05]  /*0600*/  IMAD.WIDE.U32 R8, R7, 0x8, R8 ;  /* 0x0000000807087825 */ /* 0x004fca00078e0008 */
[----:B------:R-:W2:Y:S01]  /*0610*/  LD.E R6, desc[UR10][R8.64] ;  /* 0x0000000a08067980 */ /* 0x000ea2000c101900 */
[----:B0-----:R-:W-:Y:S02]  /*0620*/  ISETP.GE.AND P0, PT, R25, 0x4, PT ;  /* 0x000000041900780c */ /* 0x001fe40003f06270 */
[----:B------:R-:W-:Y:S01]  /*0630*/  MOV R27, RZ ;  /* 0x000000ff001b7202 */ /* 0x000fe20000000f00 */
[----:B--2---:R-:W-:-:S05]  /*0640*/  IMAD R25, R6, R25, RZ ;  /* 0x0000001906197224 */ /* 0x004fca00078e02ff */
[----:B------:R-:W-:-:S05]  /*0650*/  SHF.R.S32.HI R24, RZ, 0x1f, R25 ;  /* 0x0000001fff187819 */ /* 0x000fca0000011419 */
[----:B------:R-:W-:Y:S05]  /*0660*/  @!P0 BRA `(.L_x_13) ;  /* 0x0000000c00148947 */ /* 0x000fea0003800000 */
[----:B------:R-:W-:Y:S01]  /*0670*/  UISETP.GE.U32.AND UP0, UPT, UR14, 0x7, UPT ;  /* 0x000000070e00788c */ /* 0x000fe2000bf06070 */
[----:B------:R-:W-:Y:S01]  /*0680*/  HFMA2 R29, -RZ, RZ, 0, 0 ;  /* 0x00000000ff1d7431 */ /* 0x000fe200000001ff */
[----:B------:R-:W-:-:S07]  /*0690*/  MOV R27, RZ ;  /* 0x000000ff001b7202 */ /* 0x000fce0000000f00 */
[----:B------:R-:W-:Y:S05]  /*06a0*/  BRA.U !UP0, `(.L_x_14) ;  /* 0x0000000508907547 */ /* 0x000fea000b800000 */
[----:B------:R-:W0:Y:S01]  /*06b0*/  LDCU.64 UR8, c[0x0][0x398] ;  /* 0x00007300ff0877ac */ /* 0x000e220008000a00 */
[----:B------:R-:W-:Y:S01]  /*06c0*/  IADD3 R28, P2, PT, R38, 0x40, RZ ;  /* 0x00000040261c7810 */ /* 0x000fe20007f5e0ff */
[----:B------:R-:W-:Y:S01]  /*06d0*/  BSSY.RECONVERGENT B1, `(.L_x_15) ;  /* 0x0000060000017945 */ /* 0x000fe20003800200 */
[----:B------:R-:W-:Y:S01]  /*06e0*/  MOV R27, RZ ;  /* 0x000000ff001b7202 */ /* 0x000fe20000000f00 */
[----:B------:R-:W-:Y:S01]  /*06f0*/  UIADD3 UR21, UPT, UPT, -UR19, URZ, URZ ;  /* 0x000000ff13157290 */ /* 0x000fe2000fffe1ff */
[----:B------:R-:W-:-:S05]  /*0700*/  IADD3.X R29, PT, PT, RZ, R39, RZ, P2, !PT ;  /* 0x00000027ff1d7210 */ /* 0x000fca00017fe4ff */
[----:B------:R-:W-:Y:S01]  /*0710*/  MOV R26, UR21 ;  /* 0x00000015001a7c02 */ /* 0x000fe20008000f00 */
[----:B0-----:R-:W-:-:S04]  /*0720*/  UIADD3 UR8, UP0, UPT, UR8, 0x40, URZ ;  /* 0x0000004008087890 */ /* 0x001fc8000ff1e0ff */
[----:B------:R-:W-:Y:S02]  /*0730*/  UIADD3.X UR9, UPT, UPT, URZ, UR9, URZ, UP0, !UPT ;  /* 0x00000009ff097290 */ /* 0x000fe400087fe4ff */
[----:B------:R-:W-:-:S04]  /*0740*/  LEA R42, P1, R25, UR8, 0x2 ;  /* 0x00000008192a7c11 */ /* 0x000fc8000f8210ff */
[----:B------:R-:W-:-:S09]  /*0750*/  LEA.HI.X R43, R25, UR9, R24, 0x2, P1 ;  /* 0x00000009192b7c11 */ /* 0x000fd200088f1418 */
.L_x_16:
[----:B------:R-:W2:Y:S04]  /*0760*/  LDG.E.128 R16, desc[UR10][R28.64+-0x40] ;  /* 0xffffc00a1c107981 */ /* 0x000ea8000c1e1d00 */
[----:B------:R-:W2:Y:S04]  /*0770*/  LDG.E.128.CONSTANT R20, desc[UR10][R42.64+-0x40] ;  /* 0xffffc00a2a147981 */ /* 0x000ea8000c1e9d00 */
[----:B------:R-:W3:Y:S04]  /*0780*/  LDG.E.128 R8, desc[UR10][R28.64+-0x30] ;  /* 0xffffd00a1c087981 */ /* 0x000ee8000c1e1d00 */
[----:B------:R-:W3:Y:S01]  /*0790*/  LDG.E.128.CONSTANT R12, desc[UR10][R42.64+-0x30] ;  /* 0xffffd00a2a0c7981 */ /* 0x000ee2000c1e9d00 */
[----:B--2---:R-:W-:Y:S01]  /*07a0*/  FADD R16, R16, -R20 ;  /* 0x8000001410107221 */ /* 0x004fe20000000000 */
[----:B------:R-:W-:Y:S01]  /*07b0*/  FADD R17, R17, -R21 ;  /* 0x8000001511117221 */ /* 0x000fe20000000000 */
[----:B------:R-:W-:Y:S01]  /*07c0*/  FADD R21, R18, -R22 ;  /* 0x8000001612157221 */ /* 0x000fe20000000000 */
[----:B------:R-:W-:Y:S01]  /*07d0*/  FADD R19, R19, -R23 ;  /* 0x8000001713137221 */ /* 0x000fe20000000000 */
[----:B------:R-:W-:-:S04]  /*07e0*/  FFMA R16, R16, R16, R27 ;  /* 0x0000001010107223 */ /* 0x000fc8000000001b */
[----:B------:R-:W-:Y:S01]  /*07f0*/  FFMA R16, R17, R17, R16 ;  /* 0x0000001111107223 */ /* 0x000fe20000000010 */
[----:B---3--:R-:W-:-:S03]  /*0800*/  FADD R9, R9, -R13 ;  /* 0x8000000d09097221 */ /* 0x008fc60000000000 */
[----:B------:R-:W-:Y:S01]  /*0810*/  FFMA R16, R21, R21, R16 ;  /* 0x0000001515107223 */ /* 0x000fe20000000010 */
[----:B------:R-:W-:-:S03]  /*0820*/  FADD R21, R8, -R12 ;  /* 0x8000000c08157221 */ /* 0x000fc60000000000 */
[----:B------:R-:W-:Y:S02]  /*0830*/  FFMA R8, R19, R19, R16 ;  /* 0x0000001313087223 */ /* 0x000fe40000000010 */
[----:B------:R-:W2:Y:S02]  /*0840*/  LDG.E.128 R16, desc[UR10][R28.64+-0x20] ;  /* 0xffffe00a1c107981 */ /* 0x000ea4000c1e1d00 */
[----:B------:R-:W-:Y:S02]  /*0850*/  FFMA R8, R21, R21, R8 ;  /* 0x0000001515087223 */ /* 0x000fe40000000008 */
[----:B------:R-:W2:Y:S01]  /*0860*/  LDG.E.128.CONSTANT R20, desc[UR10][R42.64+-0x20] ;  /* 0xffffe00a2a147981 */ /* 0x000ea2000c1e9d00 */
[----:B------:R-:W-:Y:S01]  /*0870*/  FADD R13, R10, -R14 ;  /* 0x8000000e0a0d7221 */ /* 0x000fe20000000000 */
[----:B------:R-:W-:Y:S01]  /*0880*/  FFMA R8, R9, R9, R8 ;  /* 0x0000000909087223 */ /* 0x000fe20000000008 */
[----:B------:R-:W-:-:S03]  /*0890*/  FADD R11, R11, -R15 ;  /* 0x8000000f0b0b7221 */ /* 0x000fc60000000000 */
[----:B------:R-:W-:Y:S02]  /*08a0*/  FFMA R8, R13, R13, R8 ;  /* 0x0000000d0d087223 */ /* 0x000fe40000000008 */
[----:B------:R-:W3:Y:S02]  /*08b0*/  LDG.E.128.CONSTANT R12, desc[UR10][R42.64+-0x10] ;  /* 0xfffff00a2a0c7981 */ /* 0x000ee4000c1e9d00 */
[----:B------:R-:W-:Y:S02]  /*08c0*/  FFMA R27, R11, R11, R8 ;  /* 0x0000000b0b1b7223 */ /* 0x000fe40000000008 */
[----:B------:R-:W3:Y:S01]  /*08d0*/  LDG.E.128 R8, desc[UR10][R28.64+-0x10] ;  /* 0xfffff00a1c087981 */ /* 0x000ee2000c1e1d00 */
[----:B--2---:R-:W-:Y:S01]  /*08e0*/  FADD R16, R16, -R20 ;  /* 0x8000001410107221 */ /* 0x004fe20000000000 */
[----:B------:R-:W-:-:S03]  /*08f0*/  FADD R20, R17, -R21 ;  /* 0x8000001511147221 */ /* 0x000fc60000000000 */
[----:B------:R-:W-:Y:S01]  /*0900*/  FFMA R27, R16, R16, R27 ;  /* 0x00000010101b7223 */ /* 0x000fe2000000001b */
[----:B------:R-:W-:-:S03]  /*0910*/  FADD R18, R18, -R22 ;  /* 0x8000001612127221 */ /* 0x000fc60000000000 */
[----:B------:R-:W-:Y:S01]  /*0920*/  FFMA R27, R20, R20, R27 ;  /* 0x00000014141b7223 */ /* 0x000fe2000000001b */
[----:B------:R-:W-:Y:S02]  /*0930*/  FADD R16, R19, -R23 ;  /* 0x8000001713107221 */ /* 0x000fe40000000000 */
[----:B------:R-:W2:Y:S01]  /*0940*/  LDG.E.128.CONSTANT R20, desc[UR10][R42.64] ;  /* 0x0000000a2a147981 */ /* 0x000ea2000c1e9d00 */
[----:B------:R-:W-:Y:S01]  /*0950*/  FFMA R27, R18, R18, R27 ;  /* 0x00000012121b7223 */ /* 0x000fe2000000001b */
[----:B---3--:R-:W-:-:S03]  /*0960*/  FADD R8, R8, -R12 ;  /* 0x8000000c08087221 */ /* 0x008fc60000000000 */
[----:B------:R-:W-:Y:S02]  /*0970*/  FFMA R27, R16, R16, R27 ;  /* 0x00000010101b7223 */ /* 0x000fe4000000001b */
[----:B------:R-:W2:Y:S01]  /*0980*/  LDG.E.128 R16, desc[UR10][R28.64] ;  /* 0x0000000a1c107981 */ /* 0x000ea2000c1e1d00 */
[----:B------:R-:W-:Y:S01]  /*0990*/  FADD R12, R9, -R13 ;  /* 0x8000000d090c7221 */ /* 0x000fe20000000000 */
[----:B------:R-:W-:Y:S01]  /*09a0*/  FFMA R27, R8, R8, R27 ;  /* 0x00000008081b7223 */ /* 0x000fe2000000001b */
[----:B------:R-:W-:-:S03]  /*09b0*/  FADD R10, R10, -R14 ;  /* 0x8000000e0a0a7221 */ /* 0x000fc60000000000 */
[----:B------:R-:W-:Y:S01]  /*09c0*/  FFMA R27, R12, R12, R27 ;  /* 0x0000000c0c1b7223 */ /* 0x000fe2000000001b */
[----:B------:R-:W-:Y:S02]  /*09d0*/  FADD R8, R11, -R15 ;  /* 0x8000000f0b087221 */ /* 0x000fe40000000000 */
[----:B------:R-:W3:Y:S01]  /*09e0*/  LDG.E.128.CONSTANT R12, desc[UR10][R42.64+0x10] ;  /* 0x0000100a2a0c7981 */ /* 0x000ee2000c1e9d00 */
[----:B------:R-:W-:-:S04]  /*09f0*/  FFMA R27, R10, R10, R27 ;  /* 0x0000000a0a1b7223 */ /* 0x000fc8000000001b */
        /* <DEDUP_REMOVED lines=18> */
[----:B------:R0:W3:Y:S01]  /*0b20*/  LDG.E.128.CONSTANT R12, desc[UR10][R42.64+0x30] ;  /* 0x0000300a2a0c7981 */ /* 0x0000e2000c1e9d00 */
[----:B------:R-:W-:-:S04]  /*0b30*/  FFMA R27, R10, R10, R27 ;  /* 0x0000000a0a1b7223 */ /* 0x000fc8000000001b */
[----:B------:R-:W-:Y:S02]  /*0b40*/  FFMA R27, R8, R8, R27 ;  /* 0x00000008081b7223 */ /* 0x000fe4000000001b */
[----:B------:R1:W3:Y:S01]  /*0b50*/  LDG.E.128 R8, desc[UR10][R28.64+0x30] ;  /* 0x0000300a1c087981 */ /* 0x0002e2000c1e1d00 */
[----:B------:R-:W-:-:S04]  /*0b60*/  IADD3 R26, PT, PT, R26, 0x8, RZ ;  /* 0x000000081a1a7810 */ /* 0x000fc80007ffe0ff */
[----:B------:R-:W-:Y:S02]  /*0b70*/  ISETP.NE.AND P1, PT, R26, RZ, PT ;  /* 0x000000ff1a00720c */ /* 0x000fe40003f25270 */
[----:B0-----:R-:W-:Y:S02]  /*0b80*/  IADD3 R42, P2, PT, R42, 0x80, RZ ;  /* 0x000000802a2a7810 */ /* 0x001fe40007f5e0ff */
[----:B-1----:R-:W-:Y:S02]  /*0b90*/  IADD3 R28, P3, PT, R28, 0x80, RZ ;  /* 0x000000801c1c7810 */ /* 0x002fe40007f7e0ff */
[----:B------:R-:W-:Y:S02]  /*0ba0*/  IADD3.X R43, PT, PT, RZ, R43, RZ, P2, !PT ;  /* 0x0000002bff2b7210 */ /* 0x000fe400017fe4ff */
[----:B------:R-:W-:Y:S01]  /*0bb0*/  IADD3.X R29, PT, PT, RZ, R29, RZ, P3, !PT ;  /* 0x0000001dff1d7210 */ /* 0x000fe20001ffe4ff */
[----:B--2---:R-:W-:Y:S01]  /*0bc0*/  FADD R16, R16, -R20 ;  /* 0x8000001410107221 */ /* 0x004fe20000000000 */
[----:B------:R-:W-:-:S03]  /*0bd0*/  FADD R20, R17, -R21 ;  /* 0x8000001511147221 */ /* 0x000fc60000000000 */
[----:B------:R-:W-:Y:S01]  /*0be0*/  FFMA R27, R16, R16, R27 ;  /* 0x00000010101b7223 */ /* 0x000fe2000000001b */
[----:B------:R-:W-:-:S03]  /*0bf0*/  FADD R18, R18, -R22 ;  /* 0x8000001612127221 */ /* 0x000fc60000000000 */
[----:B------:R-:W-:Y:S01]  /*0c00*/  FFMA R27, R20, R20, R27 ;  /* 0x00000014141b7223 */ /* 0x000fe2000000001b */
[----:B------:R-:W-:-:S03]  /*0c10*/  FADD R16, R19, -R23 ;  /* 0x8000001713107221 */ /* 0x000fc60000000000 */
[----:B------:R-:W-:Y:S01]  /*0c20*/  FFMA R27, R18, R18, R27 ;  /* 0x00000012121b7223 */ /* 0x000fe2000000001b */
[----:B---3--:R-:W-:-:S03]  /*0c30*/  FADD R8, R8, -R12 ;  /* 0x8000000c08087221 */ /* 0x008fc60000000000 */
[----:B------:R-:W-:Y:S01]  /*0c40*/  FFMA R27, R16, R16, R27 ;  /* 0x00000010101b7223 */ /* 0x000fe2000000001b */
[----:B------:R-:W-:-:S03]  /*0c50*/  FADD R12, R9, -R13 ;  /* 0x8000000d090c7221 */ /* 0x000fc60000000000 */
[----:B------:R-:W-:Y:S01]  /*0c60*/  FFMA R27, R8, R8, R27 ;  /* 0x00000008081b7223 */ /* 0x000fe2000000001b */
[----:B------:R-:W-:-:S03]  /*0c70*/  FADD R10, R10, -R14 ;  /* 0x8000000e0a0a7221 */ /* 0x000fc60000000000 */
[----:B------:R-:W-:Y:S01]  /*0c80*/  FFMA R27, R12, R12, R27 ;  /* 0x0000000c0c1b7223 */ /* 0x000fe2000000001b */
[----:B------:R-:W-:-:S03]  /*0c90*/  FADD R8, R11, -R15 ;  /* 0x8000000f0b087221 */ /* 0x000fc60000000000 */
[----:B------:R-:W-:-:S04]  /*0ca0*/  FFMA R27, R10, R10, R27 ;  /* 0x0000000a0a1b7223 */ /* 0x000fc8000000001b */
[----:B------:R-:W-:Y:S01]  /*0cb0*/  FFMA R27, R8, R8, R27 ;  /* 0x00000008081b7223 */ /* 0x000fe2000000001b */
[----:B------:R-:W-:Y:S06]  /*0cc0*/  @P1 BRA `(.L_x_16) ;  /* 0xfffffff800a41947 */ /* 0x000fec000383ffff */
[----:B------:R-:W-:Y:S05]  /*0cd0*/  BSYNC.RECONVERGENT B1 ;  /* 0x0000000000017941 */ /* 0x000fea0003800200 */
.L_x_15:
[----:B------:R-:W-:-:S07]  /*0ce0*/  MOV R29, UR19 ;  /* 0x00000013001d7c02 */ /* 0x000fce0008000f00 */
.L_x_14:
[----:B------:R-:W-:-:S09]  /*0cf0*/  UISETP.NE.AND UP0, UPT, UR15, URZ, UPT ;  /* 0x000000ff0f00728c */ /* 0x000fd2000bf05270 */
[----:B------:R-:W-:Y:S05]  /*0d00*/  BRA.U !UP0, `(.L_x_13) ;  /* 0x00000005086c7547 */ /* 0x000fea000b800000 */
[----:B------:R-:W0:Y:S01]  /*0d10*/  LDCU.64 UR8, c[0x0][0x398] ;  /* 0x00007300ff0877ac */ /* 0x000e220008000a00 */
[----:B------:R-:W-:Y:S01]  /*0d20*/  UISETP.NE.AND UP1, UPT, UR16, URZ, UPT ;  /* 0x000000ff1000728c */ /* 0x000fe2000bf25270 */
[----:B0-----:R-:W-:Y:S01]  /*0d30*/  LEA R42, P1, R25, UR8, 0x2 ;  /* 0x00000008192a7c11 */ /* 0x001fe2000f8210ff */
[----:B------:R-:W-:-:S03]  /*0d40*/  UIADD3 UR8, UPT, UPT, UR15, -0x1, URZ ;  /* 0xffffffff0f087890 */ /* 0x000fc6000fffe0ff */
[----:B------:R-:W-:Y:S01]  /*0d50*/  LEA.HI.X R43, R25, UR9, R24, 0x2, P1 ;  /* 0x00000009192b7c11 */ /* 0x000fe200088f1418 */
[----:B------:R-:W-:-:S09]  /*0d60*/  UISETP.GE.U32.AND UP0, UPT, UR8, 0x3, UPT ;  /* 0x000000030800788c */ /* 0x000fd2000bf06070 */
[----:B------:R-:W-:Y:S05]  /*0d70*/  BRA.U !UP0, `(.L_x_17) ;  /* 0x0000000108ac7547 */ /* 0x000fea000b800000 */
[----:B------:R-:W-:-:S04]  /*0d80*/  IMAD.WIDE.U32 R46, R29, 0x10, R38 ;  /* 0x000000101d2e7825 */ /* 0x000fc800078e0026 */
[----:B------:R-:W-:Y:S01]  /*0d90*/  IMAD.WIDE.U32 R44, R29, 0x10, R42 ;  /* 0x000000101d2c7825 */ /* 0x000fe200078e002a */
        /* <DEDUP_REMOVED lines=19> */
[----:B------:R-:W-:Y:S02]  /*0ed0*/  FADD R26, R11, -R15 ;  /* 0x8000000f0b1a7221 */ /* 0x000fe40000000000 */
[----:B------:R-:W3:Y:S01]  /*0ee0*/  LDG.E.128.CONSTANT R12, desc[UR10][R44.64+0x30] ;  /* 0x0000300a2c0c7981 */ /* 0x000ee2000c1e9d00 */
[----:B------:R-:W-:-:S03]  /*0ef0*/  FFMA R27, R27, R27, R8 ;  /* 0x0000001b1b1b7223 */ /* 0x000fc60000000008 */
[----:B------:R-:W3:Y:S01]  /*0f00*/  LDG.E.128 R8, desc[UR10][R46.64+0x30] ;  /* 0x0000300a2e087981 */ /* 0x000ee2000c1e1d00 */
[----:B------:R-:W-:Y:S01]  /*0f10*/  FFMA R27, R26, R26, R27 ;  /* 0x0000001a1a1b7223 */ /* 0x000fe2000000001b */
[----:B------:R-:W-:Y:S01]  /*0f20*/  IADD3 R29, PT, PT, R29, 0x4, RZ ;  /* 0x000000041d1d7810 */ /* 0x000fe20007ffe0ff */
        /* <DEDUP_REMOVED lines=15> */
[----:B------:R-:W-:-:S07]  /*1020*/  FFMA R27, R8, R8, R27 ;  /* 0x00000008081b7223 */ /* 0x000fce000000001b */
.L_x_17:
[----:B------:R-:W-:Y:S05]  /*1030*/  BRA.U !UP1, `(.L_x_13) ;  /* 0x0000000109a07547 */ /* 0x000fea000b800000 */
[----:B------:R-:W-:Y:S02]  /*1040*/  UIADD3 UR8, UPT, UPT, UR16, -0x1, URZ ;  /* 0xffffffff10087890 */ /* 0x000fe4000fffe0ff */
[----:B------:R-:W-:Y:S02]  /*1050*/  UISETP.NE.AND UP1, UPT, UR5, URZ, UPT ;  /* 0x000000ff0500728c */ /* 0x000fe4000bf25270 */
[----:B------:R-:W-:-:S09]  /*1060*/  UISETP.NE.AND UP0, UPT, UR8, URZ, UPT ;  /* 0x000000ff0800728c */ /* 0x000fd2000bf05270 */
[----:B------:R-:W-:Y:S05]  /*1070*/  BRA.U !UP0, `(.L_x_18) ;  /* 0x00000001085c7547 */ /* 0x000fea000b800000 */
[----:B------:R-:W-:-:S04]  /*1080*/  IMAD.WIDE.U32 R46, R29, 0x10, R38 ;  /* 0x000000101d2e7825 */ /* 0x000fc800078e0026 */
[C---:B------:R-:W-:Y:S01]  /*1090*/  IMAD.WIDE.U32 R44, R29.reuse, 0x10, R42 ;  /* 0x000000101d2c7825 */ /* 0x040fe200078e002a */
[----:B------:R-:W2:Y:S04]  /*10a0*/  LDG.E.128 R8, desc[UR10][R46.64] ;  /* 0x0000000a2e087981 */ /* 0x000ea8000c1e1d00 */
[----:B------:R-:W2:Y:S04]  /*10b0*/  LDG.E.128.CONSTANT R12, desc[UR10][R44.64] ;  /* 0x0000000a2c0c7981 */ /* 0x000ea8000c1e9d00 */
[----:B------:R-:W3:Y:S04]  /*10c0*/  LDG.E.128 R16, desc[UR10][R46.64+0x10] ;  /* 0x0000100a2e107981 */ /* 0x000ee8000c1e1d00 */
[----:B------:R-:W3:Y:S01]  /*10d0*/  LDG.E.128.CONSTANT R20, desc[UR10][R44.64+0x10] ;  /* 0x0000100a2c147981 */ /* 0x000ee2000c1e9d00 */
[----:B------:R-:W-:Y:S01]  /*10e0*/  IADD3 R29, PT, PT, R29, 0x2, RZ ;  /* 0x000000021d1d7810 */ /* 0x000fe20007ffe0ff */
[----:B--2---:R-:W-:Y:S01]  /*10f0*/  FADD R8, R8, -R12 ;  /* 0x8000000c08087221 */ /* 0x004fe20000000000 */
[----:B------:R-:W-:Y:S01]  /*1100*/  FADD R9, R9, -R13 ;  /* 0x8000000d09097221 */ /* 0x000fe20000000000 */
[----:B------:R-:W-:Y:S01]  /*1110*/  FADD R13, R10, -R14 ;  /* 0x8000000e0a0d7221 */ /* 0x000fe20000000000 */
[----:B------:R-:W-:Y:S01]  /*1120*/  FADD R11, R11, -R15 ;  /* 0x8000000f0b0b7221 */ /* 0x000fe20000000000 */
[----:B------:R-:W-:-:S04]  /*1130*/  FFMA R8, R8, R8, R27 ;  /* 0x0000000808087223 */ /* 0x000fc8000000001b */
[----:B------:R-:W-:Y:S01]  /*1140*/  FFMA R8, R9, R9, R8 ;  /* 0x0000000909087223 */ /* 0x000fe20000000008 */
[----:B---3--:R-:W-:Y:S01]  /*1150*/  FADD R9, R16, -R20 ;  /* 0x8000001410097221 */ /* 0x008fe20000000000 */
[----:B------:R-:W-:Y:S01]  /*1160*/  FADD R17, R17, -R21 ;  /* 0x8000001511117221 */ /* 0x000fe20000000000 */
[----:B------:R-:W-:Y:S01]  /*1170*/  FADD R19, R19, -R23 ;  /* 0x8000001713137221 */ /* 0x000fe20000000000 */
[----:B------:R-:W-:-:S04]  /*1180*/  FFMA R8, R13, R13, R8 ;  /* 0x0000000d0d087223 */ /* 0x000fc80000000008 */
[----:B------:R-:W-:-:S04]  /*1190*/  FFMA R8, R11, R11, R8 ;  /* 0x0000000b0b087223 */ /* 0x000fc80000000008 */
[----:B------:R-:W-:Y:S01]  /*11a0*/  FFMA R8, R9, R9, R8 ;  /* 0x0000000909087223 */ /* 0x000fe20000000008 */
[----:B------:R-:W-:-:S03]  /*11b0*/  FADD R9, R18, -R22 ;  /* 0x8000001612097221 */ /* 0x000fc60000000000 */
[----:B------:R-:W-:-:S04]  /*11c0*/  FFMA R8, R17, R17, R8 ;  /* 0x0000001111087223 */ /* 0x000fc80000000008 */
[----:B------:R-:W-:-:S04]  /*11d0*/  FFMA R8, R9, R9, R8 ;  /* 0x0000000909087223 */ /* 0x000fc80000000008 */
[----:B------:R-:W-:-:S07]  /*11e0*/  FFMA R27, R19, R19, R8 ;  /* 0x00000013131b7223 */ /* 0x000fce0000000008 */
.L_x_18:
[----:B------:R-:W-:Y:S05]  /*11f0*/  BRA.U !UP1, `(.L_x_13) ;  /* 0x0000000109307547 */ /* 0x000fea000b800000 */
[----:B------:R-:W-:-:S04]  /*1200*/  IMAD.WIDE.U32 R8, R29, 0x10, R38 ;  /* 0x000000101d087825 */ /* 0x000fc800078e0026 */
[----:B------:R-:W-:Y:S02]  /*1210*/  IMAD.WIDE.U32 R12, R29, 0x10, R42 ;  /* 0x000000101d0c7825 */ /* 0x000fe400078e002a */
[----:B------:R-:W2:Y:S04]  /*1220*/  LDG.E.128 R8, desc[UR10][R8.64] ;  /* 0x0000000a08087981 */ /* 0x000ea8000c1e1d00 */
[----:B------:R-:W2:Y:S02]  /*1230*/  LDG.E.128.CONSTANT R12, desc[UR10][R12.64] ;  /* 0x0000000a0c0c7981 */ /* 0x000ea4000c1e9d00 */
[----:B--2---:R-:W-:Y:S01]  /*1240*/  FADD R16, R8, -R12 ;  /* 0x8000000c08107221 */ /* 0x004fe20000000000 */
[----:B------:R-:W-:Y:S01]  /*1250*/  FADD R17, R9, -R13 ;  /* 0x8000000d09117221 */ /* 0x000fe20000000000 */
[----:B------:R-:W-:Y:S01]  /*1260*/  FADD R19, R10, -R14 ;  /* 0x8000000e0a137221 */ /* 0x000fe20000000000 */
[----:B------:R-:W-:Y:S01]  /*1270*/  FADD R11, R11, -R15 ;  /* 0x8000000f0b0b7221 */ /* 0x000fe20000000000 */
[----:B------:R-:W-:-:S04]  /*1280*/  FFMA R16, R16, R16, R27 ;  /* 0x0000001010107223 */ /* 0x000fc8000000001b */
[----:B------:R-:W-:-:S04]  /*1290*/  FFMA R16, R17, R17, R16 ;  /* 0x0000001111107223 */ /* 0x000fc80000000010 */
[----:B------:R-:W-:-:S04]  /*12a0*/  FFMA R16, R19, R19, R16 ;  /* 0x0000001313107223 */ /* 0x000fc80000000010 */
[----:B------:R-:W-:-:S07]  /*12b0*/  FFMA R27, R11, R11, R16 ;  /* 0x0000000b0b1b7223 */ /* 0x000fce0000000010 */
.L_x_13:
[----:B------:R-:W0:Y:S02]  /*12c0*/  LDCU UR8, c[0x0][0x3f0] ;  /* 0x00007e00ff0877ac */ /* 0x000e240008000800 */
[----:B0-----:R-:W-:-:S04]  /*12d0*/  MOV R8, UR8 ;  /* 0x0000000800087c02 */ /* 0x001fc80008000f00 */
[----:B------:R-:W-:-:S13]  /*12e0*/  ISETP.LE.AND P1, PT, R8, UR4, PT ;  /* 0x0000000408007c0c */ /* 0x000fda000bf23270 */
[----:B------:R-:W-:Y:S05]  /*12f0*/  @P1 BRA `(.L_x_19) ;  /* 0x0000000800c01947 */ /* 0x000fea0003800000 */
[----:B------:R-:W-:Y:S01]  /*1300*/  UISETP.GE.U32.AND UP0, UPT, UR7, 0xf, UPT ;  /* 0x0000000f0700788c */ /* 0x000fe2000bf06070 */
[----:B------:R-:W-:-:S08]  /*1310*/  MOV R13, UR4 ;  /* 0x00000004000d7c02 */ /* 0x000fd00008000f00 */
[----:B------:R-:W-:Y:S05]  /*1320*/  BRA.U !UP0, `(.L_x_20) ;  /* 0x0000000508347547 */ /* 0x000fea000b800000 */
[----:B------:R-:W-:Y:S01]  /*1330*/  BSSY.RECONVERGENT B1, `(.L_x_20) ;  /* 0x000004c000017945 */ /* 0x000fe20003800200 */
[----:B------:R-:W-:Y:S02]  /*1340*/  MOV R26, RZ ;  /* 0x000000ff001a7202 */ /* 0x000fe40000000f00 */
[----:B------:R-:W-:-:S07]  /*1350*/  MOV R13, UR4 ;  /* 0x00000004000d7c02 */ /* 0x000fce0008000f00 */
.L_x_21:
[----:B------:R-:W-:Y:S01]  /*1360*/  IADD3 R9, P2, PT, R25, R13, RZ ;  /* 0x0000000d19097210 */ /* 0x000fe20007f5e0ff */
[----:B------:R-:W-:-:S03]  /*1370*/  IMAD.WIDE R10, R13, 0x4, R38 ;  /* 0x000000040d0a7825 */ /* 0x000fc600078e0226 */
[----:B------:R-:W-:Y:S02]  /*1380*/  LEA.HI.X.SX32 R12, R13, R24, 0x1, P2 ;  /* 0x000000180d0c7211 */ /* 0x000fe400010f0eff */
[C---:B------:R-:W-:Y:S01]  /*1390*/  LEA R8, P2, R9.reuse, UR12, 0x2 ;  /* 0x0000000c09087c11 */ /* 0x040fe2000f8410ff */
[----:B------:R-:W2:Y:S03]  /*13a0*/  LDG.E R28, desc[UR10][R10.64+0x4] ;  /* 0x0000040a0a1c7981 */ /* 0x000ea6000c1e1900 */
[----:B------:R-:W-:Y:S01]  /*13b0*/  LEA.HI.X R9, R9, UR13, R12, 0x2, P2 ;  /* 0x0000000d09097c11 */ /* 0x000fe200090f140c */
[----:B------:R-:W3:Y:S04]  /*13c0*/  LDG.E R22, desc[UR10][R10.64+0x8] ;  /* 0x0000080a0a167981 */ /* 0x000ee8000c1e1900 */
[----:B------:R-:W4:Y:S04]  /*13d0*/  LDG.E R12, desc[UR10][R10.64] ;  /* 0x0000000a0a0c7981 */ /* 0x000f28000c1e1900 */
[----:B------:R-:W4:Y:S04]  /*13e0*/  LDG.E R15, desc[UR10][R8.64] ;  /* 0x0000000a080f7981 */ /* 0x000f28000c1e1900 */
[----:B------:R-:W2:Y:S04]  /*13f0*/  LDG.E R21, desc[UR10][R8.64+0x4] ;  /* 0x0000040a08157981 */ /* 0x000ea8000c1e1900 */
[----:B------:R-:W3:Y:S04]  /*1400*/  LDG.E R43, desc[UR10][R8.64+0x8] ;  /* 0x0000080a082b7981 */ /* 0x000ee8000c1e1900 */
[----:B------:R-:W5:Y:S04]  /*1410*/  LDG.E R29, desc[UR10][R10.64+0xc] ;  /* 0x00000c0a0a1d7981 */ /* 0x000f68000c1e1900 */
[----:B------:R-:W5:Y:S04]  /*1420*/  LDG.E R18, desc[UR10][R8.64+0xc] ;  /* 0x00000c0a08127981 */ /* 0x000f68000c1e1900 */
[----:B------:R-:W5:Y:S04]  /*1430*/  LDG.E R20, desc[UR10][R10.64+0x10] ;  /* 0x0000100a0a147981 */ /* 0x000f68000c1e1900 */
[----:B------:R-:W5:Y:S04]  /*1440*/  LDG.E R23, desc[UR10][R8.64+0x10] ;  /* 0x0000100a08177981 */ /* 0x000f68000c1e1900 */
[----:B------:R-:W5:Y:S04]  /*1450*/  LDG.E R16, desc[UR10][R10.64+0x14] ;  /* 0x0000140a0a107981 */ /* 0x000f68000c1e1900 */
[----:B------:R-:W5:Y:S04]  /*1460*/  LDG.E R19, desc[UR10][R8.64+0x14] ;  /* 0x0000140a08137981 */ /* 0x000f68000c1e1900 */
[----:B------:R-:W5:Y:S04]  /*1470*/  LDG.E R14, desc[UR10][R10.64+0x1c] ;  /* 0x00001c0a0a0e7981 */ /* 0x000f68000c1e1900 */
[----:B------:R-:W5:Y:S04]  /*1480*/  LDG.E R17, desc[UR10][R8.64+0x1c] ;  /* 0x00001c0a08117981 */ /* 0x000f68000c1e1900 */
[----:B------:R-:W5:Y:S01]  /*1490*/  LDG.E R42, desc[UR10][R10.64+0x3c] ;  /* 0x00003c0a0a2a7981 */ /* 0x000f62000c1e1900 */
[----:B----4-:R-:W-:-:S03]  /*14a0*/  FADD R12, R12, -R15 ;  /* 0x8000000f0c0c7221 */ /* 0x010fc60000000000 */
[----:B------:R-:W4:Y:S01]  /*14b0*/  LDG.E R15, desc[UR10][R8.64+0x18] ;  /* 0x0000180a080f7981 */ /* 0x000f22000c1e1900 */
[----:B------:R-:W-:-:S03]  /*14c0*/  FFMA R27, R12, R12, R27 ;  /* 0x0000000c0c1b7223 */ /* 0x000fc6000000001b */
[----:B------:R-:W4:Y:S01]  /*14d0*/  LDG.E R12, desc[UR10][R10.64+0x18] ;  /* 0x0000180a0a0c7981 */ /* 0x000f22000c1e1900 */
[----:B--2---:R-:W-:Y:S01]  /*14e0*/  FADD R28, R28, -R21 ;  /* 0x800000151c1c7221 */ /* 0x004fe20000000000 */
[----:B---3--:R-:W-:Y:S02]  /*14f0*/  FADD R22, R22, -R43 ;  /* 0x8000002b16167221 */ /* 0x008fe40000000000 */
[----:B------:R-:W2:Y:S01]  /*1500*/  LDG.E R21, desc[UR10][R10.64+0x20] ;  /* 0x0000200a0a157981 */ /* 0x000ea2000c1e1900 */
[----:B------:R-:W-:-:S03]  /*1510*/  FFMA R27, R28, R28, R27 ;  /* 0x0000001c1c1b7223 */ /* 0x000fc6000000001b */
[----:B------:R-:W3:Y:S01]  /*1520*/  LDG.E R28, desc[UR10][R8.64+0x38] ;  /* 0x0000380a081c7981 */ /* 0x000ee2000c1e1900 */
[----:B------:R-:W-:Y:S01]  /*1530*/  FFMA R27, R22, R22, R27 ;  /* 0x00000016161b7223 */ /* 0x000fe2000000001b */
[----:B-----5:R-:W-:Y:S02]  /*1540*/  FADD R22, R29, -R18 ;  /* 0x800000121d167221 */ /* 0x020fe40000000000 */
[----:B------:R-:W2:Y:S02]  /*1550*/  LDG.E R18, desc[UR10][R8.64+0x20] ;  /* 0x0000200a08127981 */ /* 0x000ea4000c1e1900 */
[----:B------:R-:W-:Y:S02]  /*1560*/  FFMA R27, R22, R22, R27 ;  /* 0x00000016161b7223 */ /* 0x000fe4000000001b */
[----:B------:R-:W5:Y:S01]  /*1570*/  LDG.E R29, desc[UR10][R10.64+0x34] ;  /* 0x0000340a0a1d7981 */ /* 0x000f62000c1e1900 */
[----:B------:R-:W-:-:S03]  /*1580*/  FADD R22, R20, -R23 ;  /* 0x8000001714167221 */ /* 0x000fc60000000000 */
[----:B------:R-:W3:Y:S01]  /*1590*/  LDG.E R23, desc[UR10][R10.64+0x24] ;  /* 0x0000240a0a177981 */ /* 0x000ee2000c1e1900 */
[----:B------:R-:W-:-:S03]  /*15a0*/  FFMA R27, R22, R22, R27 ;  /* 0x00000016161b7223 */ /* 0x000fc6000000001b */
[----:B------:R-:W3:Y:S01]  /*15b0*/  LDG.E R20, desc[UR10][R8.64+0x24] ;  /* 0x0000240a08147981 */ /* 0x000ee2000c1e1900 */
[----:B------:R-:W-:-:S03]  /*15c0*/  FADD R22, R16, -R19 ;  /* 0x8000001310167221 */ /* 0x000fc60000000000 */
[----:B------:R-:W5:Y:S01]  /*15d0*/  LDG.E R19, desc[UR10][R10.64+0x28] ;  /* 0x0000280a0a137981 */ /* 0x000f62000c1e1900 */
[----:B------:R-:W-:-:S03]  /*15e0*/  FFMA R27, R22, R22, R27 ;  /* 0x00000016161b7223 */ /* 0x000fc6000000001b */
[----:B------:R-:W5:Y:S04]  /*15f0*/  LDG.E R16, desc[UR10][R8.64+0x28] ;  /* 0x0000280a08107981 */ /* 0x000f68000c1e1900 */
[----:B------:R-:W5:Y:S01]  /*1600*/  LDG.E R43, desc[UR10][R8.64+0x3c] ;  /* 0x00003c0a082b7981 */ /* 0x000f62000c1e1900 */
[----:B----4-:R-:W-:-:S03]  /*1610*/  FADD R22, R12, -R15 ;  /* 0x8000000f0c167221 */ /* 0x010fc60000000000 */
[----:B------:R-:W4:Y:S01]  /*1620*/  LDG.E R12, desc[UR10][R10.64+0x2c] ;  /* 0x00002c0a0a0c7981 */ /* 0x000f22000c1e1900 */
[----:B------:R-:W-:-:S03]  /*1630*/  FFMA R27, R22, R22, R27 ;  /* 0x00000016161b7223 */ /* 0x000fc6000000001b */
[----:B------:R-:W4:Y:S01]  /*1640*/  LDG.E R15, desc[UR10][R8.64+0x2c] ;  /* 0x00002c0a080f7981 */ /* 0x000f22000c1e1900 */
[----:B------:R-:W-:-:S03]  /*1650*/  FADD R22, R14, -R17 ;  /* 0x800000110e167221 */ /* 0x000fc60000000000 */
[----:B------:R-:W4:Y:S01]  /*1660*/  LDG.E R17, desc[UR10][R10.64+0x30] ;  /* 0x0000300a0a117981 */ /* 0x000f22000c1e1900 */
[----:B------:R-:W-:-:S03]  /*1670*/  FFMA R44, R22, R22, R27 ;  /* 0x00000016162c7223 */ /* 0x000fc6000000001b */
[----:B------:R-:W4:Y:S04]  /*1680*/  LDG.E R14, desc[UR10][R8.64+0x30] ;  /* 0x0000300a080e7981 */ /* 0x000f28000c1e1900 */
[----:B------:R-:W4:Y:S04]  /*1690*/  LDG.E R22, desc[UR10][R8.64+0x34] ;  /* 0x0000340a08167981 */ /* 0x000f28000c1e1900 */
[----:B------:R-:W4:Y:S01]  /*16a0*/  LDG.E R27, desc[UR10][R10.64+0x38] ;  /* 0x0000380a0a1b7981 */ /* 0x000f22000c1e1900 */
[----:B--2---:R-:W-:Y:S01]  /*16b0*/  FADD R21, R21, -R18 ;  /* 0x8000001215157221 */ /* 0x004fe20000000000 */
[----:B---3--:R-:W-:-:S03]  /*16c0*/  FADD R23, R23, -R20 ;  /* 0x8000001417177221 */ /* 0x008fc60000000000 */
[----:B------:R-:W-:-:S04]  /*16d0*/  FFMA R44, R21, R21, R44 ;  /* 0x00000015152c7223 */ /* 0x000fc8000000002c */
[----:B------:R-:W-:Y:S01]  /*16e0*/  FFMA R44, R23, R23, R44 ;  /* 0x00000017172c7223 */ /* 0x000fe2000000002c */
[----:B-----5:R-:W-:Y:S01]  /*16f0*/  FADD R19, R19, -R16 ;  /* 0x8000001013137221 */ /* 0x020fe20000000000 */
[----:B------:R-:W-:-:S03]  /*1700*/  IADD3 R26, PT, PT, R26, 0x10, RZ ;  /* 0x000000101a1a7810 */ /* 0x000fc60007ffe0ff */
[----:B------:R-:W-:Y:S01]  /*1710*/  FFMA R44, R19, R19, R44 ;  /* 0x00000013132c7223 */ /* 0x000fe2000000002c */
[----:B------:R-:W-:Y:S01]  /*1720*/  ISETP.NE.AND P2, PT, R26, UR6, PT ;  /* 0x000000061a007c0c */ /* 0x000fe2000bf45270 */
[----:B------:R-:W-:Y:S01]  /*1730*/  FADD R42, R42, -R43 ;  /* 0x8000002b2a2a7221 */ /* 0x000fe20000000000 */
[----:B------:R-:W-:Y:S01]  /*1740*/  IADD3 R13, PT, PT, R13, 0x10, RZ ;  /* 0x000000100d0d7810 */ /* 0x000fe20007ffe0ff */
[----:B----4-:R-:W-:-:S04]  /*1750*/  FADD R15, R12, -R15 ;  /* 0x8000000f0c0f7221 */ /* 0x010fc80000000000 */
[----:B------:R-:W-:Y:S01]  /*1760*/  FFMA R44, R15, R15, R44 ;  /* 0x0000000f0f2c7223 */ /* 0x000fe2000000002c */
[----:B------:R-:W-:-:S04]  /*1770*/  FADD R17, R17, -R14 ;  /* 0x8000000e11117221 */ /* 0x000fc80000000000 */
[----:B------:R-:W-:Y:S01]  /*1780*/  FFMA R44, R17, R17, R44 ;  /* 0x00000011112c7223 */ /* 0x000fe2000000002c */
[----:B------:R-:W-:Y:S01]  /*1790*/  FADD R29, R29, -R22 ;  /* 0x800000161d1d7221 */ /* 0x000fe20000000000 */
[----:B------:R-:W-:-:S03]  /*17a0*/  FADD R27, R27, -R28 ;  /* 0x8000001c1b1b7221 */ /* 0x000fc60000000000 */
[----:B------:R-:W-:-:S04]  /*17b0*/  FFMA R44, R29, R29, R44 ;  /* 0x0000001d1d2c7223 */ /* 0x000fc8000000002c */
[----:B------:R-:W-:-:S04]  /*17c0*/  FFMA R27, R27, R27, R44 ;  /* 0x0000001b1b1b7223 */ /* 0x000fc8000000002c */
[----:B------:R-:W-:Y:S01]  /*17d0*/  FFMA R27, R42, R42, R27 ;  /* 0x0000002a2a1b7223 */ /* 0x000fe2000000001b */
[----:B------:R-:W-:Y:S06]  /*17e0*/  @P2 BRA `(.L_x_21) ;  /* 0xfffffff800dc2947 */ /* 0x000fec000383ffff */
[----:B------:R-:W-:Y:S05]  /*17f0*/  BSYNC.RECONVERGENT B1 ;  /* 0x0000000000017941 */ /* 0x000fea0003800200 */
.L_x_20:
[----:B------:R-:W-:-:S09]  /*1800*/  UISETP.NE.AND UP0, UPT, UR17, URZ, UPT ;  /* 0x000000ff1100728c */ /* 0x000fd2000bf05270 */
[----:B------:R-:W-:Y:S05]  /*1810*/  BRA.U !UP0, `(.L_x_19) ;  /* 0x0000000508787547 */ /* 0x000fea000b800000 */
[----:B------:R-:W-:Y:S02]  /*1820*/  UIADD3 UR8, UPT, UPT, UR17, -0x1, URZ ;  /* 0xffffffff11087890 */ /* 0x000fe4000fffe0ff */
[----:B------:R-:W-:Y:S02]  /*1830*/  UISETP.NE.AND UP1, UPT, UR18, URZ, UPT ;  /* 0x000000ff1200728c */ /* 0x000fe4000bf25270 */
[----:B------:R-:W-:-:S09]  /*1840*/  UISETP.GE.U32.AND UP0, UPT, UR8, 0x7, UPT ;  /* 0x000000070800788c */ /* 0x000fd2000bf06070 */
[----:B------:R-:W-:Y:S05]  /*1850*/  BRA.U !UP0, `(.L_x_22) ;  /* 0x00000001089c7547 */ /* 0x000fea000b800000 */
[----:B------:R-:W0:Y:S01]  /*1860*/  LDCU.64 UR8, c[0x0][0x398] ;  /* 0x00007300ff0877ac */ /* 0x000e220008000a00 */
[----:B------:R-:W-:Y:S01]  /*1870*/  IADD3 R9, P2, PT, R25, R13, RZ ;  /* 0x0000000d19097210 */ /* 0x000fe20007f5e0ff */
[----:B------:R-:W-:-:S03]  /*1880*/  IMAD.WIDE R10, R13, 0x4, R38 ;  /* 0x000000040d0a7825 */ /* 0x000fc600078e0226 */
[----:B------:R-:W-:Y:S02]  /*1890*/  LEA.HI.X.SX32 R12, R13, R24, 0x1, P2 ;  /* 0x000000180d0c7211 */ /* 0x000fe400010f0eff */
[----:B------:R-:W2:Y:S04]  /*18a0*/  LDG.E R26, desc[UR10][R10.64] ;  /* 0x0000000a0a1a7981 */ /* 0x000ea8000c1e1900 */
[----:B------:R-:W3:Y:S04]  /*18b0*/  LDG.E R28, desc[UR10][R10.64+0x4] ;  /* 0x0000040a0a1c7981 */ /* 0x000ee8000c1e1900 */
[----:B------:R-:W4:Y:S01]  /*18c0*/  LDG.E R21, desc[UR10][R10.64+0x8] ;  /* 0x0000080a0a157981 */ /* 0x000f22000c1e1900 */
[----:B0-----:R-:W-:-:S03]  /*18d0*/  LEA R8, P2, R9, UR8, 0x2 ;  /* 0x0000000809087c11 */ /* 0x001fc6000f8410ff */
[----:B------:R-:W5:Y:S01]  /*18e0*/  LDG.E R19, desc[UR10][R10.64+0xc] ;  /* 0x00000c0a0a137981 */ /* 0x000f62000c1e1900 */
[----:B------:R-:W-:-:S03]  /*18f0*/  LEA.HI.X R9, R9, UR9, R12, 0x2, P2 ;  /* 0x0000000909097c11 */ /* 0x000fc600090f140c */
[----:B------:R-:W5:Y:S04]  /*1900*/  LDG.E R17, desc[UR10][R10.64+0x10] ;  /* 0x0000100a0a117981 */ /* 0x000f68000c1e1900 */
[----:B------:R-:W2:Y:S04]  /*1910*/  LDG.E R43, desc[UR10][R8.64] ;  /* 0x0000000a082b7981 */ /* 0x000ea8000c1e1900 */
[----:B------:R-:W3:Y:S04]  /*1920*/  LDG.E R45, desc[UR10][R8.64+0x4] ;  /* 0x0000040a082d7981 */ /* 0x000ee8000c1e1900 */
[----:B------:R-:W4:Y:S04]  /*1930*/  LDG.E R20, desc[UR10][R8.64+0x8] ;  /* 0x0000080a08147981 */ /* 0x000f28000c1e1900 */
        /* <DEDUP_REMOVED lines=8> */
[----:B------:R-:W-:Y:S01]  /*19c0*/  IADD3 R13, PT, PT, R13, 0x8, RZ ;  /* 0x000000080d0d7810 */ /* 0x000fe20007ffe0ff */
[----:B--2---:R-:W-:-:S04]  /*19d0*/  FADD R26, R26, -R43 ;  /* 0x8000002b1a1a7221 */ /* 0x004fc80000000000 */
[----:B------:R-:W-:Y:S01]  /*19e0*/  FFMA R26, R26, R26, R27 ;  /* 0x0000001a1a1a7223 */ /* 0x000fe2000000001b */
[----:B---3--:R-:W-:Y:S01]  /*19f0*/  FADD R45, R28, -R45 ;  /* 0x8000002d1c2d7221 */ /* 0x008fe20000000000 */
[----:B----4-:R-:W-:-:S03]  /*1a00*/  FADD R21, R21, -R20 ;  /* 0x8000001415157221 */ /* 0x010fc60000000000 */
[----:B------:R-:W-:Y:S01]  /*1a10*/  FFMA R26, R45, R45, R26 ;  /* 0x0000002d2d1a7223 */ /* 0x000fe2000000001a */
[----:B-----5:R-:W-:-:S03]  /*1a20*/  FADD R19, R19, -R18 ;  /* 0x8000001213137221 */ /* 0x020fc60000000000 */
[----:B------:R-:W-:Y:S01]  /*1a30*/  FFMA R26, R21, R21, R26 ;  /* 0x00000015151a7223 */ /* 0x000fe2000000001a */
[----:B------:R-:W-:-:S03]  /*1a40*/  FADD R17, R17, -R16 ;  /* 0x8000001011117221 */ /* 0x000fc60000000000 */
[----:B------:R-:W-:-:S04]  /*1a50*/  FFMA R26, R19, R19, R26 ;  /* 0x00000013131a7223 */ /* 0x000fc8000000001a */
[----:B------:R-:W-:Y:S01]  /*1a60*/  FFMA R26, R17, R17, R26 ;  /* 0x00000011111a7223 */ /* 0x000fe2000000001a */
[----:B------:R-:W-:-:S04]  /*1a70*/  FADD R15, R15, -R14 ;  /* 0x8000000e0f0f7221 */ /* 0x000fc80000000000 */
[----:B------:R-:W-:Y:S01]  /*1a80*/  FFMA R26, R15, R15, R26 ;  /* 0x0000000f0f1a7223 */ /* 0x000fe2000000001a */
[----:B------:R-:W-:-:S04]  /*1a90*/  FADD R23, R12, -R23 ;  /* 0x800000170c177221 */ /* 0x000fc80000000000 */
[----:B------:R-:W-:Y:S01]  /*1aa0*/  FFMA R26, R23, R23, R26 ;  /* 0x00000017171a7223 */ /* 0x000fe2000000001a */
[----:B------:R-:W-:-:S04]  /*1ab0*/  FADD R29, R22, -R29 ;  /* 0x8000001d161d7221 */ /* 0x000fc80000000000 */
[----:B------:R-:W-:-:S07]  /*1ac0*/  FFMA R27, R29, R29, R26 ;  /* 0x0000001d1d1b7223 */ /* 0x000fce000000001a */
.L_x_22:
        /* <DEDUP_REMOVED lines=12> */
[----:B0-----:R-:W-:-:S04]  /*1b90*/  LEA R10, P2, R11, UR8, 0x2 ;  /* 0x000000080b0a7c11 */ /* 0x001fc8000f8410ff */
[----:B------:R-:W-:Y:S02]  /*1ba0*/  LEA.HI.X R11, R11, UR9, R12, 0x2, P2 ;  /* 0x000000090b0b7c11 */ /* 0x000fe400090f140c */
[----:B------:R-:W5:Y:S04]  /*1bb0*/  LDG.E R12, desc[UR10][R8.64] ;  /* 0x0000000a080c7981 */ /* 0x000f68000c1e1900 */
[----:B------:R-:W5:Y:S04]  /*1bc0*/  LDG.E R15, desc[UR10][R10.64] ;  /* 0x0000000a0a0f7981 */ /* 0x000f68000c1e1900 */
[----:B------:R-:W2:Y:S04]  /*1bd0*/  LDG.E R17, desc[UR10][R10.64+0x4] ;  /* 0x0000040a0a117981 */ /* 0x000ea8000c1e1900 */
[----:B------:R-:W3:Y:S04]  /*1be0*/  LDG.E R19, desc[UR10][R10.64+0x8] ;  /* 0x0000080a0a137981 */ /* 0x000ee8000c1e1900 */
[----:B------:R-:W4:Y:S01]  /*1bf0*/  LDG.E R21, desc[UR10][R10.64+0xc] ;  /* 0x00000c0a0a157981 */ /* 0x000f22000c1e1900 */
[----:B------:R-:W-:Y:S01]  /*1c00*/  IADD3 R13, PT, PT, R13, 0x4, RZ ;  /* 0x000000040d0d7810 */ /* 0x000fe20007ffe0ff */
[----:B-----5:R-:W-:-:S04]  /*1c10*/  FADD R12, R12, -R15 ;  /* 0x8000000f0c0c7221 */ /* 0x020fc80000000000 */
[----:B------:R-:W-:Y:S01]  /*1c20*/  FFMA R12, R12, R12, R27 ;  /* 0x0000000c0c0c7223 */ /* 0x000fe2000000001b */
[----:B--2---:R-:W-:Y:S01]  /*1c30*/  FADD R17, R14, -R17 ;  /* 0x800000110e117221 */ /* 0x004fe20000000000 */
[----:B---3--:R-:W-:-:S03]  /*1c40*/  FADD R19, R16, -R19 ;  /* 0x8000001310137221 */ /* 0x008fc60000000000 */
[----:B------:R-:W-:Y:S01]  /*1c50*/  FFMA R12, R17, R17, R12 ;  /* 0x00000011110c7223 */ /* 0x000fe2000000000c */
[----:B----4-:R-:W-:-:S03]  /*1c60*/  FADD R21, R18, -R21 ;  /* 0x8000001512157221 */ /* 0x010fc60000000000 */
[----:B------:R-:W-:-:S04]  /*1c70*/  FFMA R12, R19, R19, R12 ;  /* 0x00000013130c7223 */ /* 0x000fc8000000000c */
[----:B------:R-:W-:-:S07]  /*1c80*/  FFMA R27, R21, R21, R12 ;  /* 0x00000015151b7223 */ /* 0x000fce000000000c */
.L_x_23:
[----:B------:R-:W-:Y:S05]  /*1c90*/  BRA.U !UP1, `(.L_x_19) ;  /* 0x0000000109587547 */ /* 0x000fea000b800000 */
[----:B------:R-:W0:Y:S01]  /*1ca0*/  LDCU.64 UR8, c[0x0][0x398] ;  /* 0x00007300ff0877ac */ /* 0x000e220008000a00 */
[----:B------:R-:W-:Y:S01]  /*1cb0*/  IADD3 R25, P2, PT, R25, R13, RZ ;  /* 0x0000000d19197210 */ /* 0x000fe20007f5e0ff */
[----:B------:R-:W-:-:S03]  /*1cc0*/  IMAD.WIDE R10, R13, 0x4, R38 ;  /* 0x000000040d0a7825 */ /* 0x000fc600078e0226 */
[----:B------:R-:W-:Y:S02]  /*1cd0*/  LEA.HI.X.SX32 R24, R13, R24, 0x1, P2 ;  /* 0x000000180d187211 */ /* 0x000fe400010f0eff */
[----:B------:R-:W2:Y:S01]  /*1ce0*/  LDG.E R12, desc[UR10][R10.64] ;  /* 0x0000000a0a0c7981 */ /* 0x000ea2000c1e1900 */
[----:B0-----:R-:W-:-:S04]  /*1cf0*/  LEA R8, P2, R25, UR8, 0x2 ;  /* 0x0000000819087c11 */ /* 0x001fc8000f8410ff */
[----:B------:R-:W-:-:S05]  /*1d00*/  LEA.HI.X R9, R25, UR9, R24, 0x2, P2 ;  /* 0x0000000919097c11 */ /* 0x000fca00090f1418 */
[----:B------:R-:W2:Y:S01]  /*1d10*/  LDG.E R13, desc[UR10][R8.64] ;  /* 0x0000000a080d7981 */ /* 0x000ea2000c1e1900 */
[----:B------:R-:W-:Y:S01]  /*1d20*/  UISETP.NE.AND UP0, UPT, UR20, 0x1, UPT ;  /* 0x000000011400788c */ /* 0x000fe2000bf05270 */
[----:B--2---:R-:W-:-:S04]  /*1d30*/  FADD R12, R12, -R13 ;  /* 0x8000000d0c0c7221 */ /* 0x004fc80000000000 */
[----:B------:R-:W-:-:S04]  /*1d40*/  FFMA R27, R12, R12, R27 ;  /* 0x0000000c0c1b7223 */ /* 0x000fc8000000001b */
[----:B------:R-:W-:Y:S05]  /*1d50*/  BRA.U !UP0, `(.L_x_19) ;  /* 0x0000000108287547 */ /* 0x000fea000b800000 */
[----:B------:R-:W-:Y:S01]  /*1d60*/  UISETP.NE.AND UP0, UPT, UR20, 0x2, UPT ;  /* 0x000000021400788c */ /* 0x000fe2000bf05270 */
[----:B------:R-:W2:Y:S04]  /*1d70*/  LDG.E R12, desc[UR10][R10.64+0x4] ;  /* 0x0000040a0a0c7981 */ /* 0x000ea8000c1e1900 */
[----:B------:R-:W2:Y:S01]  /*1d80*/  LDG.E R13, desc[UR10][R8.64+0x4] ;  /* 0x0000040a080d7981 */ /* 0x000ea2000c1e1900 */
[----:B------:R-:W-:-:S13]  /*1d90*/  PLOP3.LUT P2, PT, PT, PT, UP0, 0x80, 0x8 ;  /* 0x000000000008781c */ /* 0x000fda0003f4f008 */
[----:B------:R-:W3:Y:S04]  /*1da0*/  @P2 LDG.E R14, desc[UR10][R10.64+0x8] ;  /* 0x0000080a0a0e2981 */ /* 0x000ee8000c1e1900 */
[----:B------:R-:W3:Y:S01]  /*1db0*/  @P2 LDG.E R15, desc[UR10][R8.64+0x8] ;  /* 0x0000080a080f2981 */ /* 0x000ee2000c1e1900 */
[----:B--2---:R-:W-:-:S04]  /*1dc0*/  FADD R12, R12, -R13 ;  /* 0x8000000d0c0c7221 */ /* 0x004fc80000000000 */
[----:B------:R-:W-:Y:S01]  /*1dd0*/  FFMA R27, R12, R12, R27 ;  /* 0x0000000c0c1b7223 */ /* 0x000fe2000000001b */
[----:B---3--:R-:W-:-:S04]  /*1de0*/  @P2 FADD R14, R14, -R15 ;  /* 0x8000000f0e0e2221 */ /* 0x008fc80000000000 */
[----:B------:R-:W-:-:S07]  /*1df0*/  @P2 FFMA R27, R14, R14, R27 ;  /* 0x0000000e0e1b2223 */ /* 0x000fce000000001b */
.L_x_19:
[----:B------:R-:W0:Y:S02]  /*1e00*/  LDC.64 R8, c[0x0][0x3d0] ;  /* 0x0000f400ff087b82 */ /* 0x000e240000000a00 */
[----:B0-----:R-:W-:-:S06]  /*1e10*/  IMAD.WIDE R8, R6, 0x14, R8 ;  /* 0x0000001406087825 */ /* 0x001fcc00078e0208 */
[----:B------:R-:W2:Y:S01]  /*1e20*/  LDG.E R9, desc[UR10][R8.64+0x8] ;  /* 0x0000080a08097981 */ /* 0x000ea2000c1e1900 */
[----:B------:R-:W-:Y:S01]  /*1e30*/  BSSY B1, `(.L_x_24) ;  /* 0x0000263000017945 */ /* 0x000fe20003800000 */
[----:B--2---:R-:W-:-:S04]  /*1e40*/  IADD3 R28, PT, PT, R4, R9, RZ ;  /* 0x00000009041c7210 */ /* 0x004fc80007ffe0ff */
[----:B------:R-:W-:-:S13]  /*1e50*/  ISETP.GE.AND P2, PT, R28, RZ, PT ;  /* 0x000000ff1c00720c */ /* 0x000fda0003f46270 */
[----:B------:R-:W-:Y:S05]  /*1e60*/  @!P2 BRA `(.L_x_25) ;  /* 0x00000024007ca947 */ /* 0x000fea0003800000 */
[----:B------:R-:W-:Y:S01]  /*1e70*/  IADD3 R8, PT, PT, R27, -0xd000000, RZ ;  /* 0xf30000001b087810 */ /* 0x000fe20007ffe0ff */
[----:B------:R0:W1:Y:S01]  /*1e80*/  MUFU.RSQ R10, R27 ;  /* 0x0000001b000a7308 */ /* 0x0000620000001400 */
[----:B------:R-:W-:Y:S02]  /*1e90*/  BSSY.RECONVERGENT B2, `(.L_x_26) ;  /* 0x000000c000027945 */ /* 0x000fe40003800200 */
[----:B------:R-:W-:-:S13]  /*1ea0*/  ISETP.GT.U32.AND P2, PT, R8, 0x727fffff, PT ;  /* 0x727fffff0800780c */ /* 0x000fda0003f44070 */
[----:B0-----:R-:W-:Y:S05]  /*1eb0*/  @!P2 BRA `(.L_x_27) ;  /* 0x000000000014a947 */ /* 0x001fea0003800000 */
[----:B------:R-:W-:Y:S02]  /*1ec0*/  MOV R44, R27 ;  /* 0x0000001b002c7202 */ /* 0x000fe40000000f00 */
[----:B------:R-:W-:-:S07]  /*1ed0*/  MOV R13, 0x1ef0 ;  /* 0x00001ef0000d7802 */ /* 0x000fce0000000f00 */
[----:B-1----:R-:W-:Y:S05]  /*1ee0*/  CALL.REL.NOINC `($__internal_0_$__cuda_sm20_sqrt_rn_f32_slowpath) ;  /* 0x0000002400807944 */ /* 0x002fea0003c00000 */
[----:B------:R-:W-:Y:S01]  /*1ef0*/  MOV R27, R10 ;  /* 0x0000000a001b7202 */ /* 0x000fe20000000f00 */
[----:B------:R-:W-:Y:S06]  /*1f00*/  BRA `(.L_x_28) ;  /* 0x0000000000107947 */ /* 0x000fec0003800000 */
.L_x_27:
[C---:B-1----:R-:W-:Y:S01]  /*1f10*/  FMUL.FTZ R8, R10.reuse, R27 ;  /* 0x0000001b0a087220 */ /* 0x042fe20000410000 */
[----:B------:R-:W-:-:S03]  /*1f20*/  FMUL.FTZ R9, R10, 0.5 ;  /* 0x3f0000000a097820 */ /* 0x000fc60000410000 */
[----:B------:R-:W-:-:S04]  /*1f30*/  FFMA R27, -R8, R8, R27 ;  /* 0x00000008081b7223 */ /* 0x000fc8000000011b */
[----:B------:R-:W-:-:S07]  /*1f40*/  FFMA R27, R27, R9, R8 ;  /* 0x000000091b1b7223 */ /* 0x000fce0000000008 */
.L_x_28:
[----:B------:R-:W-:Y:S05]  /*1f50*/  BSYNC.RECONVERGENT B2 ;  /* 0x0000000000027941 */ /* 0x000fea0003800200 */
.L_x_26:
[----:B012---:R-:W0:Y:S01]  /*1f60*/  LDC.64 R8, c[0x0][0x3d8] ;  /* 0x0000f600ff087b82 */ /* 0x007e220000000a00 */
[----:B------:R-:W2:Y:S01]  /*1f70*/  LDG.E.STRONG.SYS R13, desc[UR10][R36.64] ;  /* 0x0000000a240d7981 */ /* 0x000ea2000c1f5900 */
[----:B0-----:R-:W-:-:S06]  /*1f80*/  IMAD.WIDE R8, R6, 0x20, R8 ;  /* 0x0000002006087825 */ /* 0x001fcc00078e0208 */
[----:B------:R-:W3:Y:S02]  /*1f90*/  LDG.E.64 R8, desc[UR10][R8.64+0x8] ;  /* 0x0000080a08087981 */ /* 0x000ee4000c1e1b00 */
[----:B---3--:R-:W-:-:S05]  /*1fa0*/  IMAD.WIDE.U32 R10, R28, 0x8, R8 ;  /* 0x000000081c0a7825 */ /* 0x008fca00078e0008 */
[----:B------:R-:W3:Y:S01]  /*1fb0*/  LD.E R12, desc[UR10][R10.64+0x4] ;  /* 0x0000040a0a0c7980 */ /* 0x000ee2000c101900 */
[----:B------:R-:W-:Y:S05]  /*1fc0*/  YIELD ;  /* 0x0000000000007946 */ /* 0x000fea0003800000 */
[----:B---3--:R-:W-:-:S05]  /*1fd0*/  FADD R15, R27, -R12 ;  /* 0x8000000c1b0f7221 */ /* 0x008fca0000000000 */
[----:B--2---:R-:W-:-:S13]  /*1fe0*/  FSETP.GT.AND P2, PT, R15, R13, PT ;  /* 0x0000000d0f00720b */ /* 0x004fda0003f44000 */
[----:B------:R-:W-:Y:S05]  /*1ff0*/  @P2 BRA `(.L_x_25) ;  /* 0x0000002400182947 */ /* 0x000fea0003800000 */
[----:B------:R-:W2:Y:S01]  /*2000*/  LDG.E.STRONG.SYS R8, desc[UR10][R36.64] ;  /* 0x0000000a24087981 */ /* 0x000ea2000c1f5900 */
[----:B------:R-:W-:Y:S01]  /*2010*/  BSSY.RECONVERGENT B2, `(.L_x_29) ;  /* 0x0000240000027945 */ /* 0x000fe20003800200 */
[----:B--2---:R-:W-:-:S13]  /*2020*/  FSETP.GEU.AND P2, PT, R15, -R8, PT ;  /* 0x800000080f00720b */ /* 0x004fda0003f4e000 */
[----:B------:R-:W-:Y:S05]  /*2030*/  @!P2 BRA `(.L_x_30) ;  /* 0x0000002000f4a947 */ /* 0x000fea0003800000 */
[----:B------:R-:W2:Y:S02]  /*2040*/  LDG.E.STRONG.SYS R8, desc[UR10][R36.64] ;  /* 0x0000000a24087981 */ /* 0x000ea4000c1f5900 */
[----:B--2---:R-:W-:-:S13]  /*2050*/  FSETP.GTU.AND P2, PT, R15, R8, PT ;  /* 0x000000080f00720b */ /* 0x004fda0003f4c000 */
[----:B------:R-:W-:Y:S05]  /*2060*/  @P2 BRA `(.L_x_30) ;  /* 0x0000002000e82947 */ /* 0x000fea0003800000 */
[----:B------:R-:W2:Y:S02]  /*2070*/  LDG.E.STRONG.SYS R8, desc[UR10][R36.64] ;  /* 0x0000000a24087981 */ /* 0x000ea4000c1f5900 */
[----:B--2---:R-:W-:-:S13]  /*2080*/  FSETP.GE.AND P2, PT, R15, -R8, PT ;  /* 0x800000080f00720b */ /* 0x004fda0003f46000 */
[----:B------:R-:W-:Y:S05]  /*2090*/  @!P2 BRA `(.L_x_30) ;  /* 0x0000002000dca947 */ /* 0x000fea0003800000 */
[----:B------:R-:W2:Y:S01]  /*20a0*/  LD.E R26, desc[UR10][R10.64] ;  /* 0x0000000a0a1a7980 */ /* 0x000ea2000c101900 */
[----:B------:R-:W2:Y:S01]  /*20b0*/  LDCU UR8, c[0x0][0x3f0] ;  /* 0x00007e00ff0877ac */ /* 0x000ea20008000800 */
[----:B------:R-:W-:Y:S02]  /*20c0*/  HFMA2 R44, -RZ, RZ, 0, 0 ;  /* 0x00000000ff2c7431 */ /* 0x000fe400000001ff */
[----:B--2---:R-:W-:-:S05]  /*20d0*/  IMAD R25, R26, UR8, RZ ;  /* 0x000000081a197c24 */ /* 0x004fca000f8e02ff */
[----:B------:R-:W-:Y:S01]  /*20e0*/  SHF.R.S32.HI R24, RZ, 0x1f, R25 ;  /* 0x0000001fff187819 */ /* 0x000fe20000011419 */
[----:B------:R-:W-:Y:S06]  /*20f0*/  @!P0 BRA `(.L_x_31) ;  /* 0x0000000800ec8947 */ /* 0x000fec0003800000 */
[----:B------:R-:W0:Y:S01]  /*2100*/  LDCU.64 UR8, c[0x0][0x388] ;  /* 0x00007100ff0877ac */ /* 0x000e220008000a00 */
[----:B------:R-:W-:Y:S02]  /*2110*/  MOV R44, RZ ;  /* 0x000000ff002c7202 */ /* 0x000fe40000000f00 */
[----:B------:R-:W-:Y:S01]  /*2120*/  MOV R29, RZ ;  /* 0x000000ff001d7202 */ /* 0x000fe20000000f00 */
[----:B------:R-:W-:Y:S01]  /*2130*/  UISETP.GE.U32.AND UP0, UPT, UR14, 0x7, UPT ;  /* 0x000000070e00788c */ /* 0x000fe2000bf06070 */
[----:B0-----:R-:W-:-:S04]  /*2140*/  LEA R42, P2, R25, UR8, 0x2 ;  /* 0x00000008192a7c11 */ /* 0x001fc8000f8410ff */
[----:B------:R-:W-:-:S04]  /*2150*/  LEA.HI.X R43, R25, UR9, R24, 0x2, P2 ;  /* 0x00000009192b7c11 */ /* 0x000fc800090f1418 */
[----:B------:R-:W-:Y:S05]  /*2160*/  BRA.U !UP0, `(.L_x_32) ;  /* 0x0000000508687547 */ /* 0x000fea000b800000 */
[----:B------:R-:W-:Y:S01]  /*2170*/  HFMA2 R29, -RZ, RZ, 0, 0 ;  /* 0x00000000ff1d7431 */ /* 0x000fe200000001ff */
[----:B------:R-:W-:Y:S01]  /*2180*/  BSSY.RECONVERGENT B3, `(.L_x_33) ;  /* 0x0000057000037945 */ /* 0x000fe20003800200 */
[----:B------:R-:W-:-:S07]  /*2190*/  MOV R44, RZ ;  /* 0x000000ff002c7202 */ /* 0x000fce0000000f00 */
.L_x_34:
[----:B------:R-:W-:-:S04]  /*21a0*/  IMAD.WIDE.U32 R48, R29, 0x10, R38 ;  /* 0x000000101d307825 */ /* 0x000fc800078e0026 */
[----:B------:R-:W-:Y:S01]  /*21b0*/  IMAD.WIDE.U32 R46, R29, 0x10, R42 ;  /* 0x000000101d2e7825 */ /* 0x000fe200078e002a */
[----:B------:R-:W2:Y:S04]  /*21c0*/  LDG.E.128 R8, desc[UR10][R48.64] ;  /* 0x0000000a30087981 */ /* 0x000ea8000c1e1d00 */
[----:B------:R-:W2:Y:S04]  /*21d0*/  LDG.E.128.CONSTANT R12, desc[UR10][R46.64] ;  /* 0x0000000a2e0c7981 */ /* 0x000ea8000c1e9d00 */
[----:B------:R-:W3:Y:S01]  /*21e0*/  LDG.E.128.CONSTANT R20, desc[UR10][R46.64+0x10] ;  /* 0x0000100a2e147981 */ /* 0x000ee2000c1e9d00 */
[----:B--2---:R-:W-:Y:S01]  /*21f0*/  FADD R17, R8, -R12 ;  /* 0x8000000c08117221 */ /* 0x004fe20000000000 */
[----:B------:R-:W-:-:S03]  /*2200*/  FADD R9, R9, -R13 ;  /* 0x8000000d09097221 */ /* 0x000fc60000000000 */
[----:B------:R-:W-:Y:S02]  /*2210*/  FFMA R44, R17, R17, R44 ;  /* 0x00000011112c7223 */ /* 0x000fe4000000002c */
[----:B------:R-:W3:Y:S01]  /*2220*/  LDG.E.128 R16, desc[UR10][R48.64+0x10] ;  /* 0x0000100a30107981 */ /* 0x000ee2000c1e1d00 */
[----:B------:R-:W-:Y:S01]  /*2230*/  FADD R10, R10, -R14 ;  /* 0x8000000e0a0a7221 */ /* 0x000fe20000000000 */
[----:B------:R-:W-:Y:S01]  /*2240*/  FFMA R9, R9, R9, R44 ;  /* 0x0000000909097223 */ /* 0x000fe2000000002c */
[----:B------:R-:W-:Y:S02]  /*2250*/  FADD R8, R11, -R15 ;  /* 0x8000000f0b087221 */ /* 0x000fe40000000000 */
[----:B------:R-:W2:Y:S01]  /*2260*/  LDG.E.128.CONSTANT R12, desc[UR10][R46.64+0x20] ;  /* 0x0000200a2e0c7981 */ /* 0x000ea2000c1e9d00 */
[----:B------:R-:W-:-:S04]  /*2270*/  FFMA R9, R10, R10, R9 ;  /* 0x0000000a0a097223 */ /* 0x000fc80000000009 */
[----:B------:R-:W-:Y:S01]  /*2280*/  FFMA R9, R8, R8, R9 ;  /* 0x0000000808097223 */ /* 0x000fe20000000009 */
[----:B---3--:R-:W-:-:S04]  /*2290*/  FADD R16, R16, -R20 ;  /* 0x8000001410107221 */ /* 0x008fc80000000000 */
[----:B------:R-:W-:Y:S02]  /*22a0*/  FFMA R16, R16, R16, R9 ;  /* 0x0000001010107223 */ /* 0x000fe40000000009 */
[----:B------:R-:W2:Y:S01]  /*22b0*/  LDG.E.128 R8, desc[UR10][R48.64+0x20] ;  /* 0x0000200a30087981 */ /* 0x000ea2000c1e1d00 */
[----:B------:R-:W-:Y:S01]  /*22c0*/  FADD R17, R17, -R21 ;  /* 0x8000001511117221 */ /* 0x000fe20000000000 */
[----:B------:R-:W-:-:S03]  /*22d0*/  FADD R18, R18, -R22 ;  /* 0x8000001612127221 */ /* 0x000fc60000000000 */
[----:B------:R-:W-:Y:S01]  /*22e0*/  FFMA R17, R17, R17, R16 ;  /* 0x0000001111117223 */ /* 0x000fe20000000010 */
[----:B------:R-:W-:Y:S02]  /*22f0*/  FADD R16, R19, -R23 ;  /* 0x8000001713107221 */ /* 0x000fe40000000000 */
[----:B------:R-:W3:Y:S01]  /*2300*/  LDG.E.128 R20, desc[UR10][R48.64+0x30] ;  /* 0x0000300a30147981 */ /* 0x000ee2000c1e1d00 */
[----:B------:R-:W-:-:S04]  /*2310*/  FFMA R17, R18, R18, R17 ;  /* 0x0000001212117223 */ /* 0x000fc80000000011 */
[----:B------:R-:W-:Y:S01]  /*2320*/  FFMA R17, R16, R16, R17 ;  /* 0x0000001010117223 */ /* 0x000fe20000000011 */
[----:B--2---:R-:W-:-:S04]  /*2330*/  FADD R8, R8, -R12 ;  /* 0x8000000c08087221 */ /* 0x004fc80000000000 */
[----:B------:R-:W-:Y:S02]  /*2340*/  FFMA R8, R8, R8, R17 ;  /* 0x0000000808087223 */ /* 0x000fe40000000011 */
[----:B------:R-:W3:Y:S01]  /*2350*/  LDG.E.128.CONSTANT R16, desc[UR10][R46.64+0x30] ;  /* 0x0000300a2e107981 */ /* 0x000ee2000c1e9d00 */
[----:B------:R-:W-:Y:S01]  /*2360*/  FADD R9, R9, -R13 ;  /* 0x8000000d09097221 */ /* 0x000fe20000000000 */
[----:B------:R-:W-:-:S03]  /*2370*/  FADD R10, R10, -R14 ;  /* 0x8000000e0a0a7221 */ /* 0x000fc60000000000 */
[----:B------:R-:W-:Y:S01]  /*2380*/  FFMA R9, R9, R9, R8 ;  /* 0x0000000909097223 */ /* 0x000fe20000000008 */
[----:B------:R-:W-:Y:S02]  /*2390*/  FADD R8, R11, -R15 ;  /* 0x8000000f0b087221 */ /* 0x000fe40000000000 */
[----:B------:R-:W2:Y:S01]  /*23a0*/  LDG.E.128 R12, desc[UR10][R48.64+0x40] ;  /* 0x0000400a300c7981 */ /* 0x000ea2000c1e1d00 */
[----:B------:R-:W-:-:S04]  /*23b0*/  FFMA R9, R10, R10, R9 ;  /* 0x0000000a0a097223 */ /* 0x000fc80000000009 */
[----:B------:R-:W-:Y:S01]  /*23c0*/  FFMA R9, R8, R8, R9 ;  /* 0x0000000808097223 */ /* 0x000fe20000000009 */
[----:B---3--:R-:W-:-:S04]  /*23d0*/  FADD R16, R20, -R16 ;  /* 0x8000001014107221 */ /* 0x008fc80000000000 */
[----:B------:R-:W-:Y:S02]  /*23e0*/  FFMA R16, R16, R16, R9 ;  /* 0x0000001010107223 */ /* 0x000fe40000000009 */
[----:B------:R-:W2:Y:S01]  /*23f0*/  LDG.E.128.CONSTANT R8, desc[UR10][R46.64+0x40] ;  /* 0x0000400a2e087981 */ /* 0x000ea2000c1e9d00 */
[----:B------:R-:W-:Y:S01]  /*2400*/  FADD R17, R21, -R17 ;  /* 0x8000001115117221 */ /* 0x000fe20000000000 */
[----:B------:R-:W-:-:S03]  /*2410*/  FADD R18, R22, -R18 ;  /* 0x8000001216127221 */ /* 0x000fc60000000000 */
[----:B------:R-:W-:Y:S01]  /*2420*/  FFMA R17, R17, R17, R16 ;  /* 0x0000001111117223 */ /* 0x000fe20000000010 */
[----:B------:R-:W-:Y:S02]  /*2430*/  FADD R16, R23, -R19 ;  /* 0x8000001317107221 */ /* 0x000fe40000000000 */
[----:B------:R-:W3:Y:S01]  /*2440*/  LDG.E.128.CONSTANT R20, desc[UR10][R46.64+0x50] ;  /* 0x0000500a2e147981 */ /* 0x000ee2000c1e9d00 */
[----:B------:R-:W-:-:S04]  /*2450*/  FFMA R17, R18, R18, R17 ;  /* 0x0000001212117223 */ /* 0x000fc80000000011 */
[----:B------:R-:W-:Y:S01]  /*2460*/  FFMA R17, R16, R16, R17 ;  /* 0x0000001010117223 */ /* 0x000fe20000000011 */
[----:B--2---:R-:W-:-:S04]  /*2470*/  FADD R8, R12, -R8 ;  /* 0x800000080c087221 */ /* 0x004fc80000000000 */
[----:B------:R-:W-:Y:S02]  /*2480*/  FFMA R8, R8, R8, R17 ;  /* 0x0000000808087223 */ /* 0x000fe40000000011 */
[----:B------:R-:W3:Y:S01]  /*2490*/  LDG.E.128 R16, desc[UR10][R48.64+0x50] ;  /* 0x0000500a30107981 */ /* 0x000ee2000c1e1d00 */
[----:B------:R-:W-:Y:S01]  /*24a0*/  FADD R9, R13, -R9 ;  /* 0x800000090d097221 */ /* 0x000fe20000000000 */
[----:B------:R-:W-:-:S03]  /*24b0*/  FADD R10, R14, -R10 ;  /* 0x8000000a0e0a7221 */ /* 0x000fc60000000000 */
[----:B------:R-:W-:Y:S01]  /*24c0*/  FFMA R9, R9, R9, R8 ;  /* 0x0000000909097223 */ /* 0x000fe20000000008 */
[----:B------:R-:W-:Y:S02]  /*24d0*/  FADD R8, R15, -R11 ;  /* 0x8000000b0f087221 */ /* 0x000fe40000000000 */
[----:B------:R-:W2:Y:S01]  /*24e0*/  LDG.E.128.CONSTANT R12, desc[UR10][R46.64+0x60] ;  /* 0x0000600a2e0c7981 */ /* 0x000ea2000c1e9d00 */
[----:B------:R-:W-:-:S04]  /*24f0*/  FFMA R9, R10, R10, R9 ;  /* 0x0000000a0a097223 */ /* 0x000fc80000000009 */
[----:B------:R-:W-:Y:S01]  /*2500*/  FFMA R9, R8, R8, R9 ;  /* 0x0000000808097223 */ /* 0x000fe20000000009 */
[----:B---3--:R-:W-:Y:S01]  /*2510*/  FADD R16, R16, -R20 ;  /* 0x8000001410107221 */ /* 0x008fe20000000000 */
[----:B------:R-:W-:-:S03]  /*2520*/  FADD R8, R17, -R21 ;  /* 0x8000001511087221 */ /* 0x000fc60000000000 */
[----:B------:R-:W-:-:S04]  /*2530*/  FFMA R9, R16, R16, R9 ;  /* 0x0000001010097223 */ /* 0x000fc80000000009 */
[----:B------:R-:W-:Y:S02]  /*2540*/  FFMA R17, R8, R8, R9 ;  /* 0x0000000808117223 */ /* 0x000fe40000000009 */
[----:B------:R-:W2:Y:S01]  /*2550*/  LDG.E.128 R8, desc[UR10][R48.64+0x60] ;  /* 0x0000600a30087981 */ /* 0x000ea2000c1e1d00 */
[----:B------:R-:W-:Y:S01]  /*2560*/  FADD R18, R18, -R22 ;  /* 0x8000001612127221 */ /* 0x000fe20000000000 */
[----:B------:R-:W-:Y:S02]  /*2570*/  FADD R44, R19, -R23 ;  /* 0x80000017132c7221 */ /* 0x000fe40000000000 */
[----:B------:R-:W3:Y:S01]  /*2580*/  LDG.E.128.CONSTANT R20, desc[UR10][R46.64+0x70] ;  /* 0x0000700a2e147981 */ /* 0x000ee2000c1e9d00 */
[----:B------:R-:W-:-:S04]  /*2590*/  FFMA R17, R18, R18, R17 ;  /* 0x0000001212117223 */ /* 0x000fc80000000011 */
[----:B------:R-:W-:Y:S02]  /*25a0*/  FFMA R44, R44, R44, R17 ;  /* 0x0000002c2c2c7223 */ /* 0x000fe40000000011 */
[----:B------:R-:W3:Y:S01]  /*25b0*/  LDG.E.128 R16, desc[UR10][R48.64+0x70] ;  /* 0x0000700a30107981 */ /* 0x000ee2000c1e1d00 */
[----:B------:R-:W-:-:S04]  /*25c0*/  IADD3 R29, PT, PT, R29, 0x8, RZ ;  /* 0x000000081d1d7810 */ /* 0x000fc80007ffe0ff */
[----:B------:R-:W-:Y:S01]  /*25d0*/  ISETP.NE.AND P2, PT, R29, UR19, PT ;  /* 0x000000131d007c0c */ /* 0x000fe2000bf45270 */
        /* <DEDUP_REMOVED lines=18> */
.L_x_33:
[----:B------:R-:W-:-:S07]  /*2700*/  MOV R29, UR19 ;  /* 0x00000013001d7c02 */ /* 0x000fce0008000f00 */
.L_x_32:
[----:B------:R-:W-:-:S09]  /*2710*/  UISETP.NE.AND UP0, UPT, UR15, URZ, UPT ;  /* 0x000000ff0f00728c */ /* 0x000fd2000bf05270 */
[----:B------:R-:W-:Y:S05]  /*2720*/  BRA.U !UP0, `(.L_x_31) ;  /* 0x0000000508607547 */ /* 0x000fea000b800000 */
[----:B------:R-:W-:Y:S02]  /*2730*/  UIADD3 UR8, UPT, UPT, UR15, -0x1, URZ ;  /* 0xffffffff0f087890 */ /* 0x000fe4000fffe0ff */
[----:B------:R-:W-:Y:S02]  /*2740*/  UISETP.NE.AND UP1, UPT, UR16, URZ, UPT ;  /* 0x000000ff1000728c */ /* 0x000fe4000bf25270 */
[----:B------:R-:W-:-:S09]  /*2750*/  UISETP.GE.U32.AND UP0, UPT, UR8, 0x3, UPT ;  /* 0x000000030800788c */ /* 0x000fd2000bf06070 */
[----:B------:R-:W-:Y:S05]  /*2760*/  BRA.U !UP0, `(.L_x_35) ;  /* 0x0000000108ac7547 */ /* 0x000fea000b800000 */
        /* <DEDUP_REMOVED lines=43> */
.L_x_35:
        /* <DEDUP_REMOVED lines=28> */
.L_x_36:
[----:B------:R-:W-:Y:S05]  /*2be0*/  BRA.U !UP1, `(.L_x_31) ;  /* 0x0000000109307547 */ /* 0x000fea000b800000 */
[----:B------:R-:W-:-:S04]  /*2bf0*/  IMAD.WIDE.U32 R8, R29, 0x10, R38 ;  /* 0x000000101d087825 */ /* 0x000fc800078e0026 */
[----:B------:R-:W-:Y:S02]  /*2c00*/  IMAD.WIDE.U32 R12, R29, 0x10, R42 ;  /* 0x000000101d0c7825 */ /* 0x000fe400078e002a */
[----:B------:R-:W2:Y:S04]  /*2c10*/  LDG.E.128 R8, desc[UR10][R8.64] ;  /* 0x0000000a08087981 */ /* 0x000ea8000c1e1d00 */
[----:B------:R-:W2:Y:S02]  /*2c20*/  LDG.E.128.CONSTANT R12, desc[UR10][R12.64] ;  /* 0x0000000a0c0c7981 */ /* 0x000ea4000c1e9d00 */
[----:B--2---:R-:W-:Y:S01]  /*2c30*/  FADD R17, R8, -R12 ;  /* 0x8000000c08117221 */ /* 0x004fe20000000000 */
[----:B------:R-:W-:Y:S01]  /*2c40*/  FADD R16, R9, -R13 ;  /* 0x8000000d09107221 */ /* 0x000fe20000000000 */
[----:B------:R-:W-:-:S02]  /*2c50*/  FADD R10, R10, -R14 ;  /* 0x8000000e0a0a7221 */ /* 0x000fc40000000000 */
[----:B------:R-:W-:Y:S01]  /*2c60*/  FFMA R17, R17, R17, R44 ;  /* 0x0000001111117223 */ /* 0x000fe2000000002c */
[----:B------:R-:W-:-:S03]  /*2c70*/  FADD R44, R11, -R15 ;  /* 0x8000000f0b2c7221 */ /* 0x000fc60000000000 */
[----:B------:R-:W-:-:S04]  /*2c80*/  FFMA R17, R16, R16, R17 ;  /* 0x0000001010117223 */ /* 0x000fc80000000011 */
[----:B------:R-:W-:-:S04]  /*2c90*/  FFMA R17, R10, R10, R17 ;  /* 0x0000000a0a117223 */ /* 0x000fc80000000011 */
[----:B------:R-:W-:-:S07]  /*2ca0*/  FFMA R44, R44, R44, R17 ;  /* 0x0000002c2c2c7223 */ /* 0x000fce0000000011 */
.L_x_31:
[----:B------:R-:W-:Y:S05]  /*2cb0*/  @P1 BRA `(.L_x_37) ;  /* 0x0000000800c41947 */ /* 0x000fea0003800000 */
[----:B------:R-:W-:Y:S01]  /*2cc0*/  UISETP.GE.U32.AND UP0, UPT, UR7, 0xf, UPT ;  /* 0x0000000f0700788c */ /* 0x000fe2000bf06070 */
[----:B------:R-:W-:-:S08]  /*2cd0*/  MOV R13, UR4 ;  /* 0x00000004000d7c02 */ /* 0x000fd00008000f00 */
[----:B------:R-:W-:Y:S05]  /*2ce0*/  BRA.U !UP0, `(.L_x_38) ;  /* 0x0000000508387547 */ /* 0x000fea000b800000 */
[----:B------:R-:W-:Y:S01]  /*2cf0*/  BSSY.RECONVERGENT B3, `(.L_x_38) ;  /* 0x000004d000037945 */ /* 0x000fe20003800200 */
[----:B------:R-:W-:Y:S02]  /*2d00*/  MOV R12, RZ ;  /* 0x000000ff000c7202 */ /* 0x000fe40000000f00 */
[----:B------:R-:W-:-:S07]  /*2d10*/  MOV R13, UR4 ;  /* 0x00000004000d7c02 */ /* 0x000fce0008000f00 */
.L_x_39:
        /* <DEDUP_REMOVED lines=12> */
[----:B------:R-:W2:Y:S04]  /*2de0*/  LDG.E R15, desc[UR10][R8.64] ;  /* 0x0000000a080f7981 */ /* 0x000ea8000c1e1900 */
[----:B------:R-:W3:Y:S04]  /*2df0*/  LDG.E R23, desc[UR10][R8.64+0x4] ;  /* 0x0000040a08177981 */ /* 0x000ee8000c1e1900 */
[----:B------:R-:W4:Y:S04]  /*2e00*/  LDG.E R20, desc[UR10][R8.64+0x8] ;  /* 0x0000080a08147981 */ /* 0x000f28000c1e1900 */
[----:B------:R-:W5:Y:S04]  /*2e10*/  LDG.E R18, desc[UR10][R8.64+0xc] ;  /* 0x00000c0a08127981 */ /* 0x000f68000c1e1900 */
[----:B------:R-:W5:Y:S04]  /*2e20*/  LDG.E R17, desc[UR10][R8.64+0x10] ;  /* 0x0000100a08117981 */ /* 0x000f68000c1e1900 */
[----:B------:R-:W5:Y:S01]  /*2e30*/  LDG.E R43, desc[UR10][R10.64+0x3c] ;  /* 0x00003c0a0a2b7981 */ /* 0x000f62000c1e1900 */
[----:B--2---:R-:W-:-:S03]  /*2e40*/  FADD R15, R14, -R15 ;  /* 0x8000000f0e0f7221 */ /* 0x004fc60000000000 */
[----:B------:R-:W2:Y:S01]  /*2e50*/  LDG.E R14, desc[UR10][R10.64+0x14] ;  /* 0x0000140a0a0e7981 */ /* 0x000ea2000c1e1900 */
[----:B------:R-:W-:Y:S01]  /*2e60*/  FFMA R44, R15, R15, R44 ;  /* 0x0000000f0f2c7223 */ /* 0x000fe2000000002c */
[----:B---3--:R-:W-:Y:S02]  /*2e70*/  FADD R23, R22, -R23 ;  /* 0x8000001716177221 */ /* 0x008fe40000000000 */
[----:B------:R-:W2:Y:S02]  /*2e80*/  LDG.E R15, desc[UR10][R8.64+0x14] ;  /* 0x0000140a080f7981 */ /* 0x000ea4000c1e1900 */
[----:B------:R-:W-:Y:S01]  /*2e90*/  FFMA R44, R23, R23, R44 ;  /* 0x00000017172c7223 */ /* 0x000fe2000000002c */
[----:B----4-:R-:W-:Y:S01]  /*2ea0*/  FADD R23, R21, -R20 ;  /* 0x8000001415177221 */ /* 0x010fe20000000000 */
[----:B------:R-:W3:Y:S04]  /*2eb0*/  LDG.E R22, desc[UR10][R8.64+0x1c] ;  /* 0x00001c0a08167981 */ /* 0x000ee8000c1e1900 */
[----:B------:R-:W4:Y:S01]  /*2ec0*/  LDG.E R20, desc[UR10][R10.64+0x18] ;  /* 0x0000180a0a147981 */ /* 0x000f22000c1e1900 */
[----:B------:R-:W-:-:S03]  /*2ed0*/  FFMA R44, R23, R23, R44 ;  /* 0x00000017172c7223 */ /* 0x000fc6000000002c */
[----:B------:R-:W4:Y:S01]  /*2ee0*/  LDG.E R21, desc[UR10][R8.64+0x18] ;  /* 0x0000180a08157981 */ /* 0x000f22000c1e1900 */
[----:B-----5:R-:W-:-:S03]  /*2ef0*/  FADD R29, R19, -R18 ;  /* 0x80000012131d7221 */ /* 0x020fc60000000000 */
[----:B------:R-:W3:Y:S04]  /*2f00*/  LDG.E R23, desc[UR10][R10.64+0x1c] ;  /* 0x00001c0a0a177981 */ /* 0x000ee8000c1e1900 */
[----:B------:R-:W5:Y:S04]  /*2f10*/  LDG.E R18, desc[UR10][R10.64+0x20] ;  /* 0x0000200a0a127981 */ /* 0x000f68000c1e1900 */
[----:B------:R-:W5:Y:S01]  /*2f20*/  LDG.E R19, desc[UR10][R8.64+0x20] ;  /* 0x0000200a08137981 */ /* 0x000f62000c1e1900 */
[----:B------:R-:W-:Y:S01]  /*2f30*/  FFMA R44, R29, R29, R44 ;  /* 0x0000001d1d2c7223 */ /* 0x000fe2000000002c */
[----:B------:R-:W-:-:S02]  /*2f40*/  FADD R29, R16, -R17 ;  /* 0x80000011101d7221 */ /* 0x000fc40000000000 */
[----:B------:R-:W5:Y:S04]  /*2f50*/  LDG.E R17, desc[UR10][R10.64+0x24] ;  /* 0x0000240a0a117981 */ /* 0x000f68000c1e1900 */
[----:B------:R-:W5:Y:S01]  /*2f60*/  LDG.E R16, desc[UR10][R8.64+0x24] ;  /* 0x0000240a08107981 */ /* 0x000f62000c1e1900 */
[----:B------:R-:W-:-:S03]  /*2f70*/  FFMA R44, R29, R29, R44 ;  /* 0x0000001d1d2c7223 */ /* 0x000fc6000000002c */
[----:B------:R-:W5:Y:S01]  /*2f80*/  LDG.E R29, desc[UR10][R8.64+0x34] ;  /* 0x0000340a081d7981 */ /* 0x000f62000c1e1900 */
[----:B--2---:R-:W-:-:S03]  /*2f90*/  FADD R15, R14, -R15 ;  /* 0x8000000f0e0f7221 */ /* 0x004fc60000000000 */
[----:B------:R-:W2:Y:S01]  /*2fa0*/  LDG.E R14, desc[UR10][R8.64+0x28] ;  /* 0x0000280a080e7981 */ /* 0x000ea2000c1e1900 */
[----:B------:R-:W-:-:S03]  /*2fb0*/  FFMA R44, R15, R15, R44 ;  /* 0x0000000f0f2c7223 */ /* 0x000fc6000000002c */
[----:B------:R-:W2:Y:S01]  /*2fc0*/  LDG.E R15, desc[UR10][R10.64+0x28] ;  /* 0x0000280a0a0f7981 */ /* 0x000ea2000c1e1900 */
[----:B----4-:R-:W-:-:S04]  /*2fd0*/  FADD R21, R20, -R21 ;  /* 0x8000001514157221 */ /* 0x010fc80000000000 */
[----:B------:R-:W-:Y:S01]  /*2fe0*/  FFMA R44, R21, R21, R44 ;  /* 0x00000015152c7223 */ /* 0x000fe2000000002c */
[----:B---3--:R-:W-:Y:S02]  /*2ff0*/  FADD R23, R23, -R22 ;  /* 0x8000001617177221 */ /* 0x008fe40000000000 */
[----:B------:R-:W3:Y:S01]  /*3000*/  LDG.E R22, desc[UR10][R10.64+0x34] ;  /* 0x0000340a0a167981 */ /* 0x000ee2000c1e1900 */
[----:B-----5:R-:W-:-:S03]  /*3010*/  FADD R21, R18, -R19 ;  /* 0x8000001312157221 */ /* 0x020fc60000000000 */
[----:B------:R-:W4:Y:S01]  /*3020*/  LDG.E R18, desc[UR10][R10.64+0x2c] ;  /* 0x00002c0a0a127981 */ /* 0x000f22000c1e1900 */
[----:B------:R-:W-:-:S03]  /*3030*/  FFMA R20, R23, R23, R44 ;  /* 0x0000001717147223 */ /* 0x000fc6000000002c */
[----:B------:R-:W4:Y:S04]  /*3040*/  LDG.E R19, desc[UR10][R8.64+0x2c] ;  /* 0x00002c0a08137981 */ /* 0x000f28000c1e1900 */
[----:B------:R-:W5:Y:S01]  /*3050*/  LDG.E R23, desc[UR10][R8.64+0x30] ;  /* 0x0000300a08177981 */ /* 0x000f62000c1e1900 */
[----:B------:R-:W-:Y:S01]  /*3060*/  FFMA R20, R21, R21, R20 ;  /* 0x0000001515147223 */ /* 0x000fe20000000014 */
[----:B------:R-:W-:Y:S02]  /*3070*/  FADD R17, R17, -R16 ;  /* 0x8000001011117221 */ /* 0x000fe40000000000 */
[----:B------:R-:W5:Y:S04]  /*3080*/  LDG.E R21, desc[UR10][R10.64+0x38] ;  /* 0x0000380a0a157981 */ /* 0x000f68000c1e1900 */
[----:B------:R-:W5:Y:S04]  /*3090*/  LDG.E R16, desc[UR10][R8.64+0x38] ;  /* 0x0000380a08107981 */ /* 0x000f68000c1e1900 */
[----:B------:R-:W5:Y:S01]  /*30a0*/  LDG.E R44, desc[UR10][R8.64+0x3c] ;  /* 0x00003c0a082c7981 */ /* 0x000f62000c1e1900 */
[----:B------:R-:W-:Y:S01]  /*30b0*/  FFMA R20, R17, R17, R20 ;  /* 0x0000001111147223 */ /* 0x000fe20000000014 */
[----:B------:R-:W-:-:S04]  /*30c0*/  IADD3 R12, PT, PT, R12, 0x10, RZ ;  /* 0x000000100c0c7810 */ /* 0x000fc80007ffe0ff */
[----:B------:R-:W-:Y:S02]  /*30d0*/  ISETP.NE.AND P2, PT, R12, UR6, PT ;  /* 0x000000060c007c0c */ /* 0x000fe4000bf45270 */
[----:B------:R-:W-:Y:S01]  /*30e0*/  IADD3 R13, PT, PT, R13, 0x10, RZ ;  /* 0x000000100d0d7810 */ /* 0x000fe20007ffe0ff */
[----:B--2---:R-:W-:-:S04]  /*30f0*/  FADD R15, R15, -R14 ;  /* 0x8000000e0f0f7221 */ /* 0x004fc80000000000 */
[----:B------:R-:W-:Y:S01]  /*3100*/  FFMA R20, R15, R15, R20 ;  /* 0x0000000f0f147223 */ /* 0x000fe20000000014 */
[----:B---3--:R-:W-:Y:S01]  /*3110*/  FADD R29, R22, -R29 ;  /* 0x8000001d161d7221 */ /* 0x008fe20000000000 */
[----:B----4-:R-:W-:-:S04]  /*3120*/  FADD R19, R18, -R19 ;  /* 0x8000001312137221 */ /* 0x010fc80000000000 */
[----:B------:R-:W-:Y:S01]  /*3130*/  FFMA R20, R19, R19, R20 ;  /* 0x0000001313147223 */ /* 0x000fe20000000014 */
[----:B-----5:R-:W-:-:S04]  /*3140*/  FADD R23, R42, -R23 ;  /* 0x800000172a177221 */ /* 0x020fc80000000000 */
        /* <DEDUP_REMOVED lines=8> */
.L_x_38:
        /* <DEDUP_REMOVED lines=19> */
[----:B------:R-:W3:Y:S04]  /*3300*/  LDG.E R15, desc[UR10][R8.64+0x4] ;  /* 0x0000040a080f7981 */ /* 0x000ee8000c1e1900 */
[----:B------:R-:W4:Y:S04]  /*3310*/  LDG.E R17, desc[UR10][R8.64+0x8] ;  /* 0x0000080a08117981 */ /* 0x000f28000c1e1900 */
[----:B------:R-:W5:Y:S04]  /*3320*/  LDG.E R19, desc[UR10][R8.64+0xc] ;  /* 0x00000c0a08137981 */ /* 0x000f68000c1e1900 */
[----:B------:R-:W5:Y:S04]  /*3330*/  LDG.E R23, desc[UR10][R8.64+0x10] ;  /* 0x0000100a08177981 */ /* 0x000f68000c1e1900 */
[----:B------:R-:W5:Y:S04]  /*3340*/  LDG.E R21, desc[UR10][R10.64+0x18] ;  /* 0x0000180a0a157981 */ /* 0x000f68000c1e1900 */
[----:B------:R-:W5:Y:S01]  /*3350*/  LDG.E R22, desc[UR10][R10.64+0x1c] ;  /* 0x00001c0a0a167981 */ /* 0x000f62000c1e1900 */
[----:B--2---:R-:W-:-:S03]  /*3360*/  FADD R43, R29, -R42 ;  /* 0x8000002a1d2b7221 */ /* 0x004fc60000000000 */
[----:B------:R-:W2:Y:S04]  /*3370*/  LDG.E R29, desc[UR10][R8.64+0x14] ;  /* 0x0000140a081d7981 */ /* 0x000ea8000c1e1900 */
[----:B------:R-:W2:Y:S01]  /*3380*/  LDG.E R42, desc[UR10][R8.64+0x18] ;  /* 0x0000180a082a7981 */ /* 0x000ea2000c1e1900 */
[----:B------:R-:W-:-:S03]  /*3390*/  FFMA R44, R43, R43, R44 ;  /* 0x0000002b2b2c7223 */ /* 0x000fc6000000002c */
[----:B------:R-:W2:Y:S01]  /*33a0*/  LDG.E R43, desc[UR10][R8.64+0x1c] ;  /* 0x00001c0a082b7981 */ /* 0x000ea2000c1e1900 */
        /* <DEDUP_REMOVED lines=8> */
[----:B------:R-:W-:Y:S01]  /*3430*/  IADD3 R13, PT, PT, R13, 0x8, RZ ;  /* 0x000000080d0d7810 */ /* 0x000fe20007ffe0ff */
[----:B--2---:R-:W-:-:S04]  /*3440*/  FADD R29, R20, -R29 ;  /* 0x8000001d141d7221 */ /* 0x004fc80000000000 */
[----:B------:R-:W-:Y:S01]  /*3450*/  FFMA R44, R29, R29, R44 ;  /* 0x0000001d1d2c7223 */ /* 0x000fe2000000002c */
[----:B------:R-:W-:Y:S01]  /*3460*/  FADD R21, R21, -R42 ;  /* 0x8000002a15157221 */ /* 0x000fe20000000000 */
[----:B------:R-:W-:-:S03]  /*3470*/  FADD R43, R22, -R43 ;  /* 0x8000002b162b7221 */ /* 0x000fc60000000000 */
[----:B------:R-:W-:-:S04]  /*3480*/  FFMA R44, R21, R21, R44 ;  /* 0x00000015152c7223 */ /* 0x000fc8000000002c */
[----:B------:R-:W-:-:S07]  /*3490*/  FFMA R44, R43, R43, R44 ;  /* 0x0000002b2b2c7223 */ /* 0x000fce000000002c */
.L_x_40:
        /* <DEDUP_REMOVED lines=28> */
.L_x_41:
        /* <DEDUP_REMOVED lines=23> */
.L_x_37:
[----:B------:R-:W-:Y:S01]  /*37d0*/  IADD3 R8, PT, PT, R44, -0xd000000, RZ ;  /* 0xf30000002c087810 */ /* 0x000fe20007ffe0ff */
[----:B------:R0:W1:Y:S01]  /*37e0*/  MUFU.RSQ R11, R44 ;  /* 0x0000002c000b7308 */ /* 0x0000620000001400 */
[----:B------:R-:W-:Y:S02]  /*37f0*/  BSSY.RECONVERGENT B3, `(.L_x_42) ;  /* 0x000000b000037945 */ /* 0x000fe40003800200 */
[----:B------:R-:W-:-:S13]  /*3800*/  ISETP.GT.U32.AND P2, PT, R8, 0x727fffff, PT ;  /* 0x727fffff0800780c */ /* 0x000fda0003f44070 */
[----:B0-----:R-:W-:Y:S05]  /*3810*/  @!P2 BRA `(.L_x_43) ;  /* 0x000000000010a947 */ /* 0x001fea0003800000 */
[----:B------:R-:W-:-:S07]  /*3820*/  MOV R13, 0x3840 ;  /* 0x00003840000d7802 */ /* 0x000fce0000000f00 */
[----:B-1----:R-:W-:Y:S05]  /*3830*/  CALL.REL.NOINC `($__internal_0_$__cuda_sm20_sqrt_rn_f32_slowpath) ;  /* 0x0000000c002c7944 */ /* 0x002fea0003c00000 */
[----:B------:R-:W-:Y:S01]  /*3840*/  MOV R8, R10 ;  /* 0x0000000a00087202 */ /* 0x000fe20000000f00 */
[----:B------:R-:W-:Y:S06]  /*3850*/  BRA `(.L_x_44) ;  /* 0x0000000000107947 */ /* 0x000fec0003800000 */
.L_x_43:
[C---:B-1----:R-:W-:Y:S01]  /*3860*/  FMUL.FTZ R9, R11.reuse, R44 ;  /* 0x0000002c0b097220 */ /* 0x042fe20000410000 */
[----:B------:R-:W-:-:S03]  /*3870*/  FMUL.FTZ R10, R11, 0.5 ;  /* 0x3f0000000b0a7820 */ /* 0x000fc60000410000 */
[----:B------:R-:W-:-:S04]  /*3880*/  FFMA R8, -R9, R9, R44 ;  /* 0x0000000909087223 */ /* 0x000fc8000000012c */
[----:B------:R-:W-:-:S07]  /*3890*/  FFMA R8, R8, R10, R9 ;  /* 0x0000000a08087223 */ /* 0x000fce0000000009 */
.L_x_44:
[----:B------:R-:W-:Y:S05]  /*38a0*/  BSYNC.RECONVERGENT B3 ;  /* 0x0000000000037941 */ /* 0x000fea0003800200 */
.L_x_42:
[----:B------:R-:W0:Y:S01]  /*38b0*/  S2R R10, SR_LANEID ;  /* 0x00000000000a7919 */ /* 0x000e220000000000 */
[----:B------:R-:W1:Y:S01]  /*38c0*/  LDC.64 R12, c[0x4][0x50] ;  /* 0x01001400ff0c7b82 */ /* 0x000e620000000a00 */
[----:B------:R-:W-:Y:S02]  /*38d0*/  VOTEU.ANY UR8, UPT, PT ;  /* 0x0000000000087886 */ /* 0x000fe400038e0100 */
[----:B------:R-:W-:Y:S02]  /*38e0*/  UFLO.U32 UR9, UR8 ;  /* 0x00000008000972bd */ /* 0x000fe400080e0000 */
[----:B------:R-:W1:Y:S01]  /*38f0*/  POPC R9, UR8 ;  /* 0x0000000800097d09 */ /* 0x000e620008000000 */
[----:B------:R-:W-:Y:S03]  /*3900*/  BSSY.RECONVERGENT B3, `(.L_x_45) ;  /* 0x0000011000037945 */ /* 0x000fe60003800200 */
[----:B0-----:R-:W-:-:S13]  /*3910*/  ISETP.EQ.U32.AND P2, PT, R10, UR9, PT ;  /* 0x000000090a007c0c */ /* 0x001fda000bf42070 */
[----:B-1----:R0:W-:Y:S01]  /*3920*/  @P2 REDG.E.ADD.STRONG.GPU desc[UR10][R12.64], R9 ;  /* 0x000000090c00298e */ /* 0x0021e2000c12e10a */
[----:B------:R-:W-:Y:S02]  /*3930*/  ISETP.GE.AND P2, PT, R5, 0x1, PT ;  /* 0x000000010500780c */ /* 0x000fe40003f46270 */
[----:B------:R-:W-:-:S11]  /*3940*/  MOV R10, 0xffffffff ;  /* 0xffffffff000a7802 */ /* 0x000fd60000000f00 */
[----:B0-----:R-:W-:Y:S05]  /*3950*/  @!P2 BRA `(.L_x_46) ;  /* 0x00000000002ca947 */ /* 0x001fea0003800000 */
[----:B------:R-:W0:Y:S01]  /*3960*/  LDC.64 R12, c[0x0][0x3f8] ;  /* 0x0000fe00ff0c7b82 */ /* 0x000e220000000a00 */
[----:B------:R-:W-:-:S07]  /*3970*/  HFMA2 R10, -RZ, RZ, 0, 0 ;  /* 0x00000000ff0a7431 */ /* 0x000fce00000001ff */
.L_x_47:
[----:B------:R-:W-:-:S05]  /*3980*/  IADD3 R15, PT, PT, R2, R10, RZ ;  /* 0x0000000a020f7210 */ /* 0x000fca0007ffe0ff */
[----:B0-----:R-:W-:-:S06]  /*3990*/  IMAD.WIDE R14, R15, 0x8, R12 ;  /* 0x000000080f0e7825 */ /* 0x001fcc00078e020c */
[----:B------:R-:W2:Y:S02]  /*39a0*/  LDG.E R15, desc[UR10][R14.64+0x4] ;  /* 0x0000040a0e0f7981 */ /* 0x000ea4000c1e1900 */
[----:B--2---:R-:W-:-:S13]  /*39b0*/  FSETP.GEU.AND P2, PT, R8, R15, PT ;  /* 0x0000000f0800720b */ /* 0x004fda0003f4e000 */
[----:B------:R-:W-:Y:S05]  /*39c0*/  @!P2 BRA `(.L_x_46) ;  /* 0x000000000010a947 */ /* 0x000fea0003800000 */
[----:B------:R-:W-:-:S04]  /*39d0*/  IADD3 R10, PT, PT, R10, 0x1, RZ ;  /* 0x000000010a0a7810 */ /* 0x000fc80007ffe0ff */
[----:B------:R-:W-:-:S13]  /*39e0*/  ISETP.NE.AND P2, PT, R10, R5, PT ;  /* 0x000000050a00720c */ /* 0x000fda0003f45270 */
[----:B------:R-:W-:Y:S05]  /*39f0*/  @P2 BRA `(.L_x_47) ;  /* 0xfffffffc00e02947 */ /* 0x000fea000383ffff */
[----:B------:R-:W-:-:S07]  /*3a00*/  MOV R10, 0xffffffff ;  /* 0xffffffff000a7802 */ /* 0x000fce0000000f00 */
.L_x_46:
[----:B------:R-:W-:Y:S05]  /*3a10*/  BSYNC.RECONVERGENT B3 ;  /* 0x0000000000037941 */ /* 0x000fea0003800200 */
.L_x_45:
[----:B------:R-:W0:Y:S02]  /*3a20*/  LDC R12, c[0x0][0x3f4] ;  /* 0x0000fd00ff0c7b82 */ /* 0x000e240000000800 */
[----:B0-----:R-:W-:-:S13]  /*3a30*/  ISETP.GE.AND P2, PT, R5, R12, PT ;  /* 0x0000000c0500720c */ /* 0x001fda0003f46270 */
[----:B------:R-:W-:Y:S05]  /*3a40*/  @P2 BRA `(.L_x_48) ;  /* 0x0000000400482947 */ /* 0x000fea0003800000 */
[----:B------:R-:W-:-:S13]  /*3a50*/  ISETP.NE.AND P2, PT, R10, -0x1, PT ;  /* 0xffffffff0a00780c */ /* 0x000fda0003f45270 */
[----:B------:R-:W0:Y:S01]  /*3a60*/  @!P2 LDC.64 R12, c[0x0][0x3f8] ;  /* 0x0000fe00ff0cab82 */ /* 0x000e220000000a00 */
[----:B------:R-:W-:Y:S02]  /*3a70*/  @!P2 IADD3 R9, PT, PT, R2, R5, RZ ;  /* 0x000000050209a210 */ /* 0x000fe40007ffe0ff */
[----:B------:R-:W-:-:S03]  /*3a80*/  @!P2 IADD3 R5, PT, PT, R5, 0x1, RZ ;  /* 0x000000010505a810 */ /* 0x000fc60007ffe0ff */
[----:B0-----:R-:W-:-:S05]  /*3a90*/  @!P2 IMAD.WIDE R12, R9, 0x8, R12 ;  /* 0x00000008090ca825 */ /* 0x001fca00078e020c */
[----:B------:R0:W-:Y:S04]  /*3aa0*/  @!P2 STG.E desc[UR10][R12.64], R26 ;  /* 0x0000001a0c00a986 */ /* 0x0001e8000c10190a */
[----:B------:R0:W-:Y:S01]  /*3ab0*/  @!P2 STG.E desc[UR10][R12.64+0x4], R8 ;  /* 0x000004080c00a986 */ /* 0x0001e2000c10190a */
[----:B------:R-:W-:Y:S05]  /*3ac0*/  @!P2 BRA `(.L_x_30) ;  /* 0x000000080050a947 */ /* 0x000fea0003800000 */
[----:B------:R-:W-:Y:S01]  /*3ad0*/  ISETP.GT.AND P2, PT, R5, R10, PT ;  /* 0x0000000a0500720c */ /* 0x000fe20003f44270 */
[----:B------:R-:W-:-:S12]  /*3ae0*/  BSSY.RECONVERGENT B3, `(.L_x_49) ;  /* 0x0000041000037945 */ /* 0x000fd80003800200 */
[----:B------:R-:W-:Y:S05]  /*3af0*/  @!P2 BRA `(.L_x_50) ;  /* 0x0000000000fca947 */ /* 0x000fea0003800000 */
[----:B------:R-:W-:Y:S01]  /*3b00*/  IADD3 R9, PT, PT, R5, -R10, RZ ;  /* 0x8000000a05097210 */ /* 0x000fe20007ffe0ff */
[----:B------:R-:W-:Y:S03]  /*3b10*/  BSSY.RECONVERGENT B4, `(.L_x_51) ;  /* 0x000001f000047945 */ /* 0x000fe60003800200 */
[----:B------:R-:W-:Y:S02]  /*3b20*/  LOP3.LUT P2, R14, R9, 0x3, RZ, 0xc0, !PT ;  /* 0x00000003090e7812 */ /* 0x000fe4000784c0ff */
[----:B------:R-:W-:-:S11]  /*3b30*/  MOV R9, R5 ;  /* 0x0000000500097202 */ /* 0x000fd60000000f00 */
[----:B------:R-:W-:Y:S05]  /*3b40*/  @!P2 BRA `(.L_x_52) ;  /* 0x00000000006ca947 */ /* 0x000fea0003800000 */
[----:B0-----:R-:W0:Y:S01]  /*3b50*/  LDC.64 R12, c[0x0][0x3f8] ;  /* 0x0000fe00ff0c7b82 */ /* 0x001e220000000a00 */
[----:B------:R-:W-:-:S05]  /*3b60*/  IADD3 R9, PT, PT, R2, R5, RZ ;  /* 0x0000000502097210 */ /* 0x000fca0007ffe0ff */
[----:B0-----:R-:W-:-:S05]  /*3b70*/  IMAD.WIDE R12, R9, 0x8, R12 ;  /* 0x00000008090c7825 */ /* 0x001fca00078e020c */
[----:B------:R-:W2:Y:S04]  /*3b80*/  LDG.E R11, desc[UR10][R12.64+-0x8] ;  /* 0xfffff80a0c0b7981 */ /* 0x000ea8000c1e1900 */
[----:B------:R-:W3:Y:S01]  /*3b90*/  LDG.E R15, desc[UR10][R12.64+-0x4] ;  /* 0xfffffc0a0c0f7981 */ /* 0x000ee2000c1e1900 */
[----:B------:R-:W-:Y:S02]  /*3ba0*/  ISETP.NE.AND P2, PT, R14, 0x1, PT ;  /* 0x000000010e00780c */ /* 0x000fe40003f45270 */
[----:B------:R-:W-:Y:S01]  /*3bb0*/  IADD3 R9, PT, PT, R5, -0x1, RZ ;  /* 0xffffffff05097810 */ /* 0x000fe20007ffe0ff */
[----:B--2---:R1:W-:Y:S04]  /*3bc0*/  STG.E desc[UR10][R12.64], R11 ;  /* 0x0000000b0c007986 */ /* 0x0043e8000c10190a */
[----:B---3--:R1:W-:Y:S06]  /*3bd0*/  STG.E desc[UR10][R12.64+0x4], R15 ;  /* 0x0000040f0c007986 */ /* 0x0083ec000c10190a */
[----:B------:R-:W-:Y:S05]  /*3be0*/  @!P2 BRA `(.L_x_52) ;  /* 0x000000000044a947 */ /* 0x000fea0003800000 */
[----:B-1----:R-:W2:Y:S04]  /*3bf0*/  LDG.E R11, desc[UR10][R12.64+-0x10] ;  /* 0xfffff00a0c0b7981 */ /* 0x002ea8000c1e1900 */
[----:B------:R-:W3:Y:S01]  /*3c00*/  LDG.E R15, desc[UR10][R12.64+-0xc] ;  /* 0xfffff40a0c0f7981 */ /* 0x000ee2000c1e1900 */
[----:B------:R-:W-:Y:S02]  /*3c10*/  ISETP.NE.AND P2, PT, R14, 0x2, PT ;  /* 0x000000020e00780c */ /* 0x000fe40003f45270 */
[----:B------:R-:W-:Y:S01]  /*3c20*/  IADD3 R9, PT, PT, R5, -0x2, RZ ;  /* 0xfffffffe05097810 */ /* 0x000fe20007ffe0ff */
[----:B--2---:R2:W-:Y:S04]  /*3c30*/  STG.E desc[UR10][R12.64+-0x8], R11 ;  /* 0xfffff80b0c007986 */ /* 0x0045e8000c10190a */
[----:B---3--:R2:W-:Y:S06]  /*3c40*/  STG.E desc[UR10][R12.64+-0x4], R15 ;  /* 0xfffffc0f0c007986 */ /* 0x0085ec000c10190a */
[----:B------:R-:W-:Y:S05]  /*3c50*/  @!P2 BRA `(.L_x_52) ;  /* 0x000000000028a947 */ /* 0x000fea0003800000 */
[----:B------:R-:W0:Y:S01]  /*3c60*/  LDCU.64 UR8, c[0x0][0x3f8] ;  /* 0x00007f00ff0877ac */ /* 0x000e220008000a00 */
[----:B------:R-:W-:-:S04]  /*3c70*/  IADD3 R9, P2, PT, R2, R5, RZ ;  /* 0x0000000502097210 */ /* 0x000fc80007f5e0ff */
[----:B------:R-:W-:Y:S02]  /*3c80*/  LEA.HI.X.SX32 R16, R5, R3, 0x1, P2 ;  /* 0x0000000305107211 */ /* 0x000fe400010f0eff */
[----:B0-----:R-:W-:-:S04]  /*3c90*/  LEA R14, P2, R9, UR8, 0x3 ;  /* 0x00000008090e7c11 */ /* 0x001fc8000f8418ff */
[----:B--2---:R-:W-:-:S05]  /*3ca0*/  LEA.HI.X R15, R9, UR9, R16, 0x3, P2 ;  /* 0x00000009090f7c11 */ /* 0x004fca00090f1c10 */
[----:B------:R-:W2:Y:S04]  /*3cb0*/  LDG.E R11, desc[UR10][R14.64+-0x18] ;  /* 0xffffe80a0e0b7981 */ /* 0x000ea8000c1e1900 */
[----:B------:R-:W3:Y:S01]  /*3cc0*/  LDG.E R17, desc[UR10][R14.64+-0x14] ;  /* 0xffffec0a0e117981 */ /* 0x000ee2000c1e1900 */
[----:B------:R-:W-:-:S03]  /*3cd0*/  IADD3 R9, PT, PT, R5, -0x3, RZ ;  /* 0xfffffffd05097810 */ /* 0x000fc60007ffe0ff */
[----:B--2---:R4:W-:Y:S04]  /*3ce0*/  STG.E desc[UR10][R12.64+-0x10], R11 ;  /* 0xfffff00b0c007986 */ /* 0x0049e8000c10190a */
[----:B---3--:R4:W-:Y:S02]  /*3cf0*/  STG.E desc[UR10][R12.64+-0xc], R17 ;  /* 0xfffff4110c007986 */ /* 0x0089e4000c10190a */
.L_x_52:
[----:B------:R-:W-:Y:S05]  /*3d00*/  BSYNC.RECONVERGENT B4 ;  /* 0x0000000000047941 */ /* 0x000fea0003800200 */
.L_x_51:
[----:B-12-4-:R-:W-:-:S04]  /*3d10*/  IADD3 R11, PT, PT, -R5, R10, RZ ;  /* 0x0000000a050b7210 */ /* 0x016fc80007ffe1ff */
[----:B------:R-:W-:-:S13]  /*3d20*/  ISETP.GT.U32.AND P2, PT, R11, -0x4, PT ;  /* 0xfffffffc0b00780c */ /* 0x000fda0003f44070 */
[----:B------:R-:W-:Y:S05]  /*3d30*/  @P2 BRA `(.L_x_50) ;  /* 0x00000000006c2947 */ /* 0x000fea0003800000 */
.L_x_53:
[----:B01----:R-:W0:Y:S01]  /*3d40*/  LDC.64 R12, c[0x0][0x3f8] ;  /* 0x0000fe00ff0c7b82 */ /* 0x003e220000000a00 */
[----:B------:R-:W-:Y:S01]  /*3d50*/  IADD3 R11, PT, PT, R2, R9, RZ ;  /* 0x00000009020b7210 */ /* 0x000fe20007ffe0ff */
[----:B------:R-:W1:Y:S04]  /*3d60*/  LDCU.64 UR8, c[0x0][0x3f8] ;  /* 0x00007f00ff0877ac */ /* 0x000e680008000a00 */
[----:B0-----:R-:W-:-:S05]  /*3d70*/  IMAD.WIDE R12, R11, 0x8, R12 ;  /* 0x000000080b0c7825 */ /* 0x001fca00078e020c */
[----:B------:R-:W2:Y:S04]  /*3d80*/  LDG.E R11, desc[UR10][R12.64+-0x8] ;  /* 0xfffff80a0c0b7981 */ /* 0x000ea8000c1e1900 */
[----:B------:R-:W3:Y:S04]  /*3d90*/  LDG.E R17, desc[UR10][R12.64+-0x4] ;  /* 0xfffffc0a0c117981 */ /* 0x000ee8000c1e1900 */
[----:B------:R-:W4:Y:S04]  /*3da0*/  LDG.E R19, desc[UR10][R12.64+-0x10] ;  /* 0xfffff00a0c137981 */ /* 0x000f28000c1e1900 */
[----:B------:R-:W5:Y:S04]  /*3db0*/  LDG.E R21, desc[UR10][R12.64+-0xc] ;  /* 0xfffff40a0c157981 */ /* 0x000f68000c1e1900 */
[----:B------:R-:W5:Y:S04]  /*3dc0*/  LDG.E R23, desc[UR10][R12.64+-0x18] ;  /* 0xffffe80a0c177981 */ /* 0x000f68000c1e1900 */
[----:B------:R-:W5:Y:S01]  /*3dd0*/  LDG.E R25, desc[UR10][R12.64+-0x14] ;  /* 0xffffec0a0c197981 */ /* 0x000f62000c1e1900 */
[----:B------:R-:W-:-:S04]  /*3de0*/  IADD3 R15, P2, PT, R2, R9, RZ ;  /* 0x00000009020f7210 */ /* 0x000fc80007f5e0ff */
[----:B------:R-:W-:Y:S02]  /*3df0*/  LEA.HI.X.SX32 R16, R9, R3, 0x1, P2 ;  /* 0x0000000309107211 */ /* 0x000fe400010f0eff */
[----:B-1----:R-:W-:-:S04]  /*3e00*/  LEA R14, P2, R15, UR8, 0x3 ;  /* 0x000000080f0e7c11 */ /* 0x002fc8000f8418ff */
[----:B------:R-:W-:Y:S01]  /*3e10*/  LEA.HI.X R15, R15, UR9, R16, 0x3, P2 ;  /* 0x000000090f0f7c11 */ /* 0x000fe200090f1c10 */
[----:B--2---:R1:W-:Y:S04]  /*3e20*/  STG.E desc[UR10][R12.64], R11 ;  /* 0x0000000b0c007986 */ /* 0x0043e8000c10190a */
[----:B---3--:R1:W-:Y:S04]  /*3e30*/  STG.E desc[UR10][R12.64+0x4], R17 ;  /* 0x000004110c007986 */ /* 0x0083e8000c10190a */
[----:B----4-:R1:W-:Y:S04]  /*3e40*/  STG.E desc[UR10][R12.64+-0x8], R19 ;  /* 0xfffff8130c007986 */ /* 0x0103e8000c10190a */
[----:B-----5:R1:W-:Y:S04]  /*3e50*/  STG.E desc[UR10][R12.64+-0x4], R21 ;  /* 0xfffffc150c007986 */ /* 0x0203e8000c10190a */
[----:B------:R1:W-:Y:S04]  /*3e60*/  STG.E desc[UR10][R12.64+-0x10], R23 ;  /* 0xfffff0170c007986 */ /* 0x0003e8000c10190a */
[----:B------:R1:W-:Y:S04]  /*3e70*/  STG.E desc[UR10][R12.64+-0xc], R25 ;  /* 0xfffff4190c007986 */ /* 0x0003e8000c10190a */
[----:B------:R-:W2:Y:S04]  /*3e80*/  LDG.E R29, desc[UR10][R14.64+-0x20] ;  /* 0xffffe00a0e1d7981 */ /* 0x000ea8000c1e1900 */
[----:B------:R-:W3:Y:S01]  /*3e90*/  LDG.E R43, desc[UR10][R14.64+-0x1c] ;  /* 0xffffe40a0e2b7981 */ /* 0x000ee2000c1e1900 */
[----:B------:R-:W-:-:S04]  /*3ea0*/  IADD3 R9, PT, PT, R9, -0x4, RZ ;  /* 0xfffffffc09097810 */ /* 0x000fc80007ffe0ff */
[----:B------:R-:W-:Y:S01]  /*3eb0*/  ISETP.GT.AND P2, PT, R9, R10, PT ;  /* 0x0000000a0900720c */ /* 0x000fe20003f44270 */
[----:B--2---:R1:W-:Y:S04]  /*3ec0*/  STG.E desc[UR10][R12.64+-0x18], R29 ;  /* 0xffffe81d0c007986 */ /* 0x0043e8000c10190a */
[----:B---3--:R1:W-:Y:S08]  /*3ed0*/  STG.E desc[UR10][R12.64+-0x14], R43 ;  /* 0xffffec2b0c007986 */ /* 0x0083f0000c10190a */
[----:B------:R-:W-:Y:S05]  /*3ee0*/  @P2 BRA `(.L_x_53) ;  /* 0xfffffffc00942947 */ /* 0x000fea000383ffff */
.L_x_50:
[----:B------:R-:W-:Y:S05]  /*3ef0*/  BSYNC.RECONVERGENT B3 ;  /* 0x0000000000037941 */ /* 0x000fea0003800200 */
.L_x_49:
[----:B01----:R-:W0:Y:S01]  /*3f00*/  LDC.64 R12, c[0x0][0x3f8] ;  /* 0x0000fe00ff0c7b82 */ /* 0x003e220000000a00 */
[----:B------:R-:W-:Y:S02]  /*3f10*/  IADD3 R11, PT, PT, R2, R10, RZ ;  /* 0x0000000a020b7210 */ /* 0x000fe40007ffe0ff */
[----:B------:R-:W-:-:S03]  /*3f20*/  IADD3 R5, PT, PT, R5, 0x1, RZ ;  /* 0x0000000105057810 */ /* 0x000fc60007ffe0ff */
[----:B0-----:R-:W-:-:S05]  /*3f30*/  IMAD.WIDE R10, R11, 0x8, R12 ;  /* 0x000000080b0a7825 */ /* 0x001fca00078e020c */
[----:B------:R1:W-:Y:S04]  /*3f40*/  STG.E desc[UR10][R10.64], R26 ;  /* 0x0000001a0a007986 */ /* 0x0003e8000c10190a */
[----:B------:R1:W-:Y:S01]  /*3f50*/  STG.E desc[UR10][R10.64+0x4], R8 ;  /* 0x000004080a007986 */ /* 0x0003e2000c10190a */
[----:B------:R-:W-:Y:S05]  /*3f60*/  BRA `(.L_x_30) ;  /* 0x0000000400287947 */ /* 0x000fea0003800000 */
.L_x_48:
[----:B------:R-:W-:-:S13]  /*3f70*/  ISETP.NE.AND P2, PT, R10, -0x1, PT ;  /* 0xffffffff0a00780c */ /* 0x000fda0003f45270 */
[----:B------:R-:W-:Y:S05]  /*3f80*/  @!P2 BRA `(.L_x_30) ;  /* 0x000000040020a947 */ /* 0x000fea0003800000 */
[----:B------:R-:W0:Y:S01]  /*3f90*/  LDC R14, c[0x0][0x3f4] ;  /* 0x0000fd00ff0e7b82 */ /* 0x000e220000000800 */
[----:B------:R-:W-:Y:S01]  /*3fa0*/  BSSY.RECONVERGENT B3, `(.L_x_54) ;  /* 0x000003d000037945 */ /* 0x000fe20003800200 */
[----:B0-----:R-:W-:-:S04]  /*3fb0*/  IADD3 R15, PT, PT, R14, -0x2, RZ ;  /* 0xfffffffe0e0f7810 */ /* 0x001fc80007ffe0ff */
[----:B------:R-:W-:-:S13]  /*3fc0*/  ISETP.GE.AND P2, PT, R15, R10, PT ;  /* 0x0000000a0f00720c */ /* 0x000fda0003f46270 */
[----:B------:R-:W-:Y:S05]  /*3fd0*/  @!P2 BRA `(.L_x_55) ;  /* 0x0000000000e4a947 */ /* 0x000fea0003800000 */
[----:B------:R-:W-:Y:S01]  /*3fe0*/  LOP3.LUT R9, RZ, R10, RZ, 0x33, !PT ;  /* 0x0000000aff097212 */ /* 0x000fe200078e33ff */
[----:B------:R-:W-:Y:S03]  /*3ff0*/  BSSY.RECONVERGENT B4, `(.L_x_56) ;  /* 0x0000018000047945 */ /* 0x000fe60003800200 */
[----:B------:R-:W-:-:S04]  /*4000*/  IADD3 R9, PT, PT, R9, R12, RZ ;  /* 0x0000000c09097210 */ /* 0x000fc80007ffe0ff */
[----:B------:R-:W-:Y:S02]  /*4010*/  LOP3.LUT P2, R12, R9, 0x3, RZ, 0xc0, !PT ;  /* 0x00000003090c7812 */ /* 0x000fe4000784c0ff */
[----:B------:R-:W-:-:S11]  /*4020*/  MOV R9, R15 ;  /* 0x0000000f00097202 */ /* 0x000fd60000000f00 */
[----:B------:R-:W-:Y:S05]  /*4030*/  @!P2 BRA `(.L_x_57) ;  /* 0x00000000004ca947 */ /* 0x000fea0003800000 */
[----:B------:R-:W2:Y:S04]  /*4040*/  LDG.E R11, desc[UR10][R32.64] ;  /* 0x0000000a200b7981 */ /* 0x000ea8000c1e1900 */
[----:B------:R-:W3:Y:S01]  /*4050*/  LDG.E R13, desc[UR10][R32.64+0x4] ;  /* 0x0000040a200d7981 */ /* 0x000ee2000c1e1900 */
[----:B------:R-:W-:Y:S02]  /*4060*/  ISETP.NE.AND P2, PT, R12, 0x1, PT ;  /* 0x000000010c00780c */ /* 0x000fe40003f45270 */
[----:B------:R-:W-:Y:S01]  /*4070*/  IADD3 R9, PT, PT, R14, -0x3, RZ ;  /* 0xfffffffd0e097810 */ /* 0x000fe20007ffe0ff */
[----:B--2---:R0:W-:Y:S04]  /*4080*/  STG.E desc[UR10][R32.64+0x8], R11 ;  /* 0x0000080b20007986 */ /* 0x0041e8000c10190a */
[----:B---3--:R0:W-:Y:S06]  /*4090*/  STG.E desc[UR10][R32.64+0xc], R13 ;  /* 0x00000c0d20007986 */ /* 0x0081ec000c10190a */
[----:B------:R-:W-:Y:S05]  /*40a0*/  @!P2 BRA `(.L_x_57) ;  /* 0x000000000030a947 */ /* 0x000fea0003800000 */
[----:B0-----:R-:W2:Y:S04]  /*40b0*/  LDG.E R11, desc[UR10][R30.64+-0x18] ;  /* 0xffffe80a1e0b7981 */ /* 0x001ea8000c1e1900 */
        /* <DEDUP_REMOVED lines=8> */
[----:B------:R-:W-:-:S03]  /*4140*/  IADD3 R9, PT, PT, R14, -0x5, RZ ;  /* 0xfffffffb0e097810 */ /* 0x000fc60007ffe0ff */
[----:B--2---:R2:W-:Y:S04]  /*4150*/  STG.E desc[UR10][R30.64+-0x18], R11 ;  /* 0xffffe80b1e007986 */ /* 0x0045e8000c10190a */
[----:B---3--:R2:W-:Y:S02]  /*4160*/  STG.E desc[UR10][R30.64+-0x14], R13 ;  /* 0xffffec0d1e007986 */ /* 0x0085e4000c10190a */
.L_x_57:
[----:B------:R-:W-:Y:S05]  /*4170*/  BSYNC.RECONVERGENT B4 ;  /* 0x0000000000047941 */ /* 0x000fea0003800200 */
.L_x_56:
[----:B012---:R-:W-:-:S04]  /*4180*/  IADD3 R11, PT, PT, R15, -R10, RZ ;  /* 0x8000000a0f0b7210 */ /* 0x007fc80007ffe0ff */
[----:B------:R-:W-:-:S13]  /*4190*/  ISETP.GE.U32.AND P2, PT, R11, 0x3, PT ;  /* 0x000000030b00780c */ /* 0x000fda0003f46070 */
[----:B------:R-:W-:Y:S05]  /*41a0*/  @!P2 BRA `(.L_x_55) ;  /* 0x000000000070a947 */ /* 0x000fea0003800000 */
.L_x_58:
[----:B0-----:R-:W0:Y:S01]  /*41b0*/  LDC.64 R12, c[0x0][0x3f8] ;  /* 0x0000fe00ff0c7b82 */ /* 0x001e220000000a00 */
        /* <DEDUP_REMOVED lines=21> */
[----:B------:R-:W-:-:S02]  /*4310*/  IADD3 R29, PT, PT, R9, -0x3, RZ ;  /* 0xfffffffd091d7810 */ /* 0x000fc40007ffe0ff */
[----:B------:R-:W-:Y:S02]  /*4320*/  IADD3 R9, PT, PT, R9, -0x4, RZ ;  /* 0xfffffffc09097810 */ /* 0x000fe40007ffe0ff */
[----:B------:R-:W-:Y:S01]  /*4330*/  ISETP.GT.AND P2, PT, R29, R10, PT ;  /* 0x0000000a1d00720c */ /* 0x000fe20003f44270 */
[----:B--2---:R0:W-:Y:S04]  /*4340*/  STG.E desc[UR10][R14.64+-0x10], R43 ;  /* 0xfffff02b0e007986 */ /* 0x0041e8000c10190a */
[----:B---3--:R0:W-:Y:S08]  /*4350*/  STG.E desc[UR10][R14.64+-0xc], R45 ;  /* 0xfffff42d0e007986 */ /* 0x0081f0000c10190a */
[----:B------:R-:W-:Y:S05]  /*4360*/  @P2 BRA `(.L_x_58) ;  /* 0xfffffffc00902947 */ /* 0x000fea000383ffff */
.L_x_55:
[----:B------:R-:W-:Y:S05]  /*4370*/  BSYNC.RECONVERGENT B3 ;  /* 0x0000000000037941 */ /* 0x000fea0003800200 */
.L_x_54:
[----:B0-----:R-:W0:Y:S01]  /*4380*/  LDC.64 R12, c[0x0][0x3f8] ;  /* 0x0000fe00ff0c7b82 */ /* 0x001e220000000a00 */
[----:B------:R-:W-:-:S05]  /*4390*/  IADD3 R9, PT, PT, R2, R10, RZ ;  /* 0x0000000a02097210 */ /* 0x000fca0007ffe0ff */
[----:B0-----:R-:W-:-:S05]  /*43a0*/  IMAD.WIDE R12, R9, 0x8, R12 ;  /* 0x00000008090c7825 */ /* 0x001fca00078e020c */
[----:B------:R2:W-:Y:S04]  /*43b0*/  STG.E desc[UR10][R12.64], R26 ;  /* 0x0000001a0c007986 */ /* 0x0005e8000c10190a */
[----:B------:R2:W-:Y:S04]  /*43c0*/  STG.E desc[UR10][R12.64+0x4], R8 ;  /* 0x000004080c007986 */ /* 0x0005e8000c10190a */
[----:B------:R-:W3:Y:S02]  /*43d0*/  LDG.E R9, desc[UR10][R34.64+0x4] ;  /* 0x0000040a22097981 */ /* 0x000ee4000c1e1900 */
[----:B---3--:R-:W-:-:S13]  /*43e0*/  ISETP.GE.AND P2, PT, R9, RZ, PT ;  /* 0x000000ff0900720c */ /* 0x008fda0003f46270 */
[----:B------:R-:W-:-:S05]  /*43f0*/  @!P2 LOP3.LUT R9, R9, 0x7fffffff, RZ, 0x3c, !PT ;  /* 0x7fffffff0909a812 */ /* 0x000fca00078e3cff */
[----:B------:R2:W-:Y:S02]  /*4400*/  REDG.E.MIN.S32.STRONG.GPU desc[UR10][R36.64], R9 ;  /* 0x000000092400798e */ /* 0x0005e4000c92e30a */
.L_x_30:
[----:B------:R-:W-:Y:S05]  /*4410*/  BSYNC.RECONVERGENT B2 ;  /* 0x0000000000027941 */ /* 0x000fea0003800200 */
.L_x_29:
[----:B------:R-:W3:Y:S02]  /*4420*/  LDCU UR8, c[0x0][0x408] ;  /* 0x00008100ff0877ac */ /* 0x000ee40008000800 */
[----:B---3--:R-:W-:-:S04]  /*4430*/  IADD3 R28, PT, PT, R28, -UR8, RZ ;  /* 0x800000081c1c7c10 */ /* 0x008fc8000fffe0ff */
[----:B------:R-:W-:-:S13]  /*4440*/  ISETP.GT.AND P2, PT, R28, -0x1, PT ;  /* 0xffffffff1c00780c */ /* 0x000fda0003f44270 */
[----:B------:R-:W-:Y:S05]  /*4450*/  @P2 BRA `(.L_x_26) ;  /* 0xffffffd800c02947 */ /* 0x000fea000383ffff */
.L_x_25:
[----:B------:R-:W-:Y:S05]  /*4460*/  BSYNC B1 ;  /* 0x0000000000017941 */ /* 0x000fea0003800000 */
.L_x_24:
[----:B012---:R-:W0:Y:S02]  /*4470*/  LDC.64 R8, c[0x0][0x3c0] ;  /* 0x0000f000ff087b82 */ /* 0x007e240000000a00 */
[----:B0-----:R-:W-:-:S06]  /*4480*/  IMAD.WIDE R8, R0, 0x14, R8 ;  /* 0x0000001400087825 */ /* 0x001fcc00078e0208 */
[----:B------:R-:W2:Y:S01]  /*4490*/  LDG.E R8, desc[UR10][R8.64+0xc] ;  /* 0x00000c0a08087981 */ /* 0x000ea2000c1e1900 */
[----:B------:R-:W-:-:S04]  /*44a0*/  IADD3 R7, PT, PT, R7, 0x1, RZ ;  /* 0x0000000107077810 */ /* 0x000fc80007ffe0ff */
[----:B--2---:R-:W-:-:S13]  /*44b0*/  ISETP.GE.U32.AND P0, PT, R7, R8, PT ;  /* 0x000000080700720c */ /* 0x004fda0003f06070 */
[----:B------:R-:W-:Y:S05]  /*44c0*/  @!P0 BRA `(.L_x_59) ;  /* 0xffffffc000448947 */ /* 0x000fea000383ffff */
[----:B------:R-:W-:Y:S05]  /*44d0*/  BSYNC B0 ;  /* 0x0000000000007941 */ /* 0x000fea0003800000 */
.L_x_12:
[----:B------:R-:W-:Y:S05]  /*44e0*/  EXIT ;  /* 0x000000000000794d */ /* 0x000fea0003800000 */
        .weak           $__internal_0_$__cuda_sm20_sqrt_rn_f32_slowpath
        .type           $__internal_0_$__cuda_sm20_sqrt_rn_f32_slowpath,@function
        .size           $__internal_0_$__cuda_sm20_sqrt_rn_f32_slowpath,(.L_x_202 - $__internal_0_$__cuda_sm20_sqrt_rn_f32_slowpath)
$__internal_0_$__cuda_sm20_sqrt_rn_f32_slowpath:
[----:B------:R-:W-:-:S13]  /*44f0*/  LOP3.LUT P2, RZ, R44, 0x7fffffff, RZ, 0xc0, !PT ;  /* 0x7fffffff2cff7812 */ /* 0x000fda000784c0ff */
[----:B------:R-:W-:Y:S01]  /*4500*/  @!P2 MOV R8, R44 ;  /* 0x0000002c0008a202 */ /* 0x000fe20000000f00 */
[----:B------:R-:W-:Y:S06]  /*4510*/  @!P2 BRA `(.L_x_60) ;  /* 0x000000000040a947 */ /* 0x000fec0003800000 */
[----:B------:R-:W-:-:S13]  /*4520*/  FSETP.GEU.FTZ.AND P2, PT, R44, RZ, PT ;  /* 0x000000ff2c00720b */ /* 0x000fda0003f5e000 */
[----:B------:R-:W-:Y:S01]  /*4530*/  @!P2 MOV R8, 0x7fffffff ;  /* 0x7fffffff0008a802 */ /* 0x000fe20000000f00 */
[----:B------:R-:W-:Y:S06]  /*4540*/  @!P2 BRA `(.L_x_60) ;  /* 0x000000000034a947 */ /* 0x000fec0003800000 */
[----:B------:R-:W-:-:S13]  /*4550*/  FSETP.GTU.FTZ.AND P2, PT, |R44|, +INF , PT ;  /* 0x7f8000002c00780b */ /* 0x000fda0003f5c200 */
[----:B------:R-:W-:Y:S01]  /*4560*/  @P2 FADD.FTZ R8, R44, 1 ;  /* 0x3f8000002c082421 */ /* 0x000fe20000010000 */
[----:B------:R-:W-:Y:S06]  /*4570*/  @P2 BRA `(.L_x_60) ;  /* 0x0000000000282947 */ /* 0x000fec0003800000 */
[----:B------:R-:W-:-:S13]  /*4580*/  FSETP.NEU.FTZ.AND P2, PT, |R44|, +INF , PT ;  /* 0x7f8000002c00780b */ /* 0x000fda0003f5d200 */
[----:B------:R-:W-:-:S04]  /*4590*/  @P2 FFMA R9, R44, 1.84467440737095516160e+19, RZ ;  /* 0x5f8000002c092823 */ /* 0x000fc800000000ff */
[----:B------:R-:W0:Y:S02]  /*45a0*/  @P2 MUFU.RSQ R8, R9 ;  /* 0x0000000900082308 */ /* 0x000e240000001400 */
[----:B0-----:R-:W-:Y:S01]  /*45b0*/  @P2 FMUL.FTZ R10, R9, R8 ;  /* 0x00000008090a2220 */ /* 0x001fe20000410000 */
[----:B------:R-:W-:Y:S01]  /*45c0*/  @P2 FMUL.FTZ R12, R8, 0.5 ;  /* 0x3f000000080c2820 */ /* 0x000fe20000410000 */
[----:B------:R-:W-:Y:S02]  /*45d0*/  @!P2 MOV R8, R44 ;  /* 0x0000002c0008a202 */ /* 0x000fe40000000f00 */
[----:B------:R-:W-:-:S04]  /*45e0*/  @P2 FADD.FTZ R11, -R10, -RZ ;  /* 0x800000ff0a0b2221 */ /* 0x000fc80000010100 */
[----:B------:R-:W-:-:S04]  /*45f0*/  @P2 FFMA R11, R10, R11, R9 ;  /* 0x0000000b0a0b2223 */ /* 0x000fc80000000009 */
[----:B------:R-:W-:-:S04]  /*4600*/  @P2 FFMA R11, R11, R12, R10 ;  /* 0x0000000c0b0b2223 */ /* 0x000fc8000000000a */
[----:B------:R-:W-:-:S07]  /*4610*/  @P2 FMUL.FTZ R8, R11, 2.3283064365386962891e-10 ;  /* 0x2f8000000b082820 */ /* 0x000fce0000410000 */
.L_x_60:
[----:B------:R-:W-:Y:S01]  /*4620*/  HFMA2 R9, -RZ, RZ, 0, 0 ;  /* 0x00000000ff097431 */ /* 0x000fe200000001ff */
[----:B------:R-:W-:Y:S02]  /*4630*/  MOV R10, R8 ;  /* 0x00000008000a7202 */ /* 0x000fe40000000f00 */
[----:B------:R-:W-:-:S04]  /*4640*/  MOV R8, R13 ;  /* 0x0000000d00087202 */ /* 0x000fc80000000f00 */
[----:B------:R-:W-:Y:S05]  /*4650*/  RET.REL.NODEC R8 `(_Z8KNNQueryPfS_S_S_S_S_P9Point2RepS1_P19repPoint_static_devP18repPoint_dynamic_pS3_S5_iiiiiiP12IndexAndDistS_iPi) ;  /* 0xffffffb808687950 */ /* 0x000fea0003c3ffff */
.L_x_61:
        /* <DEDUP_REMOVED lines=10> */
.L_x_202:


//--------------------- .text._Z14KNNQuery_thetaP9Point2RepP19repPoint_static_deviPf --------------------------
	.section	.text._Z14KNNQuery_thetaP9Point2RepP19repPoint_static_deviPf,"ax",@progbits
	.align	128
        .global         _Z14KNNQuery_thetaP9Point2RepP19repPoint_static_deviPf
        .type           _Z14KNNQuery_thetaP9Point2RepP19repPoint_static_deviPf,@function
        .size           _Z14KNNQuery_thetaP9Point2RepP19repPoint_static_deviPf,(.L_x_211 - _Z14KNNQuery_thetaP9Point2RepP19repPoint_static_deviPf)
        .other          _Z14KNNQuery_thetaP9Point2RepP19repPoint_static_deviPf,@"STO_CUDA_ENTRY STV_DEFAULT"
_Z14KNNQuery_thetaP9Point2RepP19repPoint_static_deviPf:
.text._Z14KNNQuery_thetaP9Point2RepP19repPoint_static_deviPf:
[----:B------:R-:W-:Y:S01]  /*0000*/  LDC R1, c[0x0][0x37c] ;  /* 0x0000df00ff017b82 */ /* 0x000fe20000000800 */
[----:B------:R-:W0:Y:S07]  /*0010*/  S2R R9, SR_TID.X ;  /* 0x0000000000097919 */ /* 0x000e2e0000002100 */
[----:B------:R-:W0:Y:S01]  /*0020*/  S2UR UR4, SR_CTAID.X ;  /* 0x00000000000479c3 */ /* 0x000e220000002500 */
[----:B------:R-:W1:Y:S07]  /*0030*/  LDCU UR5, c[0x0][0x390] ;  /* 0x00007200ff0577ac */ /* 0x000e6e0008000800 */
[----:B------:R-:W0:Y:S02]  /*0040*/  LDC R0, c[0x0][0x360] ;  /* 0x0000d800ff007b82 */ /* 0x000e240000000800 */
[----:B0-----:R-:W-:-:S05]  /*0050*/  IMAD R9, R0, UR4, R9 ;  /* 0x0000000400097c24 */ /* 0x001fca000f8e0209 */
[----:B-1----:R-:W-:-:S13]  /*0060*/  ISETP.GE.AND P0, PT, R9, UR5, PT ;  /* 0x0000000509007c0c */ /* 0x002fda000bf06270 */
[----:B------:R-:W-:Y:S05]  /*0070*/  @P0 EXIT ;  /* 0x000000000000094d */ /* 0x000fea0003800000 */
[----:B------:R-:W0:Y:S01]  /*0080*/  LDC.64 R2, c[0x0][0x380] ;  /* 0x0000e000ff027b82 */ /* 0x000e220000000a00 */
[----:B------:R-:W1:Y:S07]  /*0090*/  LDCU.64 UR4, c[0x0][0x358] ;  /* 0x00006b00ff0477ac */ /* 0x000e6e0008000a00 */
[----:B------:R-:W2:Y:S08]  /*00a0*/  LDC.64 R4, c[0x0][0x388] ;  /* 0x0000e200ff047b82 */ /* 0x000eb00000000a00 */
[----:B------:R-:W3:Y:S01]  /*00b0*/  LDC.64 R6, c[0x0][0x398] ;  /* 0x0000e600ff067b82 */ /* 0x000ee20000000a00 */
[----:B0-----:R-:W-:-:S06]  /*00c0*/  IMAD.WIDE R2, R9, 0x8, R2 ;  /* 0x0000000809027825 */ /* 0x001fcc00078e0202 */
[----:B-1----:R-:W2:Y:S02]  /*00d0*/  LDG.E R3, desc[UR4][R2.64] ;  /* 0x0000000402037981 */ /* 0x002ea4000c1e1900 */
[----:B--2---:R-:W-:-:S06]  /*00e0*/  IMAD.WIDE R4, R3, 0x14, R4 ;  /* 0x0000001403047825 */ /* 0x004fcc00078e0204 */
[----:B------:R-:W2:Y:S01]  /*00f0*/  LDG.E R5, desc[UR4][R4.64+0x10] ;  /* 0x0000100404057981 */ /* 0x000ea2000c1e1900 */
[----:B---3--:R-:W-:-:S05]  /*0100*/  IMAD.WIDE R6, R9, 0x4, R6 ;  /* 0x0000000409067825 */ /* 0x008fca00078e0206 */
[----:B--2---:R-:W-:Y:S01]  /*0110*/  STG.E desc[UR4][R6.64], R5 ;  /* 0x0000000506007986 */ /* 0x004fe2000c101904 */
[----:B------:R-:W-:Y:S05]  /*0120*/  EXIT ;  /* 0x000000000000794d */ /* 0x000fea0003800000 */
.L_x_62:
        /* <DEDUP_REMOVED lines=13> */
.L_x_211:


//--------------------- .text._Z13KNNQuery_basePfS_S_P9Point2RepP19repPoint_static_devP18repPoint_dynamic_pS3_S5_iiiP12IndexAndDistPi --------------------------
	.section	.text._Z13KNNQuery_basePfS_S_P9Point2RepP19repPoint_static_devP18repPoint_dynamic_pS3_S5_iiiP12IndexAndDistPi,"ax",@progbits
	.align	128
        .global         _Z13KNNQuery_basePfS_S_P9Point2RepP19repPoint_static_devP18repPoint_dynamic_pS3_S5_iiiP12IndexAndDistPi
        .type           _Z13KNNQuery_basePfS_S_P9Point2RepP19repPoint_static_devP18repPoint_dynamic_pS3_S5_iiiP12IndexAndDistPi,@function
        .size           _Z13KNNQuery_basePfS_S_P9Point2RepP19repPoint_static_devP18repPoint_dynamic_pS3_S5_iiiP12IndexAndDistPi,(.L_x_203 - _Z13KNNQuery_basePfS_S_P9Point2RepP19repPoint_static_devP18repPoint_dynamic_pS3_S5_iiiP12IndexAndDistPi)
        .other          _Z13KNNQuery_basePfS_S_P9Point2RepP19repPoint_static_devP18repPoint_dynamic_pS3_S5_iiiP12IndexAndDistPi,@"STO_CUDA_ENTRY STV_DEFAULT"
_Z13KNNQuery_basePfS_S_P9Point2RepP19repPoint_static_devP18repPoint_dynamic_pS3_S5_iiiP12IndexAndDistPi:
.text._Z13KNNQuery_basePfS_S_P9Point2RepP19repPoint_static_devP18repPoint_dynamic_pS3_S5_iiiP12IndexAndDistPi:
[----:B------:R-:W0:Y:S01]  /*0000*/  LDC R1, c[0x0][0x37c] ;  /* 0x0000df00ff017b82 */ /* 0x000e220000000800 */
[----:B------:R-:W1:Y:S07]  /*0010*/  S2R R3, SR_TID.X ;  /* 0x0000000000037919 */ /* 0x000e6e0000002100 */
[----:B------:R-:W1:Y:S01]  /*0020*/  S2UR UR4, SR_CTAID.X ;  /* 0x00000000000479c3 */ /* 0x000e620000002500 */
[----:B------:R-:W2:Y:S01]  /*0030*/  LDCU UR5, c[0x0][0x3c0] ;  /* 0x00007800ff0577ac */ /* 0x000ea20008000800 */
[----:B0-----:R-:W-:-:S06]  /*0040*/  IADD3 R1, PT, PT, R1, -0x1f40, RZ ;  /* 0xffffe0c001017810 */ /* 0x001fcc0007ffe0ff */
[----:B------:R-:W1:Y:S02]  /*0050*/  LDC R0, c[0x0][0x360] ;  /* 0x0000d800ff007b82 */ /* 0x000e640000000800 */
[----:B-1----:R-:W-:-:S05]  /*0060*/  IMAD R3, R0, UR4, R3 ;  /* 0x0000000400037c24 */ /* 0x002fca000f8e0203 */
[----:B--2---:R-:W-:-:S13]  /*0070*/  ISETP.GE.AND P0, PT, R3, UR5, PT ;  /* 0x0000000503007c0c */ /* 0x004fda000bf06270 */
        /* <DEDUP_REMOVED lines=8> */
[----:B------:R-:W3:Y:S02]  /*0100*/  LDG.E R40, desc[UR4][R40.64] ;  /* 0x0000000428287981 */ /* 0x000ee4000c1e1900 */
[----:B---3--:R-:W-:-:S05]  /*0110*/  IMAD.WIDE R4, R40, 0x14, R4 ;  /* 0x0000001428047825 */ /* 0x008fca00078e0204 */
[----:B------:R-:W2:Y:S01]  /*0120*/  LDG.E R3, desc[UR4][R4.64+0xc] ;  /* 0x00000c0404037981 */ /* 0x000ea2000c1e1900 */
[----:B------:R-:W-:Y:S01]  /*0130*/  BSSY B3, `(.L_x_63) ;  /* 0x000024c000037945 */ /* 0x000fe20003800000 */
[----:B--2---:R-:W-:-:S13]  /*0140*/  ISETP.NE.AND P0, PT, R3, RZ, PT ;  /* 0x000000ff0300720c */ /* 0x004fda0003f05270 */
[----:B------:R-:W-:Y:S05]  /*0150*/  @!P0 BRA `(.L_x_64) ;  /* 0x0000002400248947 */ /* 0x000fea0003800000 */
[----:B------:R-:W0:Y:S01]  /*0160*/  LDC R9, c[0x0][0x3c4] ;  /* 0x0000f100ff097b82 */ /* 0x000e220000000800 */
[----:B------:R0:W5:Y:S01]  /*0170*/  LDG.E R41, desc[UR4][R4.64+0x10] ;  /* 0x0000100404297981 */ /* 0x000162000c1e1900 */
[----:B------:R-:W-:Y:S02]  /*0180*/  MOV R15, R3 ;  /* 0x00000003000f7202 */ /* 0x000fe40000000f00 */
[----:B------:R-:W-:-:S04]  /*0190*/  MOV R3, RZ ;  /* 0x000000ff00037202 */ /* 0x000fc80000000f00 */
[----:B------:R-:W1:Y:S08]  /*01a0*/  LDC.64 R10, c[0x0][0x388] ;  /* 0x0000e200ff0a7b82 */ /* 0x000e700000000a00 */
[----:B------:R-:W2:Y:S08]  /*01b0*/  LDC.64 R46, c[0x0][0x380] ;  /* 0x0000e000ff2e7b82 */ /* 0x000eb00000000a00 */
[----:B------:R-:W3:Y:S01]  /*01c0*/  LDC R36, c[0x0][0x3c8] ;  /* 0x0000f200ff247b82 */ /* 0x000ee20000000800 */
[----:B0-----:R-:W-:Y:S01]  /*01d0*/  SHF.R.S32.HI R4, RZ, 0x1f, R9 ;  /* 0x0000001fff047819 */ /* 0x001fe20000011409 */
[----:B------:R-:W-:Y:S01]  /*01e0*/  IMAD R7, R42, R9, RZ ;  /* 0x000000092a077224 */ /* 0x000fe200078e02ff */
[----:B------:R-:W-:-:S02]  /*01f0*/  LOP3.LUT R30, R9, 0x3, RZ, 0xc0, !PT ;  /* 0x00000003091e7812 */ /* 0x000fc400078ec0ff */
[----:B------:R-:W-:Y:S02]  /*0200*/  LEA.HI R4, R4, R9, RZ, 0x2 ;  /* 0x0000000904047211 */ /* 0x000fe400078f10ff */
[----:B-1----:R-:W-:Y:S01]  /*0210*/  IADD3 R0, P0, PT, R10, 0x40, RZ ;  /* 0x000000400a007810 */ /* 0x002fe20007f1e0ff */
[----:B------:R-:W-:Y:S01]  /*0220*/  HFMA2 R10, -RZ, RZ, 0, 0 ;  /* 0x00000000ff0a7431 */ /* 0x000fe200000001ff */
[----:B------:R-:W-:Y:S02]  /*0230*/  LOP3.LUT R38, R4, 0xfffffffc, RZ, 0xc0, !PT ;  /* 0xfffffffc04267812 */ /* 0x000fe400078ec0ff */
[----:B------:R-:W-:Y:S02]  /*0240*/  IADD3.X R2, PT, PT, RZ, R11, RZ, P0, !PT ;  /* 0x0000000bff027210 */ /* 0x000fe400007fe4ff */
[----:B------:R-:W-:Y:S01]  /*0250*/  IADD3 R31, PT, PT, -R38, R9, RZ ;  /* 0x00000009261f7210 */ /* 0x000fe20007ffe1ff */
[----:B--2---:R-:W-:Y:S01]  /*0260*/  IMAD.WIDE R46, R7, 0x4, R46 ;  /* 0x00000004072e7825 */ /* 0x004fe200078e022e */
[----:B------:R-:W-:-:S02]  /*0270*/  SHF.R.S32.HI R39, RZ, 0x2, R4 ;  /* 0x00000002ff277819 */ /* 0x000fc40000011404 */
[C---:B------:R-:W-:Y:S02]  /*0280*/  LOP3.LUT R35, R31.reuse, 0xf, RZ, 0xc0, !PT ;  /* 0x0000000f1f237812 */ /* 0x040fe400078ec0ff */
[----:B------:R-:W-:Y:S02]  /*0290*/  IADD3 RZ, P0, PT, R46, 0x40, RZ ;  /* 0x000000402eff7810 */ /* 0x000fe40007f1e0ff */
[----:B------:R-:W-:Y:S02]  /*02a0*/  LOP3.LUT R34, R31, 0x7, RZ, 0xc0, !PT ;  /* 0x000000071f227812 */ /* 0x000fe400078ec0ff */
[C---:B---3--:R-:W-:Y:S02]  /*02b0*/  IADD3 R37, PT, PT, R36.reuse, -0x2, RZ ;  /* 0xfffffffe24257810 */ /* 0x048fe40007ffe0ff */
[C---:B------:R-:W-:Y:S02]  /*02c0*/  IADD3 R29, PT, PT, R36.reuse, -0x3, RZ ;  /* 0xfffffffd241d7810 */ /* 0x040fe40007ffe0ff */
[----:B------:R-:W-:-:S02]  /*02d0*/  IADD3 R28, PT, PT, R36, -0x4, RZ ;  /* 0xfffffffc241c7810 */ /* 0x000fc40007ffe0ff */
[C---:B------:R-:W-:Y:S02]  /*02e0*/  IADD3 R11, PT, PT, R36.reuse, -0x5, RZ ;  /* 0xfffffffb240b7810 */ /* 0x040fe40007ffe0ff */
[----:B------:R-:W-:Y:S02]  /*02f0*/  LEA R36, R36, R1, 0x3 ;  /* 0x0000000124247211 */ /* 0x000fe400078e18ff */
[----:B------:R-:W-:Y:S02]  /*0300*/  IADD3 R32, PT, PT, R38, -R9, RZ ;  /* 0x8000000926207210 */ /* 0x000fe40007ffe0ff */
[----:B------:R-:W-:Y:S02]  /*0310*/  LOP3.LUT R33, R39, 0x1ffffff8, RZ, 0xc0, !PT ;  /* 0x1ffffff827217812 */ /* 0x000fe400078ec0ff */
[----:B------:R-:W-:Y:S02]  /*0320*/  IADD3.X R4, PT, PT, RZ, R47, RZ, P0, !PT ;  /* 0x0000002fff047210 */ /* 0x000fe400007fe4ff */
[----:B------:R-:W-:-:S07]  /*0330*/  LOP3.LUT R31, R31, 0xfffffff0, RZ, 0xc0, !PT ;  /* 0xfffffff01f1f7812 */ /* 0x000fce00078ec0ff */
.L_x_100:
[----:B0-----:R-:W0:Y:S08]  /*0340*/  LDC.64 R6, c[0x0][0x3a8] ;  /* 0x0000ea00ff067b82 */ /* 0x001e300000000a00 */
[----:B-123--:R-:W1:Y:S01]  /*0350*/  LDC.64 R8, c[0x0][0x3b0] ;  /* 0x0000ec00ff087b82 */ /* 0x00ee620000000a00 */
[----:B0-----:R-:W-:-:S05]  /*0360*/  IMAD.WIDE R12, R40, 0x20, R6 ;  /* 0x00000020280c7825 */ /* 0x001fca00078e0206 */
[----:B------:R-:W2:Y:S02]  /*0370*/  LDG.E.64 R6, desc[UR4][R12.64+0x18] ;  /* 0x000018040c067981 */ /* 0x000ea4000c1e1b00 */
[----:B--2---:R-:W-:-:S05]  /*0380*/  IMAD.WIDE.U32 R6, R10, 0x8, R6 ;  /* 0x000000080a067825 */ /* 0x004fca00078e0006 */
[----:B------:R-:W1:Y:S02]  /*0390*/  LD.E R5, desc[UR4][R6.64] ;  /* 0x0000000406057980 */ /* 0x000e64000c101900 */
[----:B-1----:R-:W-:-:S06]  /*03a0*/  IMAD.WIDE R8, R5, 0x14, R8 ;  /* 0x0000001405087825 */ /* 0x002fcc00078e0208 */
[----:B------:R-:W2:Y:S01]  /*03b0*/  LDG.E R8, desc[UR4][R8.64+0x8] ;  /* 0x0000080408087981 */ /* 0x000ea2000c1e1900 */
[----:B------:R-:W-:Y:S01]  /*03c0*/  BSSY B2, `(.L_x_65) ;  /* 0x000021f000027945 */ /* 0x000fe20003800000 */
[----:B--2---:R-:W-:-:S04]  /*03d0*/  IADD3 R14, PT, PT, R8, -0x1, RZ ;  /* 0xffffffff080e7810 */ /* 0x004fc80007ffe0ff */
[----:B------:R-:W-:-:S13]  /*03e0*/  ISETP.GE.AND P0, PT, R14, RZ, PT ;  /* 0x000000ff0e00720c */ /* 0x000fda0003f06270 */
[----:B------:R-:W-:Y:S05]  /*03f0*/  @!P0 BRA `(.L_x_66) ;  /* 0x00000020006c8947 */ /* 0x000fea0003800000 */
[----:B------:R-:W0:Y:S01]  /*0400*/  LDC.64 R6, c[0x0][0x390] ;  /* 0x0000e400ff067b82 */ /* 0x000e220000000a00 */
[----:B------:R-:W1:Y:S02]  /*0410*/  LDCU UR6, c[0x0][0x3c0] ;  /* 0x00007800ff0677ac */ /* 0x000e640008000800 */
[----:B-1----:R-:W-:-:S04]  /*0420*/  IMAD R9, R5, UR6, R42 ;  /* 0x0000000605097c24 */ /* 0x002fc8000f8e022a */
[----:B0-----:R-:W-:-:S05]  /*0430*/  IMAD.WIDE R8, R9, 0x4, R6 ;  /* 0x0000000409087825 */ /* 0x001fca00078e0206 */
[----:B------:R0:W5:Y:S01]  /*0440*/  LDG.E R6, desc[UR4][R8.64] ;  /* 0x0000000408067981 */ /* 0x000162000c1e1900 */
[----:B------:R-:W-:Y:S01]  /*0450*/  BSSY B1, `(.L_x_67) ;  /* 0x0000212000017945 */ /* 0x000fe20003800000 */
[----:B------:R-:W-:-:S07]  /*0460*/  MOV R7, R14 ;  /* 0x0000000e00077202 */ /* 0x000fce0000000f00 */
.L_x_99:
[----:B0123--:R-:W0:Y:S02]  /*0470*/  LDC.64 R8, c[0x0][0x3b8] ;  /* 0x0000ee00ff087b82 */ /* 0x00fe240000000a00 */
[----:B0-----:R-:W-:-:S05]  /*0480*/  IMAD.WIDE R8, R5, 0x20, R8 ;  /* 0x0000002005087825 */ /* 0x001fca00078e0208 */
[----:B------:R-:W2:Y:S02]  /*0490*/  LDG.E.64 R12, desc[UR4][R8.64+0x8] ;  /* 0x00000804080c7981 */ /* 0x000ea4000c1e1b00 */
[----:B--2---:R-:W-:-:S05]  /*04a0*/  IMAD.WIDE.U32 R12, R7, 0x8, R12 ;  /* 0x00000008070c7825 */ /* 0x004fca00078e000c */
[----:B------:R-:W2:Y:S01]  /*04b0*/  LD.E R15, desc[UR4][R12.64+0x4] ;  /* 0x000004040c0f7980 */ /* 0x000ea2000c101900 */
[----:B------:R-:W-:Y:S05]  /*04c0*/  YIELD ;  /* 0x0000000000007946 */ /* 0x000fea0003800000 */
[----:B--2--5:R-:W-:-:S05]  /*04d0*/  FADD R14, R6, -R15 ;  /* 0x8000000f060e7221 */ /* 0x024fca0000000000 */
[----:B------:R-:W-:-:S13]  /*04e0*/  FSETP.GT.AND P0, PT, R14, R41, PT ;  /* 0x000000290e00720b */ /* 0x000fda0003f04000 */
[----:B------:R-:W-:Y:S05]  /*04f0*/  @P0 BRA `(.L_x_68) ;  /* 0x00000020001c0947 */ /* 0x000fea0003800000 */
[CC--:B------:R-:W-:Y:S01]  /*0500*/  FSETP.GE.AND P0, PT, R14.reuse, -R41.reuse, PT ;  /* 0x800000290e00720b */ /* 0x0c0fe20003f06000 */
[----:B------:R-:W-:Y:S03]  /*0510*/  BSSY.RECONVERGENT B0, `(.L_x_69) ;  /* 0x0000202000007945 */ /* 0x000fe60003800200 */
[----:B------:R-:W-:-:S04]  /*0520*/  FSETP.GTU.OR P0, PT, R14, R41, !P0 ;  /* 0x000000290e00720b */ /* 0x000fc8000470c400 */
[----:B------:R-:W-:-:S13]  /*0530*/  FSETP.LT.OR P0, PT, R14, -R41, P0 ;  /* 0x800000290e00720b */ /* 0x000fda0000701400 */
[----:B------:R-:W-:Y:S05]  /*0540*/  @P0 BRA `(.L_x_70) ;  /* 0x0000001c00f80947 */ /* 0x000fea0003800000 */
[----:B------:R-:W2:Y:S01]  /*0550*/  LD.E R8, desc[UR4][R12.64] ;  /* 0x000000040c087980 */ /* 0x000ea2000c101900 */
[----:B------:R-:W0:Y:S01]  /*0560*/  LDC R9, c[0x0][0x3c4] ;  /* 0x0000f100ff097b82 */ /* 0x000e220000000800 */
[----:B------:R-:W-:Y:S01]  /*0570*/  HFMA2 R48, -RZ, RZ, 0, 0 ;  /* 0x00000000ff307431 */ /* 0x000fe200000001ff */
[----:B0-----:R-:W-:Y:S01]  /*0580*/  ISETP.GE.AND P0, PT, R9, 0x4, PT ;  /* 0x000000040900780c */ /* 0x001fe20003f06270 */
[----:B--2---:R-:W-:-:S05]  /*0590*/  IMAD R44, R8, R9, RZ ;  /* 0x00000009082c7224 */ /* 0x004fca00078e02ff */
[----:B------:R-:W-:-:S07]  /*05a0*/  SHF.R.S32.HI R43, RZ, 0x1f, R44 ;  /* 0x0000001fff2b7819 */ /* 0x000fce000001142c */
[----:B------:R-:W-:Y:S05]  /*05b0*/  @!P0 BRA `(.L_x_71) ;  /* 0x0000000c000c8947 */ /* 0x000fea0003800000 */
[----:B------:R-:W-:Y:S02]  /*05c0*/  IADD3 R12, PT, PT, R39, -0x1, RZ ;  /* 0xffffffff270c7810 */ /* 0x000fe40007ffe0ff */
[----:B------:R-:W-:Y:S02]  /*05d0*/  MOV R48, RZ ;  /* 0x000000ff00307202 */ /* 0x000fe40000000f00 */
[----:B------:R-:W-:Y:S02]  /*05e0*/  ISETP.GE.U32.AND P0, PT, R12, 0x7, PT ;  /* 0x000000070c00780c */ /* 0x000fe40003f06070 */
[----:B------:R-:W-:-:S11]  /*05f0*/  MOV R45, RZ ;  /* 0x000000ff002d7202 */ /* 0x000fd60000000f00 */
[----:B------:R-:W-:Y:S05]  /*0600*/  @!P0 BRA `(.L_x_72) ;  /* 0x0000000400808947 */ /* 0x000fea0003800000 */
[----:B------:R-:W-:Y:S01]  /*0610*/  LEA R52, P0, R44, R0, 0x2 ;  /* 0x000000002c347211 */ /* 0x000fe200078010ff */
[----:B------:R-:W-:Y:S01]  /*0620*/  BSSY.RECONVERGENT B4, `(.L_x_73) ;  /* 0x000005d000047945 */ /* 0x000fe20003800200 */
[----:B------:R-:W-:Y:S02]  /*0630*/  IADD3 R45, PT, PT, -R33, RZ, RZ ;  /* 0x000000ff212d7210 */ /* 0x000fe40007ffe1ff */
[----:B------:R-:W-:Y:S02]  /*0640*/  IADD3 R50, PT, PT, R46, 0x40, RZ ;  /* 0x000000402e327810 */ /* 0x000fe40007ffe0ff */
[----:B------:R-:W-:Y:S02]  /*0650*/  MOV R48, RZ ;  /* 0x000000ff00307202 */ /* 0x000fe40000000f00 */
[----:B------:R-:W-:Y:S02]  /*0660*/  MOV R51, R4 ;  /* 0x0000000400337202 */ /* 0x000fe40000000f00 */
[----:B------:R-:W-:-:S07]  /*0670*/  LEA.HI.X R53, R44, R2, R43, 0x2, P0 ;  /* 0x000000022c357211 */ /* 0x000fce00000f142b */
.L_x_74:
        /* <DEDUP_REMOVED lines=13> */
[----:B------:R-:W-:Y:S02]  /*0750*/  FFMA R48, R25, R25, R48 ;  /* 0x0000001919307223 */ /* 0x000fe40000000030 */
[----:B------:R-:W2:Y:S02]  /*0760*/  LDG.E.128.CONSTANT R24, desc[UR4][R52.64+-0x20] ;  /* 0xffffe00434187981 */ /* 0x000ea4000c1e9d00 */
[----:B------:R-:W-:-:S04]  /*0770*/  FFMA R48, R23, R23, R48 ;  /* 0x0000001717307223 */ /* 0x000fc80000000030 */
[----:B------:R-:W-:Y:S02]  /*0780*/  FFMA R48, R21, R21, R48 ;  /* 0x0000001515307223 */ /* 0x000fe40000000030 */
[----:B------:R-:W2:Y:S02]  /*0790*/  LDG.E.128 R20, desc[UR4][R50.64+-0x20] ;  /* 0xffffe00432147981 */ /* 0x000ea4000c1e1d00 */
        /* <DEDUP_REMOVED lines=11> */
[----:B------:R-:W-:-:S03]  /*0850*/  FADD R23, R23, -R27 ;  /* 0x8000001b17177221 */ /* 0x000fc60000000000 */
[----:B------:R-:W-:Y:S01]  /*0860*/  FFMA R48, R25, R25, R48 ;  /* 0x0000001919307223 */ /* 0x000fe20000000030 */
[----:B---3--:R-:W-:Y:S01]  /*0870*/  FADD R21, R12, -R16 ;  /* 0x800000100c157221 */ /* 0x008fe20000000000 */
[----:B------:R-:W2:Y:S02]  /*0880*/  LDG.E.128.CONSTANT R24, desc[UR4][R52.64] ;  /* 0x0000000434187981 */ /* 0x000ea4000c1e9d00 */
[----:B------:R-:W-:Y:S01]  /*0890*/  FFMA R48, R23, R23, R48 ;  /* 0x0000001717307223 */ /* 0x000fe20000000030 */
[----:B------:R-:W-:-:S03]  /*08a0*/  FADD R13, R13, -R17 ;  /* 0x800000110d0d7221 */ /* 0x000fc60000000000 */
[----:B------:R-:W-:Y:S02]  /*08b0*/  FFMA R48, R21, R21, R48 ;  /* 0x0000001515307223 */ /* 0x000fe40000000030 */
[----:B------:R-:W2:Y:S01]  /*08c0*/  LDG.E.128 R20, desc[UR4][R50.64] ;  /* 0x0000000432147981 */ /* 0x000ea2000c1e1d00 */
        /* <DEDUP_REMOVED lines=16> */
[----:B------:R-:W-:-:S04]  /*09d0*/  FFMA R48, R23, R23, R48 ;  /* 0x0000001717307223 */ /* 0x000fc80000000030 */
[----:B------:R-:W-:Y:S02]  /*09e0*/  FFMA R48, R21, R21, R48 ;  /* 0x0000001515307223 */ /* 0x000fe40000000030 */
[----:B------:R-:W2:Y:S01]  /*09f0*/  LDG.E.128 R20, desc[UR4][R50.64+0x20] ;  /* 0x0000200432147981 */ /* 0x000ea2000c1e1d00 */
[----:B------:R-:W-:Y:S01]  /*0a00*/  FADD R13, R13, -R17 ;  /* 0x800000110d0d7221 */ /* 0x000fe20000000000 */
[----:B------:R-:W-:-:S03]  /*0a10*/  FADD R17, R14, -R18 ;  /* 0x800000120e117221 */ /* 0x000fc60000000000 */
[----:B------:R-:W-:Y:S01]  /*0a20*/  FFMA R48, R13, R13, R48 ;  /* 0x0000000d0d307223 */ /* 0x000fe20000000030 */
[----:B------:R-:W-:-:S03]  /*0a30*/  FADD R15, R15, -R19 ;  /* 0x800000130f0f7221 */ /* 0x000fc60000000000 */
[----:B------:R-:W-:Y:S02]  /*0a40*/  FFMA R48, R17, R17, R48 ;  /* 0x0000001111307223 */ /* 0x000fe40000000030 */
[----:B------:R0:W3:Y:S02]  /*0a50*/  LDG.E.128.CONSTANT R16, desc[UR4][R52.64+0x30] ;  /* 0x0000300434107981 */ /* 0x0000e4000c1e9d00 */
        /* <DEDUP_REMOVED lines=26> */
.L_x_73:
[----:B------:R-:W-:-:S07]  /*0c00*/  MOV R45, R33 ;  /* 0x00000021002d7202 */ /* 0x000fce0000000f00 */
.L_x_72:
[----:B------:R-:W-:-:S04]  /*0c10*/  LOP3.LUT R12, R39, 0x7, RZ, 0xc0, !PT ;  /* 0x00000007270c7812 */ /* 0x000fc800078ec0ff */
[----:B------:R-:W-:-:S13]  /*0c20*/  ISETP.NE.AND P0, PT, R12, RZ, PT ;  /* 0x000000ff0c00720c */ /* 0x000fda0003f05270 */
[----:B------:R-:W-:Y:S05]  /*0c30*/  @!P0 BRA `(.L_x_71) ;  /* 0x00000004006c8947 */ /* 0x000fea0003800000 */
[----:B------:R-:W0:Y:S01]  /*0c40*/  LDCU.64 UR6, c[0x0][0x388] ;  /* 0x00007100ff0677ac */ /* 0x000e220008000a00 */
[----:B------:R-:W-:-:S04]  /*0c50*/  IADD3 R12, PT, PT, R12, -0x1, RZ ;  /* 0xffffffff0c0c7810 */ /* 0x000fc80007ffe0ff */
[----:B------:R-:W-:Y:S02]  /*0c60*/  ISETP.GE.U32.AND P0, PT, R12, 0x3, PT ;  /* 0x000000030c00780c */ /* 0x000fe40003f06070 */
[----:B0-----:R-:W-:-:S04]  /*0c70*/  LEA R50, P1, R44, UR6, 0x2 ;  /* 0x000000062c327c11 */ /* 0x001fc8000f8210ff */
[----:B------:R-:W-:-:S07]  /*0c80*/  LEA.HI.X R51, R44, UR7, R43, 0x2, P1 ;  /* 0x000000072c337c11 */ /* 0x000fce00088f142b */
[----:B------:R-:W-:Y:S05]  /*0c90*/  @!P0 BRA `(.L_x_75) ;  /* 0x0000000000ac8947 */ /* 0x000fea0003800000 */
[----:B------:R-:W-:-:S04]  /*0ca0*/  IMAD.WIDE.U32 R54, R45, 0x10, R46 ;  /* 0x000000102d367825 */ /* 0x000fc800078e002e */
[----:B------:R-:W-:Y:S01]  /*0cb0*/  IMAD.WIDE.U32 R52, R45, 0x10, R50 ;  /* 0x000000102d347825 */ /* 0x000fe200078e0032 */
[----:B------:R-:W2:Y:S04]  /*0cc0*/  LDG.E.128 R20, desc[UR4][R54.64] ;  /* 0x0000000436147981 */ /* 0x000ea8000c1e1d00 */
[----:B------:R-:W2:Y:S04]  /*0cd0*/  LDG.E.128.CONSTANT R24, desc[UR4][R52.64] ;  /* 0x0000000434187981 */ /* 0x000ea8000c1e9d00 */
[----:B------:R-:W3:Y:S04]  /*0ce0*/  LDG.E.128 R12, desc[UR4][R54.64+0x10] ;  /* 0x00001004360c7981 */ /* 0x000ee8000c1e1d00 */
[----:B------:R-:W3:Y:S01]  /*0cf0*/  LDG.E.128.CONSTANT R16, desc[UR4][R52.64+0x10] ;  /* 0x0000100434107981 */ /* 0x000ee2000c1e9d00 */
        /* <DEDUP_REMOVED lines=17> */
[----:B------:R-:W3:Y:S02]  /*0e10*/  LDG.E.128.CONSTANT R16, desc[UR4][R52.64+0x30] ;  /* 0x0000300434107981 */ /* 0x000ee4000c1e9d00 */
        /* <DEDUP_REMOVED lines=19> */
.L_x_75:
[----:B------:R-:W-:-:S04]  /*0f50*/  LOP3.LUT R12, R39, 0x3, RZ, 0xc0, !PT ;  /* 0x00000003270c7812 */ /* 0x000fc800078ec0ff */
[----:B------:R-:W-:-:S13]  /*0f60*/  ISETP.NE.AND P0, PT, R12, RZ, PT ;  /* 0x000000ff0c00720c */ /* 0x000fda0003f05270 */
[----:B------:R-:W-:Y:S05]  /*0f70*/  @!P0 BRA `(.L_x_71) ;  /* 0x00000000009c8947 */ /* 0x000fea0003800000 */
[----:B------:R-:W-:Y:S02]  /*0f80*/  ISETP.NE.AND P0, PT, R12, 0x1, PT ;  /* 0x000000010c00780c */ /* 0x000fe40003f05270 */
[----:B------:R-:W-:-:S11]  /*0f90*/  LOP3.LUT P1, RZ, R39, 0x1, RZ, 0xc0, !PT ;  /* 0x0000000127ff7812 */ /* 0x000fd6000782c0ff */
[----:B------:R-:W-:Y:S05]  /*0fa0*/  @!P0 BRA `(.L_x_76) ;  /* 0x00000000005c8947 */ /* 0x000fea0003800000 */
        /* <DEDUP_REMOVED lines=23> */
.L_x_76:
[----:B------:R-:W-:Y:S05]  /*1120*/  @!P1 BRA `(.L_x_71) ;  /* 0x0000000000309947 */ /* 0x000fea0003800000 */
        /* <DEDUP_REMOVED lines=12> */
.L_x_71:
[----:B------:R-:W-:-:S13]  /*11f0*/  ISETP.GE.AND P0, PT, R38, R9, PT ;  /* 0x000000092600720c */ /* 0x000fda0003f06270 */
[----:B------:R-:W-:Y:S05]  /*1200*/  @P0 BRA `(.L_x_77) ;  /* 0x0000000800c00947 */ /* 0x000fea0003800000 */
[----:B------:R-:W-:Y:S02]  /*1210*/  ISETP.GT.U32.AND P0, PT, R32, -0x10, PT ;  /* 0xfffffff02000780c */ /* 0x000fe40003f04070 */
[----:B------:R-:W-:Y:S02]  /*1220*/  ISETP.NE.AND P1, PT, R35, RZ, PT ;  /* 0x000000ff2300720c */ /* 0x000fe40003f25270 */
[----:B------:R-:W-:-:S09]  /*1230*/  MOV R9, R38 ;  /* 0x0000002600097202 */ /* 0x000fd20000000f00 */
[----:B------:R-:W-:Y:S05]  /*1240*/  @P0 BRA `(.L_x_78) ;  /* 0x0000000400380947 */ /* 0x000fea0003800000 */
[----:B------:R-:W-:Y:S01]  /*1250*/  HFMA2 R16, -RZ, RZ, 0, 0 ;  /* 0x00000000ff107431 */ /* 0x000fe200000001ff */
[----:B------:R-:W-:Y:S01]  /*1260*/  BSSY.RECONVERGENT B4, `(.L_x_78) ;  /* 0x000004c000047945 */ /* 0x000fe20003800200 */
[----:B------:R-:W-:-:S07]  /*1270*/  MOV R9, R38 ;  /* 0x0000002600097202 */ /* 0x000fce0000000f00 */
.L_x_79:
        /* <DEDUP_REMOVED lines=18> */
[----:B------:R-:W5:Y:S01]  /*13a0*/  LDG.E R49, desc[UR4][R14.64+0x3c] ;  /* 0x00003c040e317981 */ /* 0x000f62000c1e1900 */
[----:B--2---:R-:W-:-:S03]  /*13b0*/  FADD R17, R17, -R18 ;  /* 0x8000001211117221 */ /* 0x004fc60000000000 */
[----:B------:R-:W2:Y:S01]  /*13c0*/  LDG.E R18, desc[UR4][R12.64+0x1c] ;  /* 0x00001c040c127981 */ /* 0x000ea2000c1e1900 */
[----:B------:R-:W-:Y:S01]  /*13d0*/  FFMA R45, R17, R17, R48 ;  /* 0x00000011112d7223 */ /* 0x000fe20000000030 */
[----:B---3--:R-:W-:Y:S02]  /*13e0*/  FADD R50, R27, -R50 ;  /* 0x800000321b327221 */ /* 0x008fe40000000000 */
[----:B------:R-:W3:Y:S04]  /*13f0*/  LDG.E R48, desc[UR4][R12.64+0x18] ;  /* 0x000018040c307981 */ /* 0x000ee8000c1e1900 */
[----:B------:R-:W3:Y:S04]  /*1400*/  LDG.E R27, desc[UR4][R14.64+0x18] ;  /* 0x000018040e1b7981 */ /* 0x000ee8000c1e1900 */
[----:B------:R-:W2:Y:S01]  /*1410*/  LDG.E R17, desc[UR4][R14.64+0x1c] ;  /* 0x00001c040e117981 */ /* 0x000ea2000c1e1900 */
[----:B------:R-:W-:Y:S01]  /*1420*/  FFMA R45, R50, R50, R45 ;  /* 0x00000032322d7223 */ /* 0x000fe2000000002d */
[----:B----4-:R-:W-:-:S02]  /*1430*/  FADD R50, R19, -R20 ;  /* 0x8000001413327221 */ /* 0x010fc40000000000 */
[----:B------:R-:W4:Y:S04]  /*1440*/  LDG.E R20, desc[UR4][R14.64+0x20] ;  /* 0x000020040e147981 */ /* 0x000f28000c1e1900 */
[----:B------:R-:W4:Y:S01]  /*1450*/  LDG.E R19, desc[UR4][R12.64+0x20] ;  /* 0x000020040c137981 */ /* 0x000f22000c1e1900 */
[----:B------:R-:W-:Y:S01]  /*1460*/  FFMA R45, R50, R50, R45 ;  /* 0x00000032322d7223 */ /* 0x000fe2000000002d */
[----:B-----5:R-:W-:Y:S01]  /*1470*/  FADD R22, R21, -R22 ;  /* 0x8000001615167221 */ /* 0x020fe20000000000 */
[----:B------:R-:W-:Y:S01]  /*1480*/  FADD R24, R23, -R24 ;  /* 0x8000001817187221 */ /* 0x000fe20000000000 */
[----:B------:R-:W5:Y:S02]  /*1490*/  LDG.E R21, desc[UR4][R12.64+0x24] ;  /* 0x000024040c157981 */ /* 0x000f64000c1e1900 */
[----:B------:R-:W-:-:S02]  /*14a0*/  FFMA R45, R22, R22, R45 ;  /* 0x00000016162d7223 */ /* 0x000fc4000000002d */
[----:B------:R-:W5:Y:S01]  /*14b0*/  LDG.E R22, desc[UR4][R14.64+0x24] ;  /* 0x000024040e167981 */ /* 0x000f62000c1e1900 */
[----:B------:R-:W-:Y:S01]  /*14c0*/  FADD R26, R26, -R25 ;  /* 0x800000191a1a7221 */ /* 0x000fe20000000000 */
[----:B------:R-:W-:Y:S02]  /*14d0*/  FFMA R45, R24, R24, R45 ;  /* 0x00000018182d7223 */ /* 0x000fe4000000002d */
[----:B------:R-:W5:Y:S02]  /*14e0*/  LDG.E R24, desc[UR4][R14.64+0x28] ;  /* 0x000028040e187981 */ /* 0x000f64000c1e1900 */
[----:B------:R-:W-:Y:S02]  /*14f0*/  FFMA R45, R26, R26, R45 ;  /* 0x0000001a1a2d7223 */ /* 0x000fe4000000002d */
[----:B------:R-:W5:Y:S04]  /*1500*/  LDG.E R23, desc[UR4][R12.64+0x28] ;  /* 0x000028040c177981 */ /* 0x000f68000c1e1900 */
[----:B------:R-:W5:Y:S01]  /*1510*/  LDG.E R50, desc[UR4][R12.64+0x34] ;  /* 0x000034040c327981 */ /* 0x000f62000c1e1900 */
[----:B---3--:R-:W-:-:S03]  /*1520*/  FADD R48, R27, -R48 ;  /* 0x800000301b307221 */ /* 0x008fc60000000000 */
[----:B------:R-:W3:Y:S01]  /*1530*/  LDG.E R27, desc[UR4][R14.64+0x34] ;  /* 0x000034040e1b7981 */ /* 0x000ee2000c1e1900 */
[----:B--2---:R-:W-:-:S03]  /*1540*/  FADD R26, R17, -R18 ;  /* 0x80000012111a7221 */ /* 0x004fc60000000000 */
[----:B------:R-:W2:Y:S01]  /*1550*/  LDG.E R17, desc[UR4][R14.64+0x2c] ;  /* 0x00002c040e117981 */ /* 0x000ea2000c1e1900 */
[----:B------:R-:W-:-:S03]  /*1560*/  FFMA R25, R48, R48, R45 ;  /* 0x0000003030197223 */ /* 0x000fc6000000002d */
[----:B------:R-:W2:Y:S04]  /*1570*/  LDG.E R18, desc[UR4][R12.64+0x2c] ;  /* 0x00002c040c127981 */ /* 0x000ea8000c1e1900 */
[----:B------:R-:W2:Y:S04]  /*1580*/  LDG.E R48, desc[UR4][R14.64+0x30] ;  /* 0x000030040e307981 */ /* 0x000ea8000c1e1900 */
[----:B------:R-:W2:Y:S01]  /*1590*/  LDG.E R45, desc[UR4][R12.64+0x30] ;  /* 0x000030040c2d7981 */ /* 0x000ea2000c1e1900 */
[----:B------:R-:W-:Y:S01]  /*15a0*/  FFMA R25, R26, R26, R25 ;  /* 0x0000001a1a197223 */ /* 0x000fe20000000019 */
[----:B----4-:R-:W-:-:S02]  /*15b0*/  FADD R52, R20, -R19 ;  /* 0x8000001314347221 */ /* 0x010fc40000000000 */
[----:B------:R-:W4:Y:S04]  /*15c0*/  LDG.E R26, desc[UR4][R14.64+0x38] ;  /* 0x000038040e1a7981 */ /* 0x000f28000c1e1900 */
[----:B------:R-:W4:Y:S04]  /*15d0*/  LDG.E R19, desc[UR4][R12.64+0x38] ;  /* 0x000038040c137981 */ /* 0x000f28000c1e1900 */
[----:B------:R-:W4:Y:S01]  /*15e0*/  LDG.E R20, desc[UR4][R12.64+0x3c] ;  /* 0x00003c040c147981 */ /* 0x000f22000c1e1900 */
[----:B------:R-:W-:Y:S01]  /*15f0*/  FFMA R25, R52, R52, R25 ;  /* 0x0000003434197223 */ /* 0x000fe20000000019 */
[----:B-----5:R-:W-:Y:S01]  /*1600*/  FADD R22, R22, -R21 ;  /* 0x8000001516167221 */ /* 0x020fe20000000000 */
[----:B------:R-:W-:-:S03]  /*1610*/  FADD R24, R24, -R23 ;  /* 0x8000001718187221 */ /* 0x000fc60000000000 */
[----:B------:R-:W-:Y:S01]  /*1620*/  FFMA R25, R22, R22, R25 ;  /* 0x0000001616197223 */ /* 0x000fe20000000019 */
[----:B------:R-:W-:-:S03]  /*1630*/  IADD3 R16, PT, PT, R16, 0x10, RZ ;  /* 0x0000001010107810 */ /* 0x000fc60007ffe0ff */
[----:B------:R-:W-:Y:S01]  /*1640*/  FFMA R25, R24, R24, R25 ;  /* 0x0000001818197223 */ /* 0x000fe20000000019 */
[----:B------:R-:W-:Y:S02]  /*1650*/  ISETP.NE.AND P0, PT, R16, R31, PT ;  /* 0x0000001f1000720c */ /* 0x000fe40003f05270 */
[----:B------:R-:W-:Y:S01]  /*1660*/  IADD3 R9, PT, PT, R9, 0x10, RZ ;  /* 0x0000001009097810 */ /* 0x000fe20007ffe0ff */
[----:B---3--:R-:W-:Y:S01]  /*1670*/  FADD R50, R27, -R50 ;  /* 0x800000321b327221 */ /* 0x008fe20000000000 */
[----:B--2---:R-:W-:-:S04]  /*1680*/  FADD R18, R17, -R18 ;  /* 0x8000001211127221 */ /* 0x004fc80000000000 */
[----:B------:R-:W-:Y:S01]  /*1690*/  FFMA R25, R18, R18, R25 ;  /* 0x0000001212197223 */ /* 0x000fe20000000019 */
[----:B------:R-:W-:-:S04]  /*16a0*/  FADD R48, R48, -R45 ;  /* 0x8000002d30307221 */ /* 0x000fc80000000000 */
[----:B------:R-:W-:-:S04]  /*16b0*/  FFMA R25, R48, R48, R25 ;  /* 0x0000003030197223 */ /* 0x000fc80000000019 */
[----:B------:R-:W-:Y:S01]  /*16c0*/  FFMA R25, R50, R50, R25 ;  /* 0x0000003232197223 */ /* 0x000fe20000000019 */
[----:B----4-:R-:W-:Y:S01]  /*16d0*/  FADD R26, R26, -R19 ;  /* 0x800000131a1a7221 */ /* 0x010fe20000000000 */
[----:B------:R-:W-:-:S03]  /*16e0*/  FADD R20, R49, -R20 ;  /* 0x8000001431147221 */ /* 0x000fc60000000000 */
[----:B------:R-:W-:-:S04]  /*16f0*/  FFMA R25, R26, R26, R25 ;  /* 0x0000001a1a197223 */ /* 0x000fc80000000019 */
[----:B------:R-:W-:Y:S01]  /*1700*/  FFMA R48, R20, R20, R25 ;  /* 0x0000001414307223 */ /* 0x000fe20000000019 */
[----:B------:R-:W-:Y:S06]  /*1710*/  @P0 BRA `(.L_x_79) ;  /* 0xfffffff800d80947 */ /* 0x000fec000383ffff */
[----:B------:R-:W-:Y:S05]  /*1720*/  BSYNC.RECONVERGENT B4 ;  /* 0x0000000000047941 */ /* 0x000fea0003800200 */
.L_x_78:
[----:B------:R-:W-:Y:S05]  /*1730*/  @!P1 BRA `(.L_x_77) ;  /* 0x0000000400749947 */ /* 0x000fea0003800000 */
[----:B------:R-:W-:Y:S02]  /*1740*/  IADD3 R12, PT, PT, R35, -0x1, RZ ;  /* 0xffffffff230c7810 */ /* 0x000fe40007ffe0ff */
[----:B------:R-:W-:Y:S02]  /*1750*/  ISETP.NE.AND P1, PT, R34, RZ, PT ;  /* 0x000000ff2200720c */ /* 0x000fe40003f25270 */
[----:B------:R-:W-:-:S13]  /*1760*/  ISETP.GE.U32.AND P0, PT, R12, 0x7, PT ;  /* 0x000000070c00780c */ /* 0x000fda0003f06070 */
[----:B------:R-:W-:Y:S05]  /*1770*/  @!P0 BRA `(.L_x_80) ;  /* 0x00000000009c8947 */ /* 0x000fea0003800000 */
        /* <DEDUP_REMOVED lines=39> */
.L_x_80:
        /* <DEDUP_REMOVED lines=28> */
.L_x_81:
[----:B------:R-:W-:Y:S05]  /*1bb0*/  @!P1 BRA `(.L_x_77) ;  /* 0x0000000000549947 */ /* 0x000fea0003800000 */
        /* <DEDUP_REMOVED lines=8> */
[----:B------:R-:W-:Y:S01]  /*1c40*/  ISETP.NE.AND P0, PT, R30, 0x1, PT ;  /* 0x000000011e00780c */ /* 0x000fe20003f05270 */
[----:B--2---:R-:W-:-:S04]  /*1c50*/  FADD R9, R9, -R16 ;  /* 0x8000001009097221 */ /* 0x004fc80000000000 */
[----:B------:R-:W-:-:S08]  /*1c60*/  FFMA R48, R9, R9, R48 ;  /* 0x0000000909307223 */ /* 0x000fd00000000030 */
[----:B------:R-:W-:Y:S05]  /*1c70*/  @!P0 BRA `(.L_x_77) ;  /* 0x0000000000248947 */ /* 0x000fea0003800000 */
[----:B------:R-:W-:Y:S01]  /*1c80*/  ISETP.NE.AND P0, PT, R30, 0x2, PT ;  /* 0x000000021e00780c */ /* 0x000fe20003f05270 */
[----:B------:R-:W2:Y:S04]  /*1c90*/  LDG.E R9, desc[UR4][R14.64+0x4] ;  /* 0x000004040e097981 */ /* 0x000ea8000c1e1900 */
[----:B------:R-:W2:Y:S08]  /*1ca0*/  LDG.E R16, desc[UR4][R12.64+0x4] ;  /* 0x000004040c107981 */ /* 0x000eb0000c1e1900 */
[----:B------:R-:W3:Y:S04]  /*1cb0*/  @P0 LDG.E R17, desc[UR4][R14.64+0x8] ;  /* 0x000008040e110981 */ /* 0x000ee8000c1e1900 */
[----:B------:R-:W3:Y:S01]  /*1cc0*/  @P0 LDG.E R18, desc[UR4][R12.64+0x8] ;  /* 0x000008040c120981 */ /* 0x000ee2000c1e1900 */
[----:B--2---:R-:W-:-:S04]  /*1cd0*/  FADD R9, R9, -R16 ;  /* 0x8000001009097221 */ /* 0x004fc80000000000 */
[----:B------:R-:W-:Y:S01]  /*1ce0*/  FFMA R48, R9, R9, R48 ;  /* 0x0000000909307223 */ /* 0x000fe20000000030 */
[----:B---3--:R-:W-:-:S04]  /*1cf0*/  @P0 FADD R17, R17, -R18 ;  /* 0x8000001211110221 */ /* 0x008fc80000000000 */
[----:B------:R-:W-:-:S07]  /*1d00*/  @P0 FFMA R48, R17, R17, R48 ;  /* 0x0000001111300223 */ /* 0x000fce0000000030 */
.L_x_77:
[----:B------:R-:W-:Y:S01]  /*1d10*/  IADD3 R9, PT, PT, R48, -0xd000000, RZ ;  /* 0xf300000030097810 */ /* 0x000fe20007ffe0ff */
[----:B------:R0:W1:Y:S01]  /*1d20*/  MUFU.RSQ R13, R48 ;  /* 0x00000030000d7308 */ /* 0x0000620000001400 */
[----:B------:R-:W-:Y:S02]  /*1d30*/  BSSY.RECONVERGENT B4, `(.L_x_82) ;  /* 0x000000a000047945 */ /* 0x000fe40003800200 */
[----:B------:R-:W-:-:S13]  /*1d40*/  ISETP.GT.U32.AND P0, PT, R9, 0x727fffff, PT ;  /* 0x727fffff0900780c */ /* 0x000fda0003f04070 */
[----:B0-----:R-:W-:Y:S05]  /*1d50*/  @!P0 BRA `(.L_x_83) ;  /* 0x00000000000c8947 */ /* 0x001fea0003800000 */
[----:B------:R-:W-:-:S07]  /*1d60*/  MOV R16, 0x1d80 ;  /* 0x00001d8000107802 */ /* 0x000fce0000000f00 */
[----:B-1----:R-:W-:Y:S05]  /*1d70*/  CALL.REL.NOINC `($__internal_1_$__cuda_sm20_sqrt_rn_f32_slowpath) ;  /* 0x0000000c00447944 */ /* 0x002fea0003c00000 */
[----:B------:R-:W-:Y:S05]  /*1d80*/  BRA `(.L_x_84) ;  /* 0x0000000000107947 */ /* 0x000fea0003800000 */
.L_x_83:
[C---:B-1----:R-:W-:Y:S01]  /*1d90*/  FMUL.FTZ R9, R13.reuse, R48 ;  /* 0x000000300d097220 */ /* 0x042fe20000410000 */
[----:B------:R-:W-:-:S03]  /*1da0*/  FMUL.FTZ R12, R13, 0.5 ;  /* 0x3f0000000d0c7820 */ /* 0x000fc60000410000 */
[----:B------:R-:W-:-:S04]  /*1db0*/  FFMA R48, -R9, R9, R48 ;  /* 0x0000000909307223 */ /* 0x000fc80000000130 */
[----:B------:R-:W-:-:S07]  /*1dc0*/  FFMA R9, R48, R12, R9 ;  /* 0x0000000c30097223 */ /* 0x000fce0000000009 */
.L_x_84:
[----:B------:R-:W-:Y:S05]  /*1dd0*/  BSYNC.RECONVERGENT B4 ;  /* 0x0000000000047941 */ /* 0x000fea0003800200 */
.L_x_82:
        /* <DEDUP_REMOVED lines=11> */
[----:B------:R-:W-:-:S07]  /*1e90*/  HFMA2 R20, -RZ, RZ, 0, 0 ;  /* 0x00000000ff147431 */ /* 0x000fce00000001ff */
.L_x_87:
[----:B------:R-:W-:-:S06]  /*1ea0*/  LEA R12, R20, R1, 0x3 ;  /* 0x00000001140c7211 */ /* 0x000fcc00078e18ff */
[----:B------:R-:W2:Y:S02]  /*1eb0*/  LDL R12, [R12+0x4] ;  /* 0x000004000c0c7983 */ /* 0x000ea40000100800 */
[----:B--2---:R-:W-:-:S13]  /*1ec0*/  FSETP.GEU.AND P0, PT, R9, R12, PT ;  /* 0x0000000c0900720b */ /* 0x004fda0003f0e000 */
[----:B------:R-:W-:Y:S05]  /*1ed0*/  @!P0 BRA `(.L_x_86) ;  /* 0x0000000000108947 */ /* 0x000fea0003800000 */
[----:B------:R-:W-:-:S04]  /*1ee0*/  IADD3 R20, PT, PT, R20, 0x1, RZ ;  /* 0x0000000114147810 */ /* 0x000fc80007ffe0ff */
[----:B------:R-:W-:-:S13]  /*1ef0*/  ISETP.NE.AND P0, PT, R20, R3, PT ;  /* 0x000000031400720c */ /* 0x000fda0003f05270 */
[----:B------:R-:W-:Y:S05]  /*1f00*/  @P0 BRA `(.L_x_87) ;  /* 0xfffffffc00e40947 */ /* 0x000fea000383ffff */
[----:B------:R-:W-:-:S07]  /*1f10*/  MOV R20, 0xffffffff ;  /* 0xffffffff00147802 */ /* 0x000fce0000000f00 */
.L_x_86:
[----:B------:R-:W-:Y:S05]  /*1f20*/  BSYNC.RECONVERGENT B4 ;  /* 0x0000000000047941 */ /* 0x000fea0003800200 */
.L_x_85:
[----:B------:R-:W0:Y:S02]  /*1f30*/  LDC R13, c[0x0][0x3c8] ;  /* 0x0000f200ff0d7b82 */ /* 0x000e240000000800 */
[----:B0-----:R-:W-:-:S13]  /*1f40*/  ISETP.GE.AND P0, PT, R3, R13, PT ;  /* 0x0000000d0300720c */ /* 0x001fda0003f06270 */
[----:B------:R-:W-:Y:S05]  /*1f50*/  @P0 BRA `(.L_x_88) ;  /* 0x0000000000c00947 */ /* 0x000fea0003800000 */
[----:B------:R-:W-:-:S13]  /*1f60*/  ISETP.NE.AND P0, PT, R20, -0x1, PT ;  /* 0xffffffff1400780c */ /* 0x000fda0003f05270 */
[C---:B------:R-:W-:Y:S02]  /*1f70*/  @!P0 LEA R12, R3.reuse, R1, 0x3 ;  /* 0x00000001030c8211 */ /* 0x040fe400078e18ff */
[----:B------:R-:W-:-:S03]  /*1f80*/  @!P0 IADD3 R3, PT, PT, R3, 0x1, RZ ;  /* 0x0000000103038810 */ /* 0x000fc60007ffe0ff */
[----:B------:R2:W-:Y:S01]  /*1f90*/  @!P0 STL.64 [R12], R8 ;  /* 0x000000080c008387 */ /* 0x0005e20000100a00 */
[----:B------:R-:W-:Y:S05]  /*1fa0*/  @!P0 BRA `(.L_x_70) ;  /* 0x0000000400608947 */ /* 0x000fea0003800000 */
[----:B------:R-:W-:Y:S01]  /*1fb0*/  ISETP.GT.AND P0, PT, R3, R20, PT ;  /* 0x000000140300720c */ /* 0x000fe20003f04270 */
[----:B------:R-:W-:-:S12]  /*1fc0*/  BSSY.RECONVERGENT B4, `(.L_x_89) ;  /* 0x0000025000047945 */ /* 0x000fd80003800200 */
[----:B------:R-:W-:Y:S05]  /*1fd0*/  @!P0 BRA `(.L_x_90) ;  /* 0x00000000008c8947 */ /* 0x000fea0003800000 */
[----:B--2---:R-:W-:Y:S01]  /*1fe0*/  IADD3 R12, PT, PT, R3, -R20, RZ ;  /* 0x80000014030c7210 */ /* 0x004fe20007ffe0ff */
[----:B------:R-:W-:Y:S01]  /*1ff0*/  BSSY.RECONVERGENT B5, `(.L_x_91) ;  /* 0x0000012000057945 */ /* 0x000fe20003800200 */
[----:B------:R-:W-:Y:S02]  /*2000*/  MOV R21, R3 ;  /* 0x0000000300157202 */ /* 0x000fe40000000f00 */
[----:B------:R-:W-:-:S13]  /*2010*/  LOP3.LUT P0, R14, R12, 0x3, RZ, 0xc0, !PT ;  /* 0x000000030c0e7812 */ /* 0x000fda000780c0ff */
[----:B------:R-:W-:Y:S05]  /*2020*/  @!P0 BRA `(.L_x_92) ;  /* 0x0000000000388947 */ /* 0x000fea0003800000 */
[----:B------:R-:W-:-:S05]  /*2030*/  LEA R15, R3, R1, 0x3 ;  /* 0x00000001030f7211 */ /* 0x000fca00078e18ff */
[----:B------:R-:W2:Y:S01]  /*2040*/  LDL.64 R12, [R15+-0x8] ;  /* 0xfffff8000f0c7983 */ /* 0x000ea20000100a00 */
[----:B------:R-:W-:Y:S02]  /*2050*/  ISETP.NE.AND P0, PT, R14, 0x1, PT ;  /* 0x000000010e00780c */ /* 0x000fe40003f05270 */
[----:B------:R-:W-:Y:S01]  /*2060*/  IADD3 R21, PT, PT, R3, -0x1, RZ ;  /* 0xffffffff03157810 */ /* 0x000fe20007ffe0ff */
[----:B--2---:R0:W-:Y:S10]  /*2070*/  STL.64 [R15], R12 ;  /* 0x0000000c0f007387 */ /* 0x0041f40000100a00 */
[----:B------:R-:W-:Y:S05]  /*2080*/  @!P0 BRA `(.L_x_92) ;  /* 0x0000000000208947 */ /* 0x000fea0003800000 */
[----:B0-----:R-:W2:Y:S01]  /*2090*/  LDL.64 R12, [R15+-0x10] ;  /* 0xfffff0000f0c7983 */ /* 0x001ea20000100a00 */
[----:B------:R-:W-:Y:S02]  /*20a0*/  ISETP.NE.AND P0, PT, R14, 0x2, PT ;  /* 0x000000020e00780c */ /* 0x000fe40003f05270 */
[----:B------:R-:W-:Y:S01]  /*20b0*/  IADD3 R21, PT, PT, R3, -0x2, RZ ;  /* 0xfffffffe03157810 */ /* 0x000fe20007ffe0ff */
[----:B--2---:R1:W-:Y:S10]  /*20c0*/  STL.64 [R15+-0x8], R12 ;  /* 0xfffff80c0f007387 */ /* 0x0043f40000100a00 */
[----:B------:R-:W-:Y:S05]  /*20d0*/  @!P0 BRA `(.L_x_92) ;  /* 0x00000000000c8947 */ /* 0x000fea0003800000 */
[----:B-1----:R-:W2:Y:S01]  /*20e0*/  LDL.64 R12, [R15+-0x18] ;  /* 0xffffe8000f0c7983 */ /* 0x002ea20000100a00 */
[----:B------:R-:W-:-:S03]  /*20f0*/  IADD3 R21, PT, PT, R3, -0x3, RZ ;  /* 0xfffffffd03157810 */ /* 0x000fc60007ffe0ff */
[----:B--2---:R2:W-:Y:S04]  /*2100*/  STL.64 [R15+-0x10], R12 ;  /* 0xfffff00c0f007387 */ /* 0x0045e80000100a00 */
.L_x_92:
[----:B------:R-:W-:Y:S05]  /*2110*/  BSYNC.RECONVERGENT B5 ;  /* 0x0000000000057941 */ /* 0x000fea0003800200 */
.L_x_91:
[----:B012---:R-:W-:-:S04]  /*2120*/  IADD3 R12, PT, PT, -R3, R20, RZ ;  /* 0x00000014030c7210 */ /* 0x007fc80007ffe1ff */
[----:B------:R-:W-:-:S13]  /*2130*/  ISETP.GT.U32.AND P0, PT, R12, -0x4, PT ;  /* 0xfffffffc0c00780c */ /* 0x000fda0003f04070 */
[----:B------:R-:W-:Y:S05]  /*2140*/  @P0 BRA `(.L_x_90) ;  /* 0x0000000000300947 */ /* 0x000fea0003800000 */
.L_x_93:
[----:B0-----:R-:W-:-:S05]  /*2150*/  LEA R22, R21, R1, 0x3 ;  /* 0x0000000115167211 */ /* 0x001fca00078e18ff */
[----:B------:R-:W2:Y:S04]  /*2160*/  LDL.64 R12, [R22+-0x8] ;  /* 0xfffff800160c7983 */ /* 0x000ea80000100a00 */
[----:B------:R-:W3:Y:S04]  /*2170*/  LDL.64 R14, [R22+-0x10] ;  /* 0xfffff000160e7983 */ /* 0x000ee80000100a00 */
[----:B------:R-:W4:Y:S04]  /*2180*/  LDL.64 R16, [R22+-0x18] ;  /* 0xffffe80016107983 */ /* 0x000f280000100a00 */
[----:B------:R-:W5:Y:S01]  /*2190*/  LDL.64 R18, [R22+-0x20] ;  /* 0xffffe00016127983 */ /* 0x000f620000100a00 */
[----:B------:R-:W-:-:S04]  /*21a0*/  IADD3 R21, PT, PT, R21, -0x4, RZ ;  /* 0xfffffffc15157810 */ /* 0x000fc80007ffe0ff */
[----:B------:R-:W-:Y:S01]  /*21b0*/  ISETP.GT.AND P0, PT, R21, R20, PT ;  /* 0x000000141500720c */ /* 0x000fe20003f04270 */
[----:B--2---:R0:W-:Y:S04]  /*21c0*/  STL.64 [R22], R12 ;  /* 0x0000000c16007387 */ /* 0x0041e80000100a00 */
[----:B---3--:R0:W-:Y:S04]  /*21d0*/  STL.64 [R22+-0x8], R14 ;  /* 0xfffff80e16007387 */ /* 0x0081e80000100a00 */
[----:B----4-:R0:W-:Y:S04]  /*21e0*/  STL.64 [R22+-0x10], R16 ;  /* 0xfffff01016007387 */ /* 0x0101e80000100a00 */
[----:B-----5:R0:W-:Y:S01]  /*21f0*/  STL.64 [R22+-0x18], R18 ;  /* 0xffffe81216007387 */ /* 0x0201e20000100a00 */
[----:B------:R-:W-:Y:S05]  /*2200*/  @P0 BRA `(.L_x_93) ;  /* 0xfffffffc00d00947 */ /* 0x000fea000383ffff */
.L_x_90:
[----:B------:R-:W-:Y:S05]  /*2210*/  BSYNC.RECONVERGENT B4 ;  /* 0x0000000000047941 */ /* 0x000fea0003800200 */
.L_x_89:
[----:B------:R-:W-:Y:S02]  /*2220*/  LEA R20, R20, R1, 0x3 ;  /* 0x0000000114147211 */ /* 0x000fe400078e18ff */
[----:B------:R-:W-:-:S03]  /*2230*/  IADD3 R3, PT, PT, R3, 0x1, RZ ;  /* 0x0000000103037810 */ /* 0x000fc60007ffe0ff */
[----:B------:R3:W-:Y:S01]  /*2240*/  STL.64 [R20], R8 ;  /* 0x0000000814007387 */ /* 0x0007e20000100a00 */
[----:B------:R-:W-:Y:S05]  /*2250*/  BRA `(.L_x_70) ;  /* 0x0000000000b47947 */ /* 0x000fea0003800000 */
.L_x_88:
[----:B------:R-:W-:-:S13]  /*2260*/  ISETP.NE.AND P0, PT, R20, -0x1, PT ;  /* 0xffffffff1400780c */ /* 0x000fda0003f05270 */
[----:B------:R-:W-:Y:S05]  /*2270*/  @!P0 BRA `(.L_x_70) ;  /* 0x0000000000ac8947 */ /* 0x000fea0003800000 */
[----:B------:R-:W-:Y:S01]  /*2280*/  ISETP.GE.AND P0, PT, R37, R20, PT ;  /* 0x000000142500720c */ /* 0x000fe20003f06270 */
[----:B------:R-:W-:-:S12]  /*2290*/  BSSY.RECONVERGENT B4, `(.L_x_94) ;  /* 0x0000026000047945 */ /* 0x000fd80003800200 */
[----:B------:R-:W-:Y:S05]  /*22a0*/  @!P0 BRA `(.L_x_95) ;  /* 0x0000000000908947 */ /* 0x000fea0003800000 */
[----:B------:R-:W-:Y:S01]  /*22b0*/  LOP3.LUT R12, RZ, R20, RZ, 0x33, !PT ;  /* 0x00000014ff0c7212 */ /* 0x000fe200078e33ff */
[----:B------:R-:W-:Y:S01]  /*22c0*/  BSSY.RECONVERGENT B5, `(.L_x_96) ;  /* 0x0000012000057945 */ /* 0x000fe20003800200 */
[----:B------:R-:W-:Y:S02]  /*22d0*/  MOV R22, R37 ;  /* 0x0000002500167202 */ /* 0x000fe40000000f00 */
[----:B------:R-:W-:-:S04]  /*22e0*/  IADD3 R12, PT, PT, R12, R13, RZ ;  /* 0x0000000d0c0c7210 */ /* 0x000fc80007ffe0ff */
[----:B------:R-:W-:-:S13]  /*22f0*/  LOP3.LUT P0, R14, R12, 0x3, RZ, 0xc0, !PT ;  /* 0x000000030c0e7812 */ /* 0x000fda000780c0ff */
[----:B------:R-:W-:Y:S05]  /*2300*/  @!P0 BRA `(.L_x_97) ;  /* 0x0000000000348947 */ /* 0x000fea0003800000 */
[----:B------:R-:W2:Y:S01]  /*2310*/  LDL.64 R12, [R36+-0x10] ;  /* 0xfffff000240c7983 */ /* 0x000ea20000100a00 */
[----:B------:R-:W-:Y:S02]  /*2320*/  ISETP.NE.AND P0, PT, R14, 0x1, PT ;  /* 0x000000010e00780c */ /* 0x000fe40003f05270 */
[----:B------:R-:W-:Y:S01]  /*2330*/  MOV R22, R29 ;  /* 0x0000001d00167202 */ /* 0x000fe20000000f00 */
[----:B--2---:R0:W-:Y:S10]  /*2340*/  STL.64 [R36+-0x8], R12 ;  /* 0xfffff80c24007387 */ /* 0x0041f40000100a00 */
[----:B------:R-:W-:Y:S05]  /*2350*/  @!P0 BRA `(.L_x_97) ;  /* 0x0000000000208947 */ /* 0x000fea0003800000 */
[----:B0-----:R-:W2:Y:S01]  /*2360*/  LDL.64 R12, [R36+-0x18] ;  /* 0xffffe800240c7983 */ /* 0x001ea20000100a00 */
[----:B------:R-:W-:Y:S02]  /*2370*/  ISETP.NE.AND P0, PT, R14, 0x2, PT ;  /* 0x000000020e00780c */ /* 0x000fe40003f05270 */
[----:B------:R-:W-:Y:S01]  /*2380*/  MOV R22, R28 ;  /* 0x0000001c00167202 */ /* 0x000fe20000000f00 */
[----:B--2---:R1:W-:Y:S10]  /*2390*/  STL.64 [R36+-0x10], R12 ;  /* 0xfffff00c24007387 */ /* 0x0043f40000100a00 */
[----:B------:R-:W-:Y:S05]  /*23a0*/  @!P0 BRA `(.L_x_97) ;  /* 0x00000000000c8947 */ /* 0x000fea0003800000 */
[----:B-1----:R-:W2:Y:S01]  /*23b0*/  LDL.64 R12, [R36+-0x20] ;  /* 0xffffe000240c7983 */ /* 0x002ea20000100a00 */
[----:B------:R-:W-:-:S03]  /*23c0*/  MOV R22, R11 ;  /* 0x0000000b00167202 */ /* 0x000fc60000000f00 */
[----:B--2---:R2:W-:Y:S04]  /*23d0*/  STL.64 [R36+-0x18], R12 ;  /* 0xffffe80c24007387 */ /* 0x0045e80000100a00 */
.L_x_97:
[----:B------:R-:W-:Y:S05]  /*23e0*/  BSYNC.RECONVERGENT B5 ;  /* 0x0000000000057941 */ /* 0x000fea0003800200 */
.L_x_96:
[----:B012---:R-:W-:-:S04]  /*23f0*/  IADD3 R12, PT, PT, R37, -R20, RZ ;  /* 0x80000014250c7210 */ /* 0x007fc80007ffe0ff */
[----:B------:R-:W-:-:S13]  /*2400*/  ISETP.GE.U32.AND P0, PT, R12, 0x3, PT ;  /* 0x000000030c00780c */ /* 0x000fda0003f06070 */
[----:B------:R-:W-:Y:S05]  /*2410*/  @!P0 BRA `(.L_x_95) ;  /* 0x0000000000348947 */ /* 0x000fea0003800000 */
.L_x_98:
[----:B0-----:R-:W-:-:S05]  /*2420*/  LEA R21, R22, R1, 0x3 ;  /* 0x0000000116157211 */ /* 0x001fca00078e18ff */
[----:B------:R-:W2:Y:S04]  /*2430*/  LDL.64 R12, [R21] ;  /* 0x00000000150c7983 */ /* 0x000ea80000100a00 */
[----:B------:R-:W3:Y:S04]  /*2440*/  LDL.64 R14, [R21+-0x8] ;  /* 0xfffff800150e7983 */ /* 0x000ee80000100a00 */
[----:B------:R-:W4:Y:S04]  /*2450*/  LDL.64 R16, [R21+-0x10] ;  /* 0xfffff00015107983 */ /* 0x000f280000100a00 */
[----:B------:R-:W5:Y:S01]  /*2460*/  LDL.64 R18, [R21+-0x18] ;  /* 0xffffe80015127983 */ /* 0x000f620000100a00 */
[----:B------:R-:W-:-:S02]  /*2470*/  IADD3 R23, PT, PT, R22, -0x3, RZ ;  /* 0xfffffffd16177810 */ /* 0x000fc40007ffe0ff */
[----:B------:R-:W-:Y:S02]  /*2480*/  IADD3 R22, PT, PT, R22, -0x4, RZ ;  /* 0xfffffffc16167810 */ /* 0x000fe40007ffe0ff */
[----:B------:R-:W-:Y:S01]  /*2490*/  ISETP.GT.AND P0, PT, R23, R20, PT ;  /* 0x000000141700720c */ /* 0x000fe20003f04270 */
[----:B--2---:R0:W-:Y:S04]  /*24a0*/  STL.64 [R21+0x8], R12 ;  /* 0x0000080c15007387 */ /* 0x0041e80000100a00 */
[----:B---3--:R0:W-:Y:S04]  /*24b0*/  STL.64 [R21], R14 ;  /* 0x0000000e15007387 */ /* 0x0081e80000100a00 */
[----:B----4-:R0:W-:Y:S04]  /*24c0*/  STL.64 [R21+-0x8], R16 ;  /* 0xfffff81015007387 */ /* 0x0101e80000100a00 */
[----:B-----5:R0:W-:Y:S01]  /*24d0*/  STL.64 [R21+-0x10], R18 ;  /* 0xfffff01215007387 */ /* 0x0201e20000100a00 */
[----:B------:R-:W-:Y:S05]  /*24e0*/  @P0 BRA `(.L_x_98) ;  /* 0xfffffffc00cc0947 */ /* 0x000fea000383ffff */
.L_x_95:
[----:B------:R-:W-:Y:S05]  /*24f0*/  BSYNC.RECONVERGENT B4 ;  /* 0x0000000000047941 */ /* 0x000fea0003800200 */
.L_x_94:
[----:B------:R-:W-:-:S05]  /*2500*/  LEA R20, R20, R1, 0x3 ;  /* 0x0000000114147211 */ /* 0x000fca00078e18ff */
[----:B------:R1:W-:Y:S04]  /*2510*/  STL.64 [R20], R8 ;  /* 0x0000000814007387 */ /* 0x0003e80000100a00 */
[----:B------:R1:W5:Y:S02]  /*2520*/  LDL R41, [R36+-0x4] ;  /* 0xfffffc0024297983 */ /* 0x0003640000100800 */
.L_x_70:
[----:B------:R-:W-:Y:S05]  /*2530*/  BSYNC.RECONVERGENT B0 ;  /* 0x0000000000007941 */ /* 0x000fea0003800200 */
.L_x_69:
[C---:B------:R-:W-:Y:S02]  /*2540*/  ISETP.GT.AND P0, PT, R7.reuse, RZ, PT ;  /* 0x000000ff0700720c */ /* 0x040fe40003f04270 */
[----:B------:R-:W-:-:S11]  /*2550*/  IADD3 R7, PT, PT, R7, -0x1, RZ ;  /* 0xffffffff07077810 */ /* 0x000fd60007ffe0ff */
[----:B------:R-:W-:Y:S05]  /*2560*/  @P0 BRA `(.L_x_99) ;  /* 0xffffffdc00c00947 */ /* 0x000fea000383ffff */
.L_x_68:
[----:B------:R-:W-:Y:S05]  /*2570*/  BSYNC B1 ;  /* 0x0000000000017941 */ /* 0x000fea0003800000 */
.L_x_67:
[----:B------:R-:W4:Y:S02]  /*2580*/  LDC.64 R6, c[0x0][0x3a0] ;  /* 0x0000e800ff067b82 */ /* 0x000f240000000a00 */
[----:B----4-:R-:W-:-:S05]  /*2590*/  IMAD.WIDE R6, R40, 0x14, R6 ;  /* 0x0000001428067825 */ /* 0x010fca00078e0206 */
[----:B0-----:R0:W5:Y:S02]  /*25a0*/  LDG.E R15, desc[UR4][R6.64+0xc] ;  /* 0x00000c04060f7981 */ /* 0x001164000c1e1900 */
.L_x_66:
[----:B------:R-:W-:Y:S05]  /*25b0*/  BSYNC B2 ;  /* 0x0000000000027941 */ /* 0x000fea0003800000 */
.L_x_65:
[----:B------:R-:W-:-:S04]  /*25c0*/  IADD3 R10, PT, PT, R10, 0x1, RZ ;  /* 0x000000010a0a7810 */ /* 0x000fc80007ffe0ff */
[----:B-----5:R-:W-:-:S13]  /*25d0*/  ISETP.GE.U32.AND P0, PT, R10, R15, PT ;  /* 0x0000000f0a00720c */ /* 0x020fda0003f06070 */
[----:B------:R-:W-:Y:S05]  /*25e0*/  @!P0 BRA `(.L_x_100) ;  /* 0xffffffdc00548947 */ /* 0x000fea000383ffff */
.L_x_64:
[----:B------:R-:W-:Y:S05]  /*25f0*/  BSYNC B3 ;  /* 0x0000000000037941 */ /* 0x000fea0003800000 */
.L_x_63:
[----:B------:R-:W4:Y:S02]  /*2600*/  LDC R5, c[0x0][0x3c8] ;  /* 0x0000f200ff057b82 */ /* 0x000f240000000800 */
[----:B----4-:R-:W-:-:S13]  /*2610*/  ISETP.NE.AND P0, PT, R5, RZ, PT ;  /* 0x000000ff0500720c */ /* 0x010fda0003f05270 */
[----:B------:R-:W-:Y:S05]  /*2620*/  @!P0 EXIT ;  /* 0x000000000000894d */ /* 0x000fea0003800000 */
[----:B------:R-:W-:Y:S01]  /*2630*/  SHF.R.S32.HI R0, RZ, 0x1f, R5 ;  /* 0x0000001fff007819 */ /* 0x000fe20000011405 */
[----:B------:R-:W4:Y:S01]  /*2640*/  LDC.64 R2, c[0x0][0x3d0] ;  /* 0x0000f400ff027b82 */ /* 0x000f220000000a00 */
[C---:B------:R-:W-:Y:S02]  /*2650*/  SHF.L.U32 R19, R5.reuse, 0x3, RZ ;  /* 0x0000000305137819 */ /* 0x040fe400000006ff */
[----:B------:R-:W-:Y:S01]  /*2660*/  SHF.L.U64.HI R10, R5, 0x3, R0 ;  /* 0x00000003050a7819 */ /* 0x000fe20000010200 */
[----:B------:R-:W-:Y:S01]  /*2670*/  HFMA2 R0, -RZ, RZ, 0, 0 ;  /* 0x00000000ff007431 */ /* 0x000fe200000001ff */
[----:B------:R-:W-:-:S04]  /*2680*/  ISETP.GT.U32.AND P0, PT, R19, RZ, PT ;  /* 0x000000ff1300720c */ /* 0x000fc80003f04070 */
[----:B------:R-:W-:-:S13]  /*2690*/  ISETP.GT.U32.AND.EX P0, PT, R10, RZ, PT, P0 ;  /* 0x000000ff0a00720c */ /* 0x000fda0003f04100 */
[----:B0-----:R-:W-:-:S06]  /*26a0*/  @!P0 IADD3 R7, PT, PT, R1, R0, RZ ;  /* 0x0000000001078210 */ /* 0x001fcc0007ffe0ff */
[----:B------:R-:W5:Y:S01]  /*26b0*/  @!P0 LDL.U8 R7, [R7] ;  /* 0x0000000007078983 */ /* 0x000f620000100000 */
[----:B------:R-:W-:Y:S01]  /*26c0*/  IMAD R5, R42, R5, RZ ;  /* 0x000000052a057224 */ /* 0x000fe200078e02ff */
[----:B------:R-:W-:-:S03]  /*26d0*/  MOV R17, RZ ;  /* 0x000000ff00117202 */ /* 0x000fc60000000f00 */
[----:B----4-:R-:W-:-:S03]  /*26e0*/  IMAD.WIDE R2, R5, 0x8, R2 ;  /* 0x0000000805027825 */ /* 0x010fc600078e0202 */
[----:B------:R-:W-:Y:S02]  /*26f0*/  @!P0 IADD3 R4, P1, PT, R2, R0, RZ ;  /* 0x0000000002048210 */ /* 0x000fe40007f3e0ff */
[----:B------:R-:W-:Y:S02]  /*2700*/  @!P0 MOV R0, 0x1 ;  /* 0x0000000100008802 */ /* 0x000fe40000000f00 */
[----:B------:R-:W-:Y:S02]  /*2710*/  @!P0 IADD3.X R5, PT, PT, R3, R17, RZ, P1, !PT ;  /* 0x0000001103058210 */ /* 0x000fe40000ffe4ff */
[----:B------:R-:W-:Y:S02]  /*2720*/  IADD3 R6, P3, PT, -R0, R19, RZ ;  /* 0x0000001300067210 */ /* 0x000fe40007f7e1ff */
[----:B------:R-:W-:Y:S02]  /*2730*/  @!P0 MOV R17, RZ ;  /* 0x000000ff00118202 */ /* 0x000fe40000000f00 */
[----:B------:R-:W-:-:S02]  /*2740*/  ISETP.GT.U32.AND P1, PT, R19, R0, PT ;  /* 0x000000001300720c */ /* 0x000fc40003f24070 */
[----:B------:R-:W-:Y:S02]  /*2750*/  ISETP.LE.U32.AND P2, PT, R6, 0x3, PT ;  /* 0x000000030600780c */ /* 0x000fe40003f43070 */
[----:B------:R-:W-:Y:S02]  /*2760*/  ISETP.GT.U32.AND.EX P1, PT, R10, R17, PT, P1 ;  /* 0x000000110a00720c */ /* 0x000fe40003f24110 */
[----:B------:R-:W-:-:S04]  /*2770*/  IADD3.X R6, PT, PT, ~R17, R10, RZ, P3, !PT ;  /* 0x0000000a11067210 */ /* 0x000fc80001ffe5ff */
[----:B------:R-:W-:Y:S01]  /*2780*/  ISETP.LE.U32.OR.EX P1, PT, R6, RZ, !P1, P2 ;  /* 0x000000ff0600720c */ /* 0x000fe20004f23520 */
[----:B-----5:R0:W-:-:S12]  /*2790*/  @!P0 STG.E.U8 desc[UR4][R4.64], R7 ;  /* 0x0000000704008986 */ /* 0x0201d8000c101104 */
[----:B------:R-:W-:Y:S05]  /*27a0*/  @P1 BRA `(.L_x_101) ;  /* 0x0000000000541947 */ /* 0x000fea0003800000 */
[----:B------:R-:W-:Y:S01]  /*27b0*/  IADD3 R15, P1, PT, R19, -0x3, RZ ;  /* 0xfffffffd130f7810 */ /* 0x000fe20007f3e0ff */
[----:B------:R-:W-:Y:S01]  /*27c0*/  BSSY.RECONVERGENT B0, `(.L_x_101) ;  /* 0x0000013000007945 */ /* 0x000fe20003800200 */
[----:B------:R-:W-:Y:S02]  /*27d0*/  PLOP3.LUT P0, PT, PT, PT, PT, 0x8, 0x80 ;  /* 0x000000000080781c */ /* 0x000fe40003f0e170 */
[----:B------:R-:W-:-:S11]  /*27e0*/  IADD3.X R6, PT, PT, R10, -0x1, RZ, P1, !PT ;  /* 0xffffffff0a067810 */ /* 0x000fd60000ffe4ff */
.L_x_102:
[----:B-123--:R-:W-:-:S05]  /*27f0*/  IADD3 R8, PT, PT, R1, R0, RZ ;  /* 0x0000000001087210 */ /* 0x00efca0007ffe0ff */
[----:B0-----:R-:W2:Y:S04]  /*2800*/  LDL.U8 R7, [R8] ;  /* 0x0000000008077983 */ /* 0x001ea80000100000 */
[----:B------:R-:W3:Y:S04]  /*2810*/  LDL.U8 R9, [R8+0x1] ;  /* 0x0000010008097983 */ /* 0x000ee80000100000 */
[----:B------:R-:W4:Y:S04]  /*2820*/  LDL.U8 R11, [R8+0x2] ;  /* 0x00000200080b7983 */ /* 0x000f280000100000 */
[----:B------:R-:W5:Y:S01]  /*2830*/  LDL.U8 R13, [R8+0x3] ;  /* 0x00000300080d7983 */ /* 0x000f620000100000 */
[----:B------:R-:W-:-:S04]  /*2840*/  IADD3 R4, P1, PT, R2, R0, RZ ;  /* 0x0000000002047210 */ /* 0x000fc80007f3e0ff */
[----:B------:R-:W-:Y:S02]  /*2850*/  IADD3.X R5, PT, PT, R3, R17, RZ, P1, !PT ;  /* 0x0000001103057210 */ /* 0x000fe40000ffe4ff */
[----:B------:R-:W-:-:S04]  /*2860*/  IADD3 R0, P1, PT, R0, 0x4, RZ ;  /* 0x0000000400007810 */ /* 0x000fc80007f3e0ff */
[----:B------:R-:W-:Y:S02]  /*2870*/  IADD3.X R17, PT, PT, RZ, R17, RZ, P1, !PT ;  /* 0x00000011ff117210 */ /* 0x000fe40000ffe4ff */
[----:B------:R-:W-:-:S04]  /*2880*/  ISETP.GE.U32.AND P1, PT, R0, R15, PT ;  /* 0x0000000f0000720c */ /* 0x000fc80003f26070 */
[----:B------:R-:W-:Y:S01]  /*2890*/  ISETP.GE.U32.AND.EX P1, PT, R17, R6, PT, P1 ;  /* 0x000000061100720c */ /* 0x000fe20003f26110 */
[----:B--2---:R0:W-:Y:S04]  /*28a0*/  STG.E.U8 desc[UR4][R4.64], R7 ;  /* 0x0000000704007986 */ /* 0x0041e8000c101104 */
[----:B---3--:R0:W-:Y:S04]  /*28b0*/  STG.E.U8 desc[UR4][R4.64+0x1], R9 ;  /* 0x0000010904007986 */ /* 0x0081e8000c101104 */
[----:B----4-:R0:W-:Y:S04]  /*28c0*/  STG.E.U8 desc[UR4][R4.64+0x2], R11 ;  /* 0x0000020b04007986 */ /* 0x0101e8000c101104 */
[----:B-----5:R0:W-:Y:S01]  /*28d0*/  STG.E.U8 desc[UR4][R4.64+0x3], R13 ;  /* 0x0000030d04007986 */ /* 0x0201e2000c101104 */
[----:B------:R-:W-:Y:S05]  /*28e0*/  @!P1 BRA `(.L_x_102) ;  /* 0xfffffffc00c09947 */ /* 0x000fea000383ffff */
[----:B------:R-:W-:Y:S05]  /*28f0*/  BSYNC.RECONVERGENT B0 ;  /* 0x0000000000007941 */ /* 0x000fea0003800200 */
.L_x_101:
[----:B0-----:R-:W-:Y:S02]  /*2900*/  IADD3 R4, P3, PT, -R0, R19, RZ ;  /* 0x0000001300047210 */ /* 0x001fe40007f7e1ff */
[----:B------:R-:W-:Y:S02]  /*2910*/  ISETP.GT.U32.AND P2, PT, R19, R0, PT ;  /* 0x000000001300720c */ /* 0x000fe40003f44070 */
[----:B------:R-:W-:Y:S02]  /*2920*/  ISETP.LE.U32.AND P1, PT, R4, 0x1, PT ;  /* 0x000000010400780c */ /* 0x000fe40003f23070 */
[----:B------:R-:W-:Y:S02]  /*2930*/  ISETP.GT.U32.AND.EX P2, PT, R10, R17, PT, P2 ;  /* 0x000000110a00720c */ /* 0x000fe40003f44120 */
[----:B------:R-:W-:-:S04]  /*2940*/  IADD3.X R4, PT, PT, ~R17, R10, RZ, P3, !PT ;  /* 0x0000000a11047210 */ /* 0x000fc80001ffe5ff */
[----:B------:R-:W-:-:S13]  /*2950*/  ISETP.LE.U32.OR.EX P1, PT, R4, RZ, !P2, P1 ;  /* 0x000000ff0400720c */ /* 0x000fda0005723510 */
[----:B------:R-:W-:-:S05]  /*2960*/  @!P1 IADD3 R6, PT, PT, R1, R0, RZ ;  /* 0x0000000001069210 */ /* 0x000fca0007ffe0ff */
[----:B------:R-:W4:Y:S04]  /*2970*/  @!P1 LDL.U8 R7, [R6] ;  /* 0x0000000006079983 */ /* 0x000f280000100000 */
[----:B-123--:R-:W2:Y:S01]  /*2980*/  @!P1 LDL.U8 R9, [R6+0x1] ;  /* 0x0000010006099983 */ /* 0x00eea20000100000 */
[----:B------:R-:W-:Y:S02]  /*2990*/  @!P1 IADD3 R4, P4, PT, R2, R0, RZ ;  /* 0x0000000002049210 */ /* 0x000fe40007f9e0ff */
[----:B------:R-:W-:Y:S02]  /*29a0*/  @!P1 IADD3 R0, P3, PT, R0, 0x2, RZ ;  /* 0x0000000200009810 */ /* 0x000fe40007f7e0ff */
[----:B------:R-:W-:Y:S02]  /*29b0*/  @!P1 IADD3.X R5, PT, PT, R3, R17, RZ, P4, !PT ;  /* 0x0000001103059210 */ /* 0x000fe400027fe4ff */
[----:B------:R-:W-:-:S02]  /*29c0*/  ISETP.LT.U32.AND P2, PT, R0, R19, PT ;  /* 0x000000130000720c */ /* 0x000fc40003f41070 */
[----:B------:R-:W-:Y:S02]  /*29d0*/  @!P1 PLOP3.LUT P0, PT, PT, PT, PT, 0x8, 0x80 ;  /* 0x000000000080981c */ /* 0x000fe40003f0e170 */
[----:B------:R-:W-:-:S04]  /*29e0*/  @!P1 IADD3.X R17, PT, PT, RZ, R17, RZ, P3, !PT ;  /* 0x00000011ff119210 */ /* 0x000fc80001ffe4ff */
[----:B------:R-:W-:Y:S01]  /*29f0*/  ISETP.LT.U32.OR.EX P0, PT, R17, R10, P0, P2 ;  /* 0x0000000a1100720c */ /* 0x000fe20000701520 */
[----:B----4-:R0:W-:Y:S04]  /*2a00*/  @!P1 STG.E.U8 desc[UR4][R4.64], R7 ;  /* 0x0000000704009986 */ /* 0x0101e8000c101104 */
[----:B--2---:R0:W-:Y:S08]  /*2a10*/  @!P1 STG.E.U8 desc[UR4][R4.64+0x1], R9 ;  /* 0x0000010904009986 */ /* 0x0041f0000c101104 */
[----:B------:R-:W-:Y:S05]  /*2a20*/  @!P0 EXIT ;  /* 0x000000000000894d */ /* 0x000fea0003800000 */
[----:B0-----:R-:W-:-:S06]  /*2a30*/  IADD3 R5, PT, PT, R1, R0, RZ ;  /* 0x0000000001057210 */ /* 0x001fcc0007ffe0ff */
[----:B------:R-:W2:Y:S01]  /*2a40*/  LDL.U8 R5, [R5] ;  /* 0x0000000005057983 */ /* 0x000ea20000100000 */
[----:B------:R-:W-:-:S04]  /*2a50*/  IADD3 R2, P0, PT, R2, R0, RZ ;  /* 0x0000000002027210 */ /* 0x000fc80007f1e0ff */
[----:B------:R-:W-:-:S05]  /*2a60*/  IADD3.X R3, PT, PT, R3, R17, RZ, P0, !PT ;  /* 0x0000001103037210 */ /* 0x000fca00007fe4ff */
[----:B--2---:R-:W-:Y:S01]  /*2a70*/  STG.E.U8 desc[UR4][R2.64], R5 ;  /* 0x0000000502007986 */ /* 0x004fe2000c101104 */
[----:B------:R-:W-:Y:S05]  /*2a80*/  EXIT ;  /* 0x000000000000794d */ /* 0x000fea0003800000 */
        .weak           $__internal_1_$__cuda_sm20_sqrt_rn_f32_slowpath
        .type           $__internal_1_$__cuda_sm20_sqrt_rn_f32_slowpath,@function
        .size           $__internal_1_$__cuda_sm20_sqrt_rn_f32_slowpath,(.L_x_203 - $__internal_1_$__cuda_sm20_sqrt_rn_f32_slowpath)
$__internal_1_$__cuda_sm20_sqrt_rn_f32_slowpath:
        /* <DEDUP_REMOVED lines=19> */
.L_x_103:
[----:B------:R-:W-:Y:S01]  /*2bc0*/  HFMA2 R13, -RZ, RZ, 0, 0 ;  /* 0x00000000ff0d7431 */ /* 0x000fe200000001ff */
[----:B------:R-:W-:-:S04]  /*2bd0*/  MOV R12, R16 ;  /* 0x00000010000c7202 */ /* 0x000fc80000000f00 */
[----:B------:R-:W-:Y:S05]  /*2be0*/  RET.REL.NODEC R12 `(_Z13KNNQuery_basePfS_S_P9Point2RepP19repPoint_static_devP18repPoint_dynamic_pS3_S5_iiiP12IndexAndDistPi) ;  /* 0xffffffd40c047950 */ /* 0x000fea0003c3ffff */
.L_x_104:
        /* <DEDUP_REMOVED lines=9> */
.L_x_203:


//--------------------- .text._Z10printTotalv     --------------------------
	.section	.text._Z10printTotalv,"ax",@progbits
	.align	128
        .global         _Z10printTotalv
        .type           _Z10printTotalv,@function
        .size           _Z10printTotalv,(.L_x_213 - _Z10printTotalv)
        .other          _Z10printTotalv,@"STO_CUDA_ENTRY STV_DEFAULT"
_Z10printTotalv:
.text._Z10printTotalv:
[----:B------:R-:W0:Y:S08]  /*0000*/  LDC R1, c[0x0][0x37c] ;  /* 0x0000df00ff017b82 */ /* 0x000e300000000800 */
[----:B------:R-:W1:Y:S01]  /*0010*/  S2UR UR4, SR_CTAID.X ;  /* 0x00000000000479c3 */ /* 0x000e620000002500 */
[----:B------:R-:W2:Y:S01]  /*0020*/  S2R R0, SR_TID.X ;  /* 0x0000000000007919 */ /* 0x000ea20000002100 */
[----:B------:R-:W3:Y:S01]  /*0030*/  LDCU UR7, c[0x0][0x2fc] ;  /* 0x00005f80ff0777ac */ /* 0x000ee20008000800 */
[----:B0-----:R-:W-:Y:S01]  /*0040*/  VIADD R1, R1, 0xfffffff8 ;  /* 0xfffffff801017836 */ /* 0x001fe20000000000 */
[----:B------:R-:W0:Y:S01]  /*0050*/  LDCU UR5, c[0x0][0x360] ;  /* 0x00006c00ff0577ac */ /* 0x000e220008000800 */
[----:B------:R-:W4:Y:S01]  /*0060*/  LDCU UR6, c[0x0][0x2f8] ;  /* 0x00005f00ff0677ac */ /* 0x000f220008000800 */
[----:B-1----:R-:W-:-:S04]  /*0070*/  UIADD3 UR4, UPT, UPT, URZ, -UR4, URZ ;  /* 0x80000004ff047290 */ /* 0x002fc8000fffe0ff */
[----:B0-----:R-:W-:Y:S01]  /*0080*/  UIMAD UR5, UR4, UR5, URZ ;  /* 0x00000005040572a4 */ /* 0x001fe2000f8e02ff */
[----:B----4-:R-:W-:-:S05]  /*0090*/  IADD3 R6, P1, PT, R1, UR6, RZ ;  /* 0x0000000601067c10 */ /* 0x010fca000ff3e0ff */
[----:B--2---:R-:W-:Y:S01]  /*00a0*/  ISETP.NE.AND P0, PT, R0, UR5, PT ;  /* 0x0000000500007c0c */ /* 0x004fe2000bf05270 */
[----:B---3--:R-:W-:-:S12]  /*00b0*/  IMAD.X R7, RZ, RZ, UR7, P1 ;  /* 0x00000007ff077e24 */ /* 0x008fd800088e06ff */
[----:B------:R-:W-:Y:S05]  /*00c0*/  @P0 EXIT ;  /* 0x000000000000094d */ /* 0x000fea0003800000 */
[----:B------:R-:W0:Y:S01]  /*00d0*/  LDC.64 R2, c[0x4][0x50] ;  /* 0x01001400ff027b82 */ /* 0x000e220000000a00 */
[----:B------:R-:W0:Y:S02]  /*00e0*/  LDCU.64 UR4, c[0x0][0x358] ;  /* 0x00006b00ff0477ac */ /* 0x000e240008000a00 */
[----:B0-----:R-:W2:Y:S01]  /*00f0*/  LDG.E R2, desc[UR4][R2.64] ;  /* 0x0000000402027981 */ /* 0x001ea2000c1e1900 */
[----:B------:R-:W-:Y:S01]  /*0100*/  MOV R0, 0x1d0 ;  /* 0x000001d000007802 */ /* 0x000fe20000000f00 */
[----:B------:R-:W0:Y:S03]  /*0110*/  LDCU.64 UR4, c[0x4][0x1c8] ;  /* 0x01003900ff0477ac */ /* 0x000e260008000a00 */
[----:B------:R1:W3:Y:S01]  /*0120*/  LDC.64 R8, c[0x4][R0] ;  /* 0x0100000000087b82 */ /* 0x0002e20000000a00 */
[----:B0-----:R-:W-:Y:S02]  /*0130*/  IMAD.U32 R4, RZ, RZ, UR4 ;  /* 0x00000004ff047e24 */ /* 0x001fe4000f8e00ff */
[----:B------:R-:W-:Y:S01]  /*0140*/  IMAD.U32 R5, RZ, RZ, UR5 ;  /* 0x00000005ff057e24 */ /* 0x000fe2000f8e00ff */
[----:B--23--:R1:W-:Y:S06]  /*0150*/  STL [R1], R2 ;  /* 0x0000000201007387 */ /* 0x00c3ec0000100800 */
[----:B------:R-:W-:-:S07]  /*0160*/  LEPC R20, `(.L_x_105) ;  /* 0x000000001014794e */ /* 0x000fce0000000000 */
[----:B-1----:R-:W-:Y:S05]  /*0170*/  CALL.ABS.NOINC R8 ;  /* 0x0000000008007343 */ /* 0x002fea0003c00000 */
.L_x_105:
[----:B------:R-:W-:Y:S05]  /*0180*/  EXIT ;  /* 0x000000000000794d */ /* 0x000fea0003800000 */
.L_x_106:
        /* <DEDUP_REMOVED lines=15> */
.L_x_213:


//--------------------- .text._Z10FilterRepsPfS_S_P19repPoint_static_devP18repPoint_dynamic_pS1_iii --------------------------
	.section	.text._Z10FilterRepsPfS_S_P19repPoint_static_devP18repPoint_dynamic_pS1_iii,"ax",@progbits
	.align	128
        .global         _Z10FilterRepsPfS_S_P19repPoint_static_devP18repPoint_dynamic_pS1_iii
        .type           _Z10FilterRepsPfS_S_P19repPoint_static_devP18repPoint_dynamic_pS1_iii,@function
        .size           _Z10FilterRepsPfS_S_P19repPoint_static_devP18repPoint_dynamic_pS1_iii,(.L_x_204 - _Z10FilterRepsPfS_S_P19repPoint_static_devP18repPoint_dynamic_pS1_iii)
        .other          _Z10FilterRepsPfS_S_P19repPoint_static_devP18repPoint_dynamic_pS1_iii,@"STO_CUDA_ENTRY STV_DEFAULT"
_Z10FilterRepsPfS_S_P19repPoint_static_devP18repPoint_dynamic_pS1_iii:
.text._Z10FilterRepsPfS_S_P19repPoint_static_devP18repPoint_dynamic_pS1_iii:
[----:B------:R-:W-:Y:S01]  /*0000*/  LDC R1, c[0x0][0x37c] ;  /* 0x0000df00ff017b82 */ /* 0x000fe20000000800 */
[----:B------:R-:W0:Y:S07]  /*0010*/  S2R R6, SR_TID.Y ;  /* 0x0000000000067919 */ /* 0x000e2e0000002200 */
[----:B------:R-:W1:Y:S01]  /*0020*/  LDC R0, c[0x0][0x360] ;  /* 0x0000d800ff007b82 */ /* 0x000e620000000800 */
[----:B------:R-:W2:Y:S01]  /*0030*/  LDCU.64 UR6, c[0x0][0x3b0] ;  /* 0x00007600ff0677ac */ /* 0x000ea20008000a00 */
[----:B------:R-:W1:Y:S06]  /*0040*/  S2R R7, SR_TID.X ;  /* 0x0000000000077919 */ /* 0x000e6c0000002100 */
[----:B------:R-:W0:Y:S08]  /*0050*/  S2UR UR5, SR_CTAID.Y ;  /* 0x00000000000579c3 */ /* 0x000e300000002600 */
[----:B------:R-:W0:Y:S08]  /*0060*/  LDC R3, c[0x0][0x364] ;  /* 0x0000d900ff037b82 */ /* 0x000e300000000800 */
[----:B------:R-:W1:Y:S01]  /*0070*/  S2UR UR4, SR_CTAID.X ;  /* 0x00000000000479c3 */ /* 0x000e620000002500 */
[----:B0-----:R-:W-:-:S05]  /*0080*/  IMAD R6, R3, UR5, R6 ;  /* 0x0000000503067c24 */ /* 0x001fca000f8e0206 */
[----:B--2---:R-:W-:Y:S01]  /*0090*/  ISETP.GE.AND P0, PT, R6, UR6, PT ;  /* 0x0000000606007c0c */ /* 0x004fe2000bf06270 */
[----:B-1----:R-:W-:-:S05]  /*00a0*/  IMAD R7, R0, UR4, R7 ;  /* 0x0000000400077c24 */ /* 0x002fca000f8e0207 */
[----:B------:R-:W-:-:S13]  /*00b0*/  ISETP.GE.OR P0, PT, R7, UR7, P0 ;  /* 0x0000000707007c0c */ /* 0x000fda0008706670 */
[----:B------:R-:W-:Y:S05]  /*00c0*/  @P0 EXIT ;  /* 0x000000000000094d */ /* 0x000fea0003800000 */
[----:B------:R-:W0:Y:S01]  /*00d0*/  LDC R10, c[0x0][0x3b8] ;  /* 0x0000ee00ff0a7b82 */ /* 0x000e220000000800 */
[----:B------:R-:W1:Y:S01]  /*00e0*/  LDCU.64 UR4, c[0x0][0x358] ;  /* 0x00006b00ff0477ac */ /* 0x000e620008000a00 */
[----:B------:R-:W-:Y:S01]  /*00f0*/  HFMA2 R12, -RZ, RZ, 0, 0 ;  /* 0x00000000ff0c7431 */ /* 0x000fe200000001ff */
[----:B0-----:R-:W-:-:S13]  /*0100*/  ISETP.GE.AND P0, PT, R10, 0x1, PT ;  /* 0x000000010a00780c */ /* 0x001fda0003f06270 */
[----:B-1----:R-:W-:Y:S05]  /*0110*/  @!P0 BRA `(.L_x_107) ;  /* 0x0000000800048947 */ /* 0x002fea0003800000 */
[----:B------:R-:W-:Y:S01]  /*0120*/  ISETP.GE.U32.AND P1, PT, R10, 0x8, PT ;  /* 0x000000080a00780c */ /* 0x000fe20003f26070 */
[-C--:B------:R-:W-:Y:S01]  /*0130*/  IMAD R0, R6, R10.reuse, RZ ;  /* 0x0000000a06007224 */ /* 0x080fe200078e02ff */
[----:B------:R-:W-:Y:S01]  /*0140*/  LOP3.LUT R24, R10, 0x7, RZ, 0xc0, !PT ;  /* 0x000000070a187812 */ /* 0x000fe200078ec0ff */
[----:B------:R-:W-:Y:S01]  /*0150*/  IMAD R8, R7, R10, RZ ;  /* 0x0000000a07087224 */ /* 0x000fe200078e02ff */
[----:B------:R-:W-:Y:S01]  /*0160*/  MOV R9, RZ ;  /* 0x000000ff00097202 */ /* 0x000fe20000000f00 */
[----:B------:R-:W-:Y:S01]  /*0170*/  IMAD.MOV.U32 R12, RZ, RZ, RZ ;  /* 0x000000ffff0c7224 */ /* 0x000fe200078e00ff */
[----:B------:R-:W-:Y:S02]  /*0180*/  ISETP.NE.AND P0, PT, R24, RZ, PT ;  /* 0x000000ff1800720c */ /* 0x000fe40003f05270 */
[----:B------:R-:W-:Y:S02]  /*0190*/  SHF.R.S32.HI R11, RZ, 0x1f, R0 ;  /* 0x0000001fff0b7819 */ /* 0x000fe40000011400 */
[----:B------:R-:W-:-:S03]  /*01a0*/  SHF.R.S32.HI R13, RZ, 0x1f, R8 ;  /* 0x0000001fff0d7819 */ /* 0x000fc60000011408 */
[----:B------:R-:W-:Y:S06]  /*01b0*/  @!P1 BRA `(.L_x_108) ;  /* 0x0000000000cc9947 */ /* 0x000fec0003800000 */
[----:B------:R-:W0:Y:S01]  /*01c0*/  LDCU.128 UR8, c[0x0][0x380] ;  /* 0x00007000ff0877ac */ /* 0x000e220008000c00 */
[----:B------:R-:W-:Y:S01]  /*01d0*/  LOP3.LUT R9, R10, 0x7ffffff8, RZ, 0xc0, !PT ;  /* 0x7ffffff80a097812 */ /* 0x000fe200078ec0ff */
[----:B------:R-:W-:-:S03]  /*01e0*/  IMAD.MOV.U32 R12, RZ, RZ, RZ ;  /* 0x000000ffff0c7224 */ /* 0x000fc600078e00ff */
[----:B------:R-:W-:Y:S02]  /*01f0*/  IADD3 R16, PT, PT, -R9, RZ, RZ ;  /* 0x000000ff09107210 */ /* 0x000fe40007ffe1ff */
[----:B0-----:R-:W-:Y:S02]  /*0200*/  LEA R4, P1, R0, UR8, 0x2 ;  /* 0x0000000800047c11 */ /* 0x001fe4000f8210ff */
[----:B------:R-:W-:Y:S02]  /*0210*/  LEA R2, P3, R8, UR10, 0x2 ;  /* 0x0000000a08027c11 */ /* 0x000fe4000f8610ff */
[----:B------:R-:W-:Y:S02]  /*0220*/  IADD3 R4, P2, PT, R4, 0x10, RZ ;  /* 0x0000001004047810 */ /* 0x000fe40007f5e0ff */
[----:B------:R-:W-:Y:S02]  /*0230*/  LEA.HI.X R5, R0, UR9, R11, 0x2, P1 ;  /* 0x0000000900057c11 */ /* 0x000fe400088f140b */
[----:B------:R-:W-:-:S02]  /*0240*/  IADD3 R2, P4, PT, R2, 0x10, RZ ;  /* 0x0000001002027810 */ /* 0x000fc40007f9e0ff */
[----:B------:R-:W-:Y:S01]  /*0250*/  LEA.HI.X R3, R8, UR11, R13, 0x2, P3 ;  /* 0x0000000b08037c11 */ /* 0x000fe200098f140d */
[----:B------:R-:W-:-:S03]  /*0260*/  IMAD.X R5, RZ, RZ, R5, P2 ;  /* 0x000000ffff057224 */ /* 0x000fc600010e0605 */
[----:B------:R-:W-:-:S07]  /*0270*/  IADD3.X R3, PT, PT, RZ, R3, RZ, P4, !PT ;  /* 0x00000003ff037210 */ /* 0x000fce00027fe4ff */
.L_x_109:
[----:B------:R-:W2:Y:S04]  /*0280*/  LDG.E R19, desc[UR4][R4.64+-0x10] ;  /* 0xfffff00404137981 */ /* 0x000ea8000c1e1900 */
[----:B------:R-:W2:Y:S04]  /*0290*/  LDG.E R20, desc[UR4][R2.64+-0x10] ;  /* 0xfffff00402147981 */ /* 0x000ea8000c1e1900 */
[----:B------:R-:W3:Y:S04]  /*02a0*/  LDG.E R23, desc[UR4][R4.64+-0xc] ;  /* 0xfffff40404177981 */ /* 0x000ee8000c1e1900 */
[----:B------:R-:W3:Y:S04]  /*02b0*/  LDG.E R26, desc[UR4][R2.64+-0xc] ;  /* 0xfffff404021a7981 */ /* 0x000ee8000c1e1900 */
[----:B------:R-:W4:Y:S04]  /*02c0*/  LDG.E R17, desc[UR4][R4.64+-0x8] ;  /* 0xfffff80404117981 */ /* 0x000f28000c1e1900 */
[----:B------:R-:W4:Y:S04]  /*02d0*/  LDG.E R18, desc[UR4][R2.64+-0x8] ;  /* 0xfffff80402127981 */ /* 0x000f28000c1e1900 */
[----:B------:R-:W5:Y:S04]  /*02e0*/  LDG.E R15, desc[UR4][R4.64+-0x4] ;  /* 0xfffffc04040f7981 */ /* 0x000f68000c1e1900 */
[----:B------:R-:W5:Y:S01]  /*02f0*/  LDG.E R14, desc[UR4][R2.64+-0x4] ;  /* 0xfffffc04020e7981 */ /* 0x000f62000c1e1900 */
[----:B--2---:R-:W-:-:S03]  /*0300*/  FADD R21, R19, -R20 ;  /* 0x8000001413157221 */ /* 0x004fc60000000000 */
[----:B------:R-:W2:Y:S01]  /*0310*/  LDG.E R19, desc[UR4][R4.64] ;  /* 0x0000000404137981 */ /* 0x000ea2000c1e1900 */
[----:B------:R-:W-:-:S03]  /*0320*/  FFMA R22, R21, R21, R12 ;  /* 0x0000001515167223 */ /* 0x000fc6000000000c */
[----:B------:R-:W2:Y:S01]  /*0330*/  LDG.E R20, desc[UR4][R2.64] ;  /* 0x0000000402147981 */ /* 0x000ea2000c1e1900 */
[----:B---3--:R-:W-:-:S03]  /*0340*/  FADD R23, R23, -R26 ;  /* 0x8000001a17177221 */ /* 0x008fc60000000000 */
[----:B------:R-:W3:Y:S04]  /*0350*/  LDG.E R21, desc[UR4][R4.64+0x4] ;  /* 0x0000040404157981 */ /* 0x000ee8000c1e1900 */
[----:B------:R-:W3:Y:S01]  /*0360*/  LDG.E R12, desc[UR4][R2.64+0x4] ;  /* 0x00000404020c7981 */ /* 0x000ee2000c1e1900 */
[----:B------:R-:W-:-:S03]  /*0370*/  FFMA R25, R23, R23, R22 ;  /* 0x0000001717197223 */ /* 0x000fc60000000016 */
[----:B------:R-:W3:Y:S01]  /*0380*/  LDG.E R23, desc[UR4][R4.64+0x8] ;  /* 0x0000080404177981 */ /* 0x000ee2000c1e1900 */
[----:B----4-:R-:W-:-:S03]  /*0390*/  FADD R26, R17, -R18 ;  /* 0x80000012111a7221 */ /* 0x010fc60000000000 */
[----:B------:R-:W4:Y:S04]  /*03a0*/  LDG.E R22, desc[UR4][R2.64+0x8] ;  /* 0x0000080402167981 */ /* 0x000f28000c1e1900 */
[----:B------:R0:W4:Y:S04]  /*03b0*/  LDG.E R18, desc[UR4][R4.64+0xc] ;  /* 0x00000c0404127981 */ /* 0x000128000c1e1900 */
[----:B------:R1:W4:Y:S01]  /*03c0*/  LDG.E R17, desc[UR4][R2.64+0xc] ;  /* 0x00000c0402117981 */ /* 0x000322000c1e1900 */
[----:B------:R-:W-:Y:S01]  /*03d0*/  FFMA R25, R26, R26, R25 ;  /* 0x0000001a1a197223 */ /* 0x000fe20000000019 */
[----:B-----5:R-:W-:Y:S01]  /*03e0*/  FADD R14, R15, -R14 ;  /* 0x8000000e0f0e7221 */ /* 0x020fe20000000000 */
[----:B------:R-:W-:-:S03]  /*03f0*/  VIADD R16, R16, 0x8 ;  /* 0x0000000810107836 */ /* 0x000fc60000000000 */
[----:B------:R-:W-:Y:S01]  /*0400*/  FFMA R25, R14, R14, R25 ;  /* 0x0000000e0e197223 */ /* 0x000fe20000000019 */
[----:B0-----:R-:W-:Y:S02]  /*0410*/  IADD3 R4, P2, PT, R4, 0x20, RZ ;  /* 0x0000002004047810 */ /* 0x001fe40007f5e0ff */
[----:B------:R-:W-:Y:S02]  /*0420*/  ISETP.NE.AND P1, PT, R16, RZ, PT ;  /* 0x000000ff1000720c */ /* 0x000fe40003f25270 */
[----:B-1----:R-:W-:Y:S02]  /*0430*/  IADD3 R2, P3, PT, R2, 0x20, RZ ;  /* 0x0000002002027810 */ /* 0x002fe40007f7e0ff */
[----:B------:R-:W-:-:S03]  /*0440*/  IADD3.X R5, PT, PT, RZ, R5, RZ, P2, !PT ;  /* 0x00000005ff057210 */ /* 0x000fc600017fe4ff */
[----:B------:R-:W-:Y:S02]  /*0450*/  IMAD.X R3, RZ, RZ, R3, P3 ;  /* 0x000000ffff037224 */ /* 0x000fe400018e0603 */
[----:B--2---:R-:W-:-:S04]  /*0460*/  FADD R20, R19, -R20 ;  /* 0x8000001413147221 */ /* 0x004fc80000000000 */
[----:B------:R-:W-:Y:S01]  /*0470*/  FFMA R25, R20, R20, R25 ;  /* 0x0000001414197223 */ /* 0x000fe20000000019 */
[----:B---3--:R-:W-:-:S04]  /*0480*/  FADD R12, R21, -R12 ;  /* 0x8000000c150c7221 */ /* 0x008fc80000000000 */
[----:B------:R-:W-:Y:S01]  /*0490*/  FFMA R25, R12, R12, R25 ;  /* 0x0000000c0c197223 */ /* 0x000fe20000000019 */
[----:B----4-:R-:W-:-:S04]  /*04a0*/  FADD R22, R23, -R22 ;  /* 0x8000001617167221 */ /* 0x010fc80000000000 */
[----:B------:R-:W-:Y:S01]  /*04b0*/  FFMA R25, R22, R22, R25 ;  /* 0x0000001616197223 */ /* 0x000fe20000000019 */
[----:B------:R-:W-:-:S04]  /*04c0*/  FADD R18, R18, -R17 ;  /* 0x8000001112127221 */ /* 0x000fc80000000000 */
[----:B------:R-:W-:Y:S01]  /*04d0*/  FFMA R12, R18, R18, R25 ;  /* 0x00000012120c7223 */ /* 0x000fe20000000019 */
[----:B------:R-:W-:Y:S06]  /*04e0*/  @P1 BRA `(.L_x_109) ;  /* 0xfffffffc00641947 */ /* 0x000fec000383ffff */
.L_x_108:
[----:B------:R-:W-:Y:S05]  /*04f0*/  @!P0 BRA `(.L_x_107) ;  /* 0x00000004000c8947 */ /* 0x000fea0003800000 */
[----:B------:R-:W-:Y:S02]  /*0500*/  ISETP.GE.U32.AND P1, PT, R24, 0x4, PT ;  /* 0x000000041800780c */ /* 0x000fe40003f26070 */
[----:B------:R-:W-:-:S04]  /*0510*/  LOP3.LUT R20, R10, 0x3, RZ, 0xc0, !PT ;  /* 0x000000030a147812 */ /* 0x000fc800078ec0ff */
[----:B------:R-:W-:-:S07]  /*0520*/  ISETP.NE.AND P0, PT, R20, RZ, PT ;  /* 0x000000ff1400720c */ /* 0x000fce0003f05270 */
[----:B------:R-:W-:Y:S06]  /*0530*/  @!P1 BRA `(.L_x_110) ;  /* 0x0000000000689947 */ /* 0x000fec0003800000 */
[----:B------:R-:W0:Y:S01]  /*0540*/  LDCU.128 UR8, c[0x0][0x380] ;  /* 0x00007000ff0877ac */ /* 0x000e220008000c00 */
[-C--:B------:R-:W-:Y:S02]  /*0550*/  IADD3 R5, P3, PT, R8, R9.reuse, RZ ;  /* 0x0000000908057210 */ /* 0x080fe40007f7e0ff */
[----:B------:R-:W-:-:S03]  /*0560*/  IADD3 R3, P1, PT, R0, R9, RZ ;  /* 0x0000000900037210 */ /* 0x000fc60007f3e0ff */
[----:B------:R-:W-:Y:S01]  /*0570*/  IMAD.X R14, RZ, RZ, R13, P3 ;  /* 0x000000ffff0e7224 */ /* 0x000fe200018e060d */
[----:B------:R-:W-:Y:S02]  /*0580*/  IADD3.X R16, PT, PT, RZ, R11, RZ, P1, !PT ;  /* 0x0000000bff107210 */ /* 0x000fe40000ffe4ff */
[----:B0-----:R-:W-:Y:S02]  /*0590*/  LEA R2, P2, R3, UR8, 0x2 ;  /* 0x0000000803027c11 */ /* 0x001fe4000f8410ff */
[----:B------:R-:W-:Y:S02]  /*05a0*/  LEA R4, P4, R5, UR10, 0x2 ;  /* 0x0000000a05047c11 */ /* 0x000fe4000f8810ff */
[----:B------:R-:W-:Y:S02]  /*05b0*/  LEA.HI.X R3, R3, UR9, R16, 0x2, P2 ;  /* 0x0000000903037c11 */ /* 0x000fe400090f1410 */
[----:B------:R-:W-:-:S03]  /*05c0*/  LEA.HI.X R5, R5, UR11, R14, 0x2, P4 ;  /* 0x0000000b05057c11 */ /* 0x000fc6000a0f140e */
        /* <DEDUP_REMOVED lines=8> */
[----:B------:R-:W-:Y:S01]  /*0650*/  IADD3 R9, PT, PT, R9, 0x4, RZ ;  /* 0x0000000409097810 */ /* 0x000fe20007ffe0ff */
[----:B--2---:R-:W-:-:S04]  /*0660*/  FADD R15, R14, -R15 ;  /* 0x8000000f0e0f7221 */ /* 0x004fc80000000000 */
[----:B------:R-:W-:Y:S01]  /*0670*/  FFMA R12, R15, R15, R12 ;  /* 0x0000000f0f0c7223 */ /* 0x000fe2000000000c */
[----:B---3--:R-:W-:-:S04]  /*0680*/  FADD R17, R16, -R17 ;  /* 0x8000001110117221 */ /* 0x008fc80000000000 */
[----:B------:R-:W-:Y:S01]  /*0690*/  FFMA R12, R17, R17, R12 ;  /* 0x00000011110c7223 */ /* 0x000fe2000000000c */
[----:B----4-:R-:W-:-:S04]  /*06a0*/  FADD R19, R18, -R19 ;  /* 0x8000001312137221 */ /* 0x010fc80000000000 */
[----:B------:R-:W-:Y:S01]  /*06b0*/  FFMA R12, R19, R19, R12 ;  /* 0x00000013130c7223 */ /* 0x000fe2000000000c */
[----:B-----5:R-:W-:-:S04]  /*06c0*/  FADD R21, R21, -R22 ;  /* 0x8000001615157221 */ /* 0x020fc80000000000 */
[----:B------:R-:W-:-:S07]  /*06d0*/  FFMA R12, R21, R21, R12 ;  /* 0x00000015150c7223 */ /* 0x000fce000000000c */
.L_x_110:
[----:B------:R-:W-:Y:S05]  /*06e0*/  @!P0 BRA `(.L_x_107) ;  /* 0x0000000000908947 */ /* 0x000fea0003800000 */
[----:B------:R-:W0:Y:S01]  /*06f0*/  LDC.64 R16, c[0x0][0x380] ;  /* 0x0000e000ff107b82 */ /* 0x000e220000000a00 */
[----:B------:R-:W-:Y:S02]  /*0700*/  ISETP.NE.AND P1, PT, R20, 0x1, PT ;  /* 0x000000011400780c */ /* 0x000fe40003f25270 */
[----:B------:R-:W-:-:S04]  /*0710*/  LOP3.LUT R10, R10, 0x1, RZ, 0xc0, !PT ;  /* 0x000000010a0a7812 */ /* 0x000fc800078ec0ff */
[----:B------:R-:W-:Y:S01]  /*0720*/  ISETP.NE.U32.AND P0, PT, R10, 0x1, PT ;  /* 0x000000010a00780c */ /* 0x000fe20003f05070 */
[----:B------:R-:W1:Y:S06]  /*0730*/  LDC.64 R2, c[0x0][0x388] ;  /* 0x0000e200ff027b82 */ /* 0x000e6c0000000a00 */
[-C--:B------:R-:W-:Y:S02]  /*0740*/  @P1 IADD3 R18, P2, PT, R0, R9.reuse, RZ ;  /* 0x0000000900121210 */ /* 0x080fe40007f5e0ff */
[----:B------:R-:W2:Y:S01]  /*0750*/  LDC.64 R14, c[0x0][0x380] ;  /* 0x0000e000ff0e7b82 */ /* 0x000ea20000000a00 */
[----:B------:R-:W-:-:S02]  /*0760*/  @P1 IADD3 R19, P3, PT, R8, R9, RZ ;  /* 0x0000000908131210 */ /* 0x000fc40007f7e0ff */
[----:B------:R-:W-:Y:S01]  /*0770*/  @P1 IMAD.X R10, RZ, RZ, R11, P2 ;  /* 0x000000ffff0a1224 */ /* 0x000fe200010e060b */
[----:B------:R-:W-:-:S04]  /*0780*/  @P1 IADD3 R9, PT, PT, R9, 0x2, RZ ;  /* 0x0000000209091810 */ /* 0x000fc80007ffe0ff */
[----:B------:R-:W3:Y:S01]  /*0790*/  LDC.64 R4, c[0x0][0x388] ;  /* 0x0000e200ff047b82 */ /* 0x000ee20000000a00 */
[----:B0-----:R-:W-:-:S04]  /*07a0*/  @P1 LEA R16, P2, R18, R16, 0x2 ;  /* 0x0000001012101211 */ /* 0x001fc800078410ff */
[----:B------:R-:W-:Y:S01]  /*07b0*/  @P1 LEA.HI.X R17, R18, R17, R10, 0x2, P2 ;  /* 0x0000001112111211 */ /* 0x000fe200010f140a */
[----:B------:R-:W-:Y:S01]  /*07c0*/  @P1 IMAD.X R10, RZ, RZ, R13, P3 ;  /* 0x000000ffff0a1224 */ /* 0x000fe200018e060d */
[-C--:B------:R-:W-:Y:S02]  /*07d0*/  @!P0 IADD3 R0, P2, PT, R0, R9.reuse, RZ ;  /* 0x0000000900008210 */ /* 0x080fe40007f5e0ff */
[C---:B-1----:R-:W-:Y:S01]  /*07e0*/  @P1 LEA R2, P4, R19.reuse, R2, 0x2 ;  /* 0x0000000213021211 */ /* 0x042fe200078810ff */
[----:B------:R-:W4:Y:S01]  /*07f0*/  @P1 LDG.E R18, desc[UR4][R16.64+0x4] ;  /* 0x0000040410121981 */ /* 0x000f22000c1e1900 */
[----:B------:R-:W-:Y:S02]  /*0800*/  @!P0 IADD3 R8, P3, PT, R8, R9, RZ ;  /* 0x0000000908088210 */ /* 0x000fe40007f7e0ff */
[----:B------:R-:W-:Y:S01]  /*0810*/  @P1 LEA.HI.X R3, R19, R3, R10, 0x2, P4 ;  /* 0x0000000313031211 */ /* 0x000fe200020f140a */
[----:B------:R-:W5:Y:S01]  /*0820*/  @P1 LDG.E R9, desc[UR4][R16.64] ;  /* 0x0000000410091981 */ /* 0x000f62000c1e1900 */
[----:B------:R-:W-:-:S02]  /*0830*/  @!P0 IADD3.X R11, PT, PT, RZ, R11, RZ, P2, !PT ;  /* 0x0000000bff0b8210 */ /* 0x000fc400017fe4ff */
[----:B------:R-:W-:Y:S01]  /*0840*/  @!P0 IADD3.X R13, PT, PT, RZ, R13, RZ, P3, !PT ;  /* 0x0000000dff0d8210 */ /* 0x000fe20001ffe4ff */
[----:B------:R-:W5:Y:S01]  /*0850*/  @P1 LDG.E R10, desc[UR4][R2.64] ;  /* 0x00000004020a1981 */ /* 0x000f62000c1e1900 */
[----:B--2---:R-:W-:Y:S02]  /*0860*/  @!P0 LEA R14, P2, R0, R14, 0x2 ;  /* 0x0000000e000e8211 */ /* 0x004fe400078410ff */
[----:B---3--:R-:W-:Y:S02]  /*0870*/  @!P0 LEA R4, P3, R8, R4, 0x2 ;  /* 0x0000000408048211 */ /* 0x008fe400078610ff */
[----:B------:R-:W-:Y:S02]  /*0880*/  @!P0 LEA.HI.X R15, R0, R15, R11, 0x2, P2 ;  /* 0x0000000f000f8211 */ /* 0x000fe400010f140b */
[----:B------:R-:W-:Y:S01]  /*0890*/  @!P0 LEA.HI.X R5, R8, R5, R13, 0x2, P3 ;  /* 0x0000000508058211 */ /* 0x000fe200018f140d */
[----:B------:R-:W4:Y:S04]  /*08a0*/  @P1 LDG.E R11, desc[UR4][R2.64+0x4] ;  /* 0x00000404020b1981 */ /* 0x000f28000c1e1900 */
[----:B------:R-:W2:Y:S04]  /*08b0*/  @!P0 LDG.E R14, desc[UR4][R14.64] ;  /* 0x000000040e0e8981 */ /* 0x000ea8000c1e1900 */
[----:B------:R-:W2:Y:S01]  /*08c0*/  @!P0 LDG.E R5, desc[UR4][R4.64] ;  /* 0x0000000404058981 */ /* 0x000ea2000c1e1900 */
[----:B-----5:R-:W-:-:S04]  /*08d0*/  @P1 FADD R9, R9, -R10 ;  /* 0x8000000a09091221 */ /* 0x020fc80000000000 */
[----:B------:R-:W-:Y:S01]  /*08e0*/  @P1 FFMA R9, R9, R9, R12 ;  /* 0x0000000909091223 */ /* 0x000fe2000000000c */
[----:B----4-:R-:W-:-:S04]  /*08f0*/  @P1 FADD R18, R18, -R11 ;  /* 0x8000000b12121221 */ /* 0x010fc80000000000 */
[----:B------:R-:W-:Y:S01]  /*0900*/  @P1 FFMA R12, R18, R18, R9 ;  /* 0x00000012120c1223 */ /* 0x000fe20000000009 */
[----:B--2---:R-:W-:-:S04]  /*0910*/  @!P0 FADD R9, R14, -R5 ;  /* 0x800000050e098221 */ /* 0x004fc80000000000 */
[----:B------:R-:W-:-:S07]  /*0920*/  @!P0 FFMA R12, R9, R9, R12 ;  /* 0x00000009090c8223 */ /* 0x000fce000000000c */
.L_x_107:
[----:B------:R-:W-:Y:S01]  /*0930*/  VIADD R0, R12, 0xf3000000 ;  /* 0xf30000000c007836 */ /* 0x000fe20000000000 */
[----:B------:R0:W1:Y:S01]  /*0940*/  MUFU.RSQ R5, R12 ;  /* 0x0000000c00057308 */ /* 0x0000620000001400 */
[----:B------:R-:W-:Y:S03]  /*0950*/  BSSY.RECONVERGENT B0, `(.L_x_111) ;  /* 0x000000b000007945 */ /* 0x000fe60003800200 */
[----:B------:R-:W-:-:S13]  /*0960*/  ISETP.GT.U32.AND P0, PT, R0, 0x727fffff, PT ;  /* 0x727fffff0000780c */ /* 0x000fda0003f04070 */
[----:B01----:R-:W-:Y:S05]  /*0970*/  @!P0 BRA `(.L_x_112) ;  /* 0x0000000000108947 */ /* 0x003fea0003800000 */
[----:B------:R-:W-:Y:S02]  /*0980*/  MOV R0, R12 ;  /* 0x0000000c00007202 */ /* 0x000fe40000000f00 */
[----:B------:R-:W-:-:S07]  /*0990*/  MOV R9, 0x9b0 ;  /* 0x000009b000097802 */ /* 0x000fce0000000f00 */
[----:B------:R-:W-:Y:S05]  /*09a0*/  CALL.REL.NOINC `($__internal_2_$__cuda_sm20_sqrt_rn_f32_slowpath) ;  /* 0x0000000000787944 */ /* 0x000fea0003c00000 */
[----:B------:R-:W-:Y:S05]  /*09b0*/  BRA `(.L_x_113) ;  /* 0x0000000000107947 */ /* 0x000fea0003800000 */
.L_x_112:
[C---:B------:R-:W-:Y:S01]  /*09c0*/  FMUL.FTZ R3, R5.reuse, R12 ;  /* 0x0000000c05037220 */ /* 0x040fe20000410000 */
[----:B------:R-:W-:-:S03]  /*09d0*/  FMUL.FTZ R2, R5, 0.5 ;  /* 0x3f00000005027820 */ /* 0x000fc60000410000 */
[----:B------:R-:W-:-:S04]  /*09e0*/  FFMA R0, -R3, R3, R12 ;  /* 0x0000000303007223 */ /* 0x000fc8000000010c */
[----:B------:R-:W-:-:S07]  /*09f0*/  FFMA R0, R0, R2, R3 ;  /* 0x0000000200007223 */ /* 0x000fce0000000003 */
.L_x_113:
[----:B------:R-:W-:Y:S05]  /*0a00*/  BSYNC.RECONVERGENT B0 ;  /* 0x0000000000007941 */ /* 0x000fea0003800200 */
.L_x_111:
[----:B------:R-:W0:Y:S08]  /*0a10*/  LDC.64 R2, c[0x0][0x390] ;  /* 0x0000e400ff027b82 */ /* 0x000e300000000a00 */
[----:B------:R-:W1:Y:S08]  /*0a20*/  LDC.64 R4, c[0x0][0x3a8] ;  /* 0x0000ea00ff047b82 */ /* 0x000e700000000a00 */
[----:B------:R-:W2:Y:S01]  /*0a30*/  LDC.64 R8, c[0x0][0x398] ;  /* 0x0000e600ff087b82 */ /* 0x000ea20000000a00 */
[----:B0-----:R-:W-:-:S06]  /*0a40*/  IMAD.WIDE.U32 R2, R6, 0x4, R2 ;  /* 0x0000000406027825 */ /* 0x001fcc00078e0002 */
[----:B------:R-:W3:Y:S01]  /*0a50*/  LDG.E R3, desc[UR4][R2.64] ;  /* 0x0000000402037981 */ /* 0x000ee2000c1e1900 */
[----:B-1----:R-:W-:-:S06]  /*0a60*/  IMAD.WIDE R4, R7, 0x14, R4 ;  /* 0x0000001407047825 */ /* 0x002fcc00078e0204 */
[----:B------:R-:W4:Y:S01]  /*0a70*/  LDG.E R5, desc[UR4][R4.64] ;  /* 0x0000000404057981 */ /* 0x000f22000c1e1900 */
[----:B--2---:R-:W-:-:S05]  /*0a80*/  IMAD.WIDE.U32 R8, R6, 0x14, R8 ;  /* 0x0000001406087825 */ /* 0x004fca00078e0008 */
[----:B------:R-:W2:Y:S01]  /*0a90*/  LDG.E R11, desc[UR4][R8.64+0x10] ;  /* 0x00001004080b7981 */ /* 0x000ea2000c1e1900 */
[----:B---3--:R-:W-:-:S04]  /*0aa0*/  FADD R10, -R3, R0 ;  /* 0x00000000030a7221 */ /* 0x008fc80000000100 */
[----:B----4-:R-:W-:-:S05]  /*0ab0*/  FADD R10, R10, -R5 ;  /* 0x800000050a0a7221 */ /* 0x010fca0000000000 */
[----:B--2---:R-:W-:-:S13]  /*0ac0*/  FSETP.GEU.AND P0, PT, R10, R11, PT ;  /* 0x0000000b0a00720b */ /* 0x004fda0003f0e000 */
[----:B------:R-:W-:Y:S05]  /*0ad0*/  @P0 EXIT ;  /* 0x000000000000094d */ /* 0x000fea0003800000 */
[----:B------:R-:W0:Y:S01]  /*0ae0*/  LDC.64 R2, c[0x0][0x3a0] ;  /* 0x0000e800ff027b82 */ /* 0x000e220000000a00 */
[----:B------:R-:W-:-:S05]  /*0af0*/  HFMA2 R13, -RZ, RZ, 0, 5.9604644775390625e-08 ;  /* 0x00000001ff0d7431 */ /* 0x000fca00000001ff */
[----:B------:R-:W2:Y:S01]  /*0b00*/  ATOMG.E.ADD.STRONG.GPU PT, R9, desc[UR4][R8.64+0xc], R13 ;  /* 0x80000c0d080979a8 */ /* 0x000ea200081ef104 */
[----:B0-----:R-:W-:-:S05]  /*0b10*/  IMAD.WIDE.U32 R2, R6, 0x20, R2 ;  /* 0x0000002006027825 */ /* 0x001fca00078e0002 */
[----:B------:R-:W2:Y:S02]  /*0b20*/  LDG.E.64 R4, desc[UR4][R2.64+0x18] ;  /* 0x0000180402047981 */ /* 0x000ea4000c1e1b00 */
[----:B--2---:R-:W-:-:S05]  /*0b30*/  IMAD.WIDE R4, R9, 0x8, R4 ;  /* 0x0000000809047825 */ /* 0x004fca00078e0204 */
[----:B------:R-:W-:Y:S04]  /*0b40*/  ST.E desc[UR4][R4.64], R7 ;  /* 0x0000000704007985 */ /* 0x000fe8000c101904 */
[----:B------:R-:W2:Y:S02]  /*0b50*/  LDG.E.64 R10, desc[UR4][R2.64+0x18] ;  /* 0x00001804020a7981 */ /* 0x000ea4000c1e1b00 */
[----:B--2---:R-:W-:-:S05]  /*0b60*/  IMAD.WIDE R10, R9, 0x8, R10 ;  /* 0x00000008090a7825 */ /* 0x004fca00078e020a */
[----:B------:R-:W-:Y:S01]  /*0b70*/  ST.E desc[UR4][R10.64+0x4], R0 ;  /* 0x000004000a007985 */ /* 0x000fe2000c101904 */
[----:B------:R-:W-:Y:S05]  /*0b80*/  EXIT ;  /* 0x000000000000794d */ /* 0x000fea0003800000 */
        .weak           $__internal_2_$__cuda_sm20_sqrt_rn_f32_slowpath
        .type           $__internal_2_$__cuda_sm20_sqrt_rn_f32_slowpath,@function
        .size           $__internal_2_$__cuda_sm20_sqrt_rn_f32_slowpath,(.L_x_204 - $__internal_2_$__cuda_sm20_sqrt_rn_f32_slowpath)
$__internal_2_$__cuda_sm20_sqrt_rn_f32_slowpath:
[----:B------:R-:W-:-:S13]  /*0b90*/  LOP3.LUT P0, RZ, R0, 0x7fffffff, RZ, 0xc0, !PT ;  /* 0x7fffffff00ff7812 */ /* 0x000fda000780c0ff */
[----:B------:R-:W-:Y:S01]  /*0ba0*/  @!P0 IMAD.MOV.U32 R2, RZ, RZ, R0 ;  /* 0x000000ffff028224 */ /* 0x000fe200078e0000 */
        /* <DEDUP_REMOVED lines=17> */
.L_x_114:
[----:B------:R-:W-:Y:S02]  /*0cc0*/  HFMA2 R3, -RZ, RZ, 0, 0 ;  /* 0x00000000ff037431 */ /* 0x000fe400000001ff */
[----:B------:R-:W-:Y:S01]  /*0cd0*/  IMAD.MOV.U32 R0, RZ, RZ, R2 ;  /* 0x000000ffff007224 */ /* 0x000fe200078e0002 */
[----:B------:R-:W-:-:S04]  /*0ce0*/  MOV R2, R9 ;  /* 0x0000000900027202 */ /* 0x000fc80000000f00 */
[----:B------:R-:W-:Y:S05]  /*0cf0*/  RET.REL.NODEC R2 `(_Z10FilterRepsPfS_S_P19repPoint_static_devP18repPoint_dynamic_pS1_iii) ;  /* 0xfffffff002c07950 */ /* 0x000fea0003c3ffff */
.L_x_115:
        /* <DEDUP_REMOVED lines=16> */
.L_x_204:


//--------------------- .text._Z14RepsUpperBoundPfS_S_P19repPoint_static_devP18repPoint_dynamic_pS1_S3_iiii --------------------------
	.section	.text._Z14RepsUpperBoundPfS_S_P19repPoint_static_devP18repPoint_dynamic_pS1_S3_iiii,"ax",@progbits
	.align	128
        .global         _Z14RepsUpperBoundPfS_S_P19repPoint_static_devP18repPoint_dynamic_pS1_S3_iiii
        .type           _Z14RepsUpperBoundPfS_S_P19repPoint_static_devP18repPoint_dynamic_pS1_S3_iiii,@function
        .size           _Z14RepsUpperBoundPfS_S_P19repPoint_static_devP18repPoint_dynamic_pS1_S3_iiii,(.L_x_205 - _Z14RepsUpperBoundPfS_S_P19repPoint_static_devP18repPoint_dynamic_pS1_S3_iiii)
        .other          _Z14RepsUpperBoundPfS_S_P19repPoint_static_devP18repPoint_dynamic_pS1_S3_iiii,@"STO_CUDA_ENTRY STV_DEFAULT"
_Z14RepsUpperBoundPfS_S_P19repPoint_static_devP18repPoint_dynamic_pS1_S3_iiii:
.text._Z14RepsUpperBoundPfS_S_P19repPoint_static_devP18repPoint_dynamic_pS1_S3_iiii:
[----:B------:R-:W-:Y:S01]  /*0000*/  LDC R1, c[0x0][0x37c] ;  /* 0x0000df00ff017b82 */ /* 0x000fe20000000800 */
[----:B------:R-:W0:Y:S07]  /*0010*/  S2R R3, SR_TID.X ;  /* 0x0000000000037919 */ /* 0x000e2e0000002100 */
[----:B------:R-:W0:Y:S08]  /*0020*/  S2UR UR4, SR_CTAID.X ;  /* 0x00000000000479c3 */ /* 0x000e300000002500 */
[----:B------:R-:W0:Y:S08]  /*0030*/  LDC R0, c[0x0][0x360] ;  /* 0x0000d800ff007b82 */ /* 0x000e300000000800 */
[----:B------:R-:W1:Y:S01]  /*0040*/  LDC.64 R4, c[0x0][0x3b8] ;  /* 0x0000ee00ff047b82 */ /* 0x000e620000000a00 */
[----:B0-----:R-:W-:Y:S01]  /*0050*/  IMAD R3, R0, UR4, R3 ;  /* 0x0000000400037c24 */ /* 0x001fe2000f8e0203 */
[----:B-1----:R-:W-:-:S04]  /*0060*/  ISETP.GE.AND P0, PT, R5, 0x1, PT ;  /* 0x000000010500780c */ /* 0x002fc80003f06270 */
[----:B------:R-:W-:-:S13]  /*0070*/  ISETP.GE.OR P0, PT, R3, R4, !P0 ;  /* 0x000000040300720c */ /* 0x000fda0004706670 */
[----:B------:R-:W-:Y:S05]  /*0080*/  @P0 EXIT ;  /* 0x000000000000094d */ /* 0x000fea0003800000 */
[----:B------:R-:W0:Y:S01]  /*0090*/  LDCU.64 UR10, c[0x0][0x3c0] ;  /* 0x00007800ff0a77ac */ /* 0x000e220008000a00 */
[----:B------:R-:W1:Y:S01]  /*00a0*/  LDC.64 R26, c[0x0][0x380] ;  /* 0x0000e000ff1a7b82 */ /* 0x000e620000000a00 */
[----:B------:R-:W-:Y:S01]  /*00b0*/  HFMA2 R0, -RZ, RZ, 0, 0 ;  /* 0x00000000ff007431 */ /* 0x000fe200000001ff */
[----:B------:R-:W2:Y:S06]  /*00c0*/  LDCU.64 UR12, c[0x0][0x358] ;  /* 0x00006b00ff0c77ac */ /* 0x000eac0008000a00 */
[----:B------:R-:W3:Y:S08]  /*00d0*/  LDC.64 R24, c[0x0][0x390] ;  /* 0x0000e400ff187b82 */ /* 0x000ef00000000a00 */
[----:B------:R-:W4:Y:S01]  /*00e0*/  LDC.64 R22, c[0x0][0x398] ;  /* 0x0000e600ff167b82 */ /* 0x000f220000000a00 */
[----:B0-----:R-:W-:-:S02]  /*00f0*/  USHF.R.S32.HI UR4, URZ, 0x1f, UR10 ;  /* 0x0000001fff047899 */ /* 0x001fc4000801140a */
[----:B------:R-:W-:Y:S01]  /*0100*/  IMAD R5, R3, UR10, RZ ;  /* 0x0000000a03057c24 */ /* 0x000fe2000f8e02ff */
[----:B------:R-:W-:Y:S02]  /*0110*/  ULOP3.LUT UR16, UR11, 0x7, URZ, 0xc0, !UPT ;  /* 0x000000070b107892 */ /* 0x000fe4000f8ec0ff */
[----:B------:R-:W-:Y:S02]  /*0120*/  ULEA.HI UR4, UR4, UR10, URZ, 0x2 ;  /* 0x0000000a04047291 */ /* 0x000fe4000f8f10ff */
[----:B------:R-:W-:Y:S01]  /*0130*/  ULOP3.LUT UR11, UR11, 0x7ffffff8, URZ, 0xc0, !UPT ;  /* 0x7ffffff80b0b7892 */ /* 0x000fe2000f8ec0ff */
[----:B------:R-:W0:Y:S01]  /*0140*/  LDC.64 R20, c[0x0][0x3a0] ;  /* 0x0000e800ff147b82 */ /* 0x000e220000000a00 */
[----:B-1----:R-:W-:Y:S01]  /*0150*/  IMAD.WIDE R26, R5, 0x4, R26 ;  /* 0x00000004051a7825 */ /* 0x002fe200078e021a */
[----:B------:R-:W-:Y:S02]  /*0160*/  ULOP3.LUT UR14, UR4, 0xfffffffc, URZ, 0xc0, !UPT ;  /* 0xfffffffc040e7892 */ /* 0x000fe4000f8ec0ff */
[----:B------:R-:W-:-:S02]  /*0170*/  USHF.R.S32.HI UR8, URZ, 0x2, UR4 ;  /* 0x00000002ff087899 */ /* 0x000fc40008011404 */
[----:B------:R-:W-:Y:S01]  /*0180*/  UIADD3 UR4, UPT, UPT, -UR14, UR10, URZ ;  /* 0x0000000a0e047290 */ /* 0x000fe2000fffe1ff */
[----:B------:R-:W-:Y:S01]  /*0190*/  IADD3 RZ, P0, PT, R26, 0x40, RZ ;  /* 0x000000401aff7810 */ /* 0x000fe20007f1e0ff */
[C---:B---3--:R-:W-:Y:S01]  /*01a0*/  IMAD.WIDE R24, R3.reuse, 0x4, R24 ;  /* 0x0000000403187825 */ /* 0x048fe200078e0218 */
[----:B------:R-:W-:Y:S02]  /*01b0*/  ULOP3.LUT UR10, UR10, 0x3, URZ, 0xc0, !UPT ;  /* 0x000000030a0a7892 */ /* 0x000fe4000f8ec0ff */
[----:B------:R-:W-:Y:S01]  /*01c0*/  IADD3.X R2, PT, PT, RZ, R27, RZ, P0, !PT ;  /* 0x0000001bff027210 */ /* 0x000fe200007fe4ff */
[----:B------:R-:W-:Y:S02]  /*01d0*/  ULOP3.LUT UR15, UR4, 0xf, URZ, 0xc0, !UPT ;  /* 0x0000000f040f7892 */ /* 0x000fe4000f8ec0ff */
[----:B------:R-:W-:Y:S01]  /*01e0*/  ULOP3.LUT UR9, UR4, 0x7, URZ, 0xc0, !UPT ;  /* 0x0000000704097892 */ /* 0x000fe2000f8ec0ff */
[----:B----4-:R-:W-:Y:S01]  /*01f0*/  IMAD.WIDE R22, R3, 0x14, R22 ;  /* 0x0000001403167825 */ /* 0x010fe200078e0216 */
[----:B------:R-:W-:Y:S01]  /*0200*/  ULOP3.LUT UR17, UR8, 0x1ffffff8, URZ, 0xc0, !UPT ;  /* 0x1ffffff808117892 */ /* 0x000fe2000f8ec0ff */
[----:B------:R-:W-:-:S02]  /*0210*/  UMOV UR4, URZ ;  /* 0x000000ff00047c82 */ /* 0x000fc40008000000 */
[----:B0-2---:R-:W-:-:S09]  /*0220*/  IMAD.WIDE R20, R3, 0x20, R20 ;  /* 0x0000002003147825 */ /* 0x005fd200078e0214 */
.L_x_141:
[----:B0-----:R-:W0:Y:S01]  /*0230*/  LDCU UR20, c[0x0][0x3c0] ;  /* 0x00007800ff1477ac */ /* 0x001e220008000800 */
[----:B------:R-:W-:Y:S01]  /*0240*/  MOV R28, RZ ;  /* 0x000000ff001c7202 */ /* 0x000fe20000000f00 */
[----:B0-----:R-:W-:Y:S02]  /*0250*/  UISETP.GE.AND UP0, UPT, UR20, 0x4, UPT ;  /* 0x000000041400788c */ /* 0x001fe4000bf06270 */
[----:B------:R-:W-:-:S04]  /*0260*/  UIMAD UR18, UR4, UR20, URZ ;  /* 0x00000014041272a4 */ /* 0x000fc8000f8e02ff */
[----:B------:R-:W-:-:S03]  /*0270*/  USHF.R.S32.HI UR19, URZ, 0x1f, UR18 ;  /* 0x0000001fff137899 */ /* 0x000fc60008011412 */
[----:B-12---:R-:W-:Y:S09]  /*0280*/  BRA.U !UP0, `(.L_x_116) ;  /* 0x0000000d08207547 */ /* 0x006ff2000b800000 */
[----:B------:R-:W-:Y:S01]  /*0290*/  UIADD3 UR5, UPT, UPT, UR8, -0x1, URZ ;  /* 0xffffffff08057890 */ /* 0x000fe2000fffe0ff */
[----:B------:R-:W-:Y:S01]  /*02a0*/  HFMA2 R28, -RZ, RZ, 0, 0 ;  /* 0x00000000ff1c7431 */ /* 0x000fe200000001ff */
[----:B------:R-:W-:Y:S02]  /*02b0*/  MOV R3, RZ ;  /* 0x000000ff00037202 */ /* 0x000fe40000000f00 */
[----:B------:R-:W-:-:S09]  /*02c0*/  UISETP.GE.U32.AND UP0, UPT, UR5, 0x7, UPT ;  /* 0x000000070500788c */ /* 0x000fd2000bf06070 */
[----:B------:R-:W-:Y:S05]  /*02d0*/  BRA.U !UP0, `(.L_x_117) ;  /* 0x00000005088c7547 */ /* 0x000fea000b800000 */
[----:B------:R-:W0:Y:S01]  /*02e0*/  LDCU.64 UR6, c[0x0][0x388] ;  /* 0x00007100ff0677ac */ /* 0x000e220008000a00 */
[----:B------:R-:W-:Y:S02]  /*02f0*/  IADD3 R30, PT, PT, R26, 0x40, RZ ;  /* 0x000000401a1e7810 */ /* 0x000fe40007ffe0ff */
[----:B------:R-:W-:Y:S02]  /*0300*/  MOV R28, RZ ;  /* 0x000000ff001c7202 */ /* 0x000fe40000000f00 */
[----:B------:R-:W-:Y:S01]  /*0310*/  MOV R31, R2 ;  /* 0x00000002001f7202 */ /* 0x000fe20000000f00 */
[----:B0-----:R-:W-:-:S04]  /*0320*/  ULEA UR5, UP0, UR18, UR6, 0x2 ;  /* 0x0000000612057291 */ /* 0x001fc8000f8010ff */
[----:B------:R-:W-:Y:S02]  /*0330*/  ULEA.HI.X UR6, UR18, UR7, UR19, 0x2, UP0 ;  /* 0x0000000712067291 */ /* 0x000fe400080f1413 */
[----:B------:R-:W-:Y:S02]  /*0340*/  UIADD3 UR5, UP0, UPT, UR5, 0x40, URZ ;  /* 0x0000004005057890 */ /* 0x000fe4000ff1e0ff */
[----:B------:R-:W-:Y:S02]  /*0350*/  UIADD3 UR7, UPT, UPT, -UR17, URZ, URZ ;  /* 0x000000ff11077290 */ /* 0x000fe4000fffe1ff */
[----:B------:R-:W-:Y:S02]  /*0360*/  UIADD3.X UR6, UPT, UPT, URZ, UR6, URZ, UP0, !UPT ;  /* 0x00000006ff067290 */ /* 0x000fe400087fe4ff */
[----:B------:R-:W-:-:S04]  /*0370*/  MOV R32, UR5 ;  /* 0x0000000500207c02 */ /* 0x000fc80008000f00 */
[----:B------:R-:W-:-:S07]  /*0380*/  MOV R33, UR6 ;  /* 0x0000000600217c02 */ /* 0x000fce0008000f00 */
.L_x_118:
        /* <DEDUP_REMOVED lines=9> */
[----:B------:R-:W-:Y:S01]  /*0420*/  FADD R15, R15, -R19 ;  /* 0x800000130f0f7221 */ /* 0x000fe20000000000 */
[----:B---3--:R-:W-:Y:S01]  /*0430*/  FADD R4, R4, -R8 ;  /* 0x8000000804047221 */ /* 0x008fe20000000000 */
[----:B------:R-:W2:Y:S01]  /*0440*/  LDG.E.128.CONSTANT R16, desc[UR12][R32.64+-0x20] ;  /* 0xffffe00c20107981 */ /* 0x000ea2000c1e9d00 */
[----:B------:R-:W-:-:S04]  /*0450*/  FFMA R28, R3, R3, R28 ;  /* 0x00000003031c7223 */ /* 0x000fc8000000001c */
        /* <DEDUP_REMOVED lines=51> */
[----:B------:R-:W-:-:S04]  /*0790*/  UIADD3 UR7, UPT, UPT, UR7, 0x8, URZ ;  /* 0x0000000807077890 */ /* 0x000fc8000fffe0ff */
[----:B------:R-:W-:Y:S01]  /*07a0*/  UISETP.NE.AND UP0, UPT, UR7, URZ, UPT ;  /* 0x000000ff0700728c */ /* 0x000fe2000bf05270 */
        /* <DEDUP_REMOVED lines=20> */
[----:B------:R-:W-:Y:S06]  /*08f0*/  BRA.U UP0, `(.L_x_118) ;  /* 0xfffffff900a47547 */ /* 0x000fec000b83ffff */
[----:B------:R-:W-:-:S07]  /*0900*/  MOV R3, UR17 ;  /* 0x0000001100037c02 */ /* 0x000fce0008000f00 */
.L_x_117:
[----:B------:R-:W-:-:S04]  /*0910*/  ULOP3.LUT UR5, UR8, 0x7, URZ, 0xc0, !UPT ;  /* 0x0000000708057892 */ /* 0x000fc8000f8ec0ff */
[----:B------:R-:W-:-:S09]  /*0920*/  UISETP.NE.AND UP0, UPT, UR5, URZ, UPT ;  /* 0x000000ff0500728c */ /* 0x000fd2000bf05270 */
[----:B------:R-:W-:Y:S05]  /*0930*/  BRA.U !UP0, `(.L_x_116) ;  /* 0x0000000508747547 */ /* 0x000fea000b800000 */
[----:B------:R-:W0:Y:S01]  /*0940*/  LDCU.64 UR6, c[0x0][0x388] ;  /* 0x00007100ff0677ac */ /* 0x000e220008000a00 */
[----:B------:R-:W-:Y:S02]  /*0950*/  UIADD3 UR5, UPT, UPT, UR5, -0x1, URZ ;  /* 0xffffffff05057890 */ /* 0x000fe4000fffe0ff */
[----:B------:R-:W-:-:S04]  /*0960*/  ULOP3.LUT UR21, UR8, 0x3, URZ, 0xc0, !UPT ;  /* 0x0000000308157892 */ /* 0x000fc8000f8ec0ff */
[----:B------:R-:W-:Y:S02]  /*0970*/  UISETP.NE.AND UP1, UPT, UR21, URZ, UPT ;  /* 0x000000ff1500728c */ /* 0x000fe4000bf25270 */
[----:B0-----:R-:W-:-:S04]  /*0980*/  ULEA UR6, UP0, UR18, UR6, 0x2 ;  /* 0x0000000612067291 */ /* 0x001fc8000f8010ff */
[----:B------:R-:W-:Y:S02]  /*0990*/  ULEA.HI.X UR7, UR18, UR7, UR19, 0x2, UP0 ;  /* 0x0000000712077291 */ /* 0x000fe400080f1413 */
[----:B------:R-:W-:Y:S01]  /*09a0*/  UISETP.GE.U32.AND UP0, UPT, UR5, 0x3, UPT ;  /* 0x000000030500788c */ /* 0x000fe2000bf06070 */
[----:B------:R-:W-:-:S03]  /*09b0*/  MOV R30, UR6 ;  /* 0x00000006001e7c02 */ /* 0x000fc60008000f00 */
[----:B------:R-:W-:-:S05]  /*09c0*/  MOV R31, UR7 ;  /* 0x00000007001f7c02 */ /* 0x000fca0008000f00 */
[----:B------:R-:W-:Y:S05]  /*09d0*/  BRA.U !UP0, `(.L_x_119) ;  /* 0x0000000108ac7547 */ /* 0x000fea000b800000 */
[----:B------:R-:W-:-:S04]  /*09e0*/  IMAD.WIDE.U32 R34, R3, 0x10, R26 ;  /* 0x0000001003227825 */ /* 0x000fc800078e001a */
[----:B------:R-:W-:Y:S01]  /*09f0*/  IMAD.WIDE.U32 R32, R3, 0x10, R30 ;  /* 0x0000001003207825 */ /* 0x000fe200078e001e */
[----:B------:R-:W2:Y:S04]  /*0a00*/  LDG.E.128 R12, desc[UR12][R34.64] ;  /* 0x0000000c220c7981 */ /* 0x000ea8000c1e1d00 */
[----:B------:R-:W2:Y:S04]  /*0a10*/  LDG.E.128.CONSTANT R16, desc[UR12][R32.64] ;  /* 0x0000000c20107981 */ /* 0x000ea8000c1e9d00 */
[----:B------:R-:W3:Y:S01]  /*0a20*/  LDG.E.128.CONSTANT R8, desc[UR12][R32.64+0x10] ;  /* 0x0000100c20087981 */ /* 0x000ee2000c1e9d00 */
[----:B--2---:R-:W-:Y:S01]  /*0a30*/  FADD R5, R12, -R16 ;  /* 0x800000100c057221 */ /* 0x004fe20000000000 */
[----:B------:R-:W-:Y:S01]  /*0a40*/  FADD R4, R13, -R17 ;  /* 0x800000110d047221 */ /* 0x000fe20000000000 */
[----:B------:R-:W-:-:S02]  /*0a50*/  FADD R14, R14, -R18 ;  /* 0x800000120e0e7221 */ /* 0x000fc40000000000 */
[----:B------:R-:W-:-:S04]  /*0a60*/  FFMA R13, R5, R5, R28 ;  /* 0x00000005050d7223 */ /* 0x000fc8000000001c */
[----:B------:R-:W-:Y:S02]  /*0a70*/  FFMA R13, R4, R4, R13 ;  /* 0x00000004040d7223 */ /* 0x000fe4000000000d */
[----:B------:R-:W3:Y:S01]  /*0a80*/  LDG.E.128 R4, desc[UR12][R34.64+0x10] ;  /* 0x0000100c22047981 */ /* 0x000ee2000c1e1d00 */
[----:B------:R-:W-:Y:S01]  /*0a90*/  FADD R12, R15, -R19 ;  /* 0x800000130f0c7221 */ /* 0x000fe20000000000 */
[----:B------:R-:W-:Y:S02]  /*0aa0*/  FFMA R13, R14, R14, R13 ;  /* 0x0000000e0e0d7223 */ /* 0x000fe4000000000d */
[----:B------:R-:W2:Y:S02]  /*0ab0*/  LDG.E.128.CONSTANT R16, desc[UR12][R32.64+0x20] ;  /* 0x0000200c20107981 */ /* 0x000ea4000c1e9d00 */
[----:B------:R-:W-:Y:S01]  /*0ac0*/  FFMA R13, R12, R12, R13 ;  /* 0x0000000c0c0d7223 */ /* 0x000fe2000000000d */
[----:B---3--:R-:W-:Y:S01]  /*0ad0*/  FADD R4, R4, -R8 ;  /* 0x8000000804047221 */ /* 0x008fe20000000000 */
[----:B------:R-:W-:-:S03]  /*0ae0*/  FADD R8, R5, -R9 ;  /* 0x8000000905087221 */ /* 0x000fc60000000000 */
[----:B------:R-:W-:Y:S02]  /*0af0*/  FFMA R5, R4, R4, R13 ;  /* 0x0000000404057223 */ /* 0x000fe4000000000d */
[----:B------:R-:W2:Y:S01]  /*0b00*/  LDG.E.128 R12, desc[UR12][R34.64+0x20] ;  /* 0x0000200c220c7981 */ /* 0x000ea2000c1e1d00 */
[----:B------:R-:W-:Y:S01]  /*0b10*/  FADD R6, R6, -R10 ;  /* 0x8000000a06067221 */ /* 0x000fe20000000000 */
[----:B------:R-:W-:Y:S01]  /*0b20*/  FFMA R5, R8, R8, R5 ;  /* 0x0000000808057223 */ /* 0x000fe20000000005 */
        /* <DEDUP_REMOVED lines=22> */
.L_x_119:
[----:B------:R-:W-:Y:S05]  /*0c90*/  BRA.U !UP1, `(.L_x_116) ;  /* 0x00000001099c7547 */ /* 0x000fea000b800000 */
[----:B------:R-:W-:Y:S02]  /*0ca0*/  UISETP.NE.AND UP0, UPT, UR21, 0x1, UPT ;  /* 0x000000011500788c */ /* 0x000fe4000bf05270 */
[----:B------:R-:W-:-:S07]  /*0cb0*/  ULOP3.LUT UP1, URZ, UR8, 0x1, URZ, 0xc0, !UPT ;  /* 0x0000000108ff7892 */ /* 0x000fce000f82c0ff */
        /* <DEDUP_REMOVED lines=24> */
.L_x_120:
        /* <DEDUP_REMOVED lines=13> */
.L_x_116:
[----:B------:R-:W-:-:S09]  /*0f10*/  UISETP.GE.AND UP0, UPT, UR14, UR20, UPT ;  /* 0x000000140e00728c */ /* 0x000fd2000bf06270 */
[----:B------:R-:W-:Y:S05]  /*0f20*/  BRA.U UP0, `(.L_x_121) ;  /* 0x0000000900c87547 */ /* 0x000fea000b800000 */
[----:B------:R-:W-:Y:S02]  /*0f30*/  UIADD3 UR5, UPT, UPT, UR14, -UR20, URZ ;  /* 0x800000140e057290 */ /* 0x000fe4000fffe0ff */
[----:B------:R-:W-:Y:S02]  /*0f40*/  MOV R3, UR14 ;  /* 0x0000000e00037c02 */ /* 0x000fe40008000f00 */
[----:B------:R-:W-:-:S09]  /*0f50*/  UISETP.GT.U32.AND UP0, UPT, UR5, -0x10, UPT ;  /* 0xfffffff00500788c */ /* 0x000fd2000bf04070 */
[----:B------:R-:W-:Y:S05]  /*0f60*/  BRA.U UP0, `(.L_x_122) ;  /* 0x0000000500387547 */ /* 0x000fea000b800000 */
[----:B------:R-:W-:Y:S01]  /*0f70*/  MOV R3, UR14 ;  /* 0x0000000e00037c02 */ /* 0x000fe20008000f00 */
[----:B------:R-:W-:-:S06]  /*0f80*/  UMOV UR5, URZ ;  /* 0x000000ff00057c82 */ /* 0x000fcc0008000000 */
.L_x_123:
[----:B------:R-:W0:Y:S01]  /*0f90*/  LDC.64 R10, c[0x0][0x388] ;  /* 0x0000e200ff0a7b82 */ /* 0x000e220000000a00 */
[C---:B------:R-:W-:Y:S01]  /*0fa0*/  IADD3 R5, P0, PT, R3.reuse, UR18, RZ ;  /* 0x0000001203057c10 */ /* 0x040fe2000ff1e0ff */
[----:B------:R-:W-:-:S03]  /*0fb0*/  IMAD.WIDE R6, R3, 0x4, R26 ;  /* 0x0000000403067825 */ /* 0x000fc600078e021a */
[----:B------:R-:W-:Y:S02]  /*0fc0*/  LEA.HI.X.SX32 R8, R3, UR19, 0x1, P0 ;  /* 0x0000001303087c11 */ /* 0x000fe400080f0eff */
[----:B------:R-:W2:Y:S04]  /*0fd0*/  LDG.E R16, desc[UR12][R6.64+0x4] ;  /* 0x0000040c06107981 */ /* 0x000ea8000c1e1900 */
[----:B------:R-:W3:Y:S04]  /*0fe0*/  LDG.E R14, desc[UR12][R6.64+0x8] ;  /* 0x0000080c060e7981 */ /* 0x000ee8000c1e1900 */
[----:B------:R-:W4:Y:S04]  /*0ff0*/  LDG.E R12, desc[UR12][R6.64+0xc] ;  /* 0x00000c0c060c7981 */ /* 0x000f28000c1e1900 */
[----:B------:R-:W5:Y:S01]  /*1000*/  LDG.E R18, desc[UR12][R6.64+0x3c] ;  /* 0x00003c0c06127981 */ /* 0x000f62000c1e1900 */
[----:B0-----:R-:W-:-:S03]  /*1010*/  LEA R4, P0, R5, R10, 0x2 ;  /* 0x0000000a05047211 */ /* 0x001fc600078010ff */
[----:B------:R-:W5:Y:S01]  /*1020*/  LDG.E R10, desc[UR12][R6.64+0x10] ;  /* 0x0000100c060a7981 */ /* 0x000f62000c1e1900 */
[----:B------:R-:W-:-:S03]  /*1030*/  LEA.HI.X R5, R5, R11, R8, 0x2, P0 ;  /* 0x0000000b05057211 */ /* 0x000fc600000f1408 */
        /* <DEDUP_REMOVED lines=19> */
[----:B------:R-:W5:Y:S01]  /*1170*/  LDG.E R12, desc[UR12][R6.64+0x1c] ;  /* 0x00001c0c060c7981 */ /* 0x000f62000c1e1900 */
[----:B------:R-:W-:-:S03]  /*1180*/  FFMA R28, R17, R17, R28 ;  /* 0x00000011111c7223 */ /* 0x000fc6000000001c */
[----:B------:R-:W5:Y:S01]  /*1190*/  LDG.E R13, desc[UR12][R4.64+0x1c] ;  /* 0x00001c0c040d7981 */ /* 0x000f62000c1e1900 */
[----:B------:R-:W-:-:S03]  /*11a0*/  FADD R11, R10, -R11 ;  /* 0x8000000b0a0b7221 */ /* 0x000fc60000000000 */
[----:B------:R-:W3:Y:S01]  /*11b0*/  LDG.E R17, desc[UR12][R4.64+0x20] ;  /* 0x0000200c04117981 */ /* 0x000ee2000c1e1900 */
[----:B------:R-:W-:-:S03]  /*11c0*/  FFMA R28, R11, R11, R28 ;  /* 0x0000000b0b1c7223 */ /* 0x000fc6000000001c */
[----:B------:R-:W3:Y:S04]  /*11d0*/  LDG.E R11, desc[UR12][R6.64+0x24] ;  /* 0x0000240c060b7981 */ /* 0x000ee8000c1e1900 */
[----:B------:R-:W3:Y:S01]  /*11e0*/  LDG.E R10, desc[UR12][R4.64+0x24] ;  /* 0x0000240c040a7981 */ /* 0x000ee2000c1e1900 */
[----:B--2---:R-:W-:-:S03]  /*11f0*/  FADD R9, R9, -R8 ;  /* 0x8000000809097221 */ /* 0x004fc60000000000 */
[----:B------:R-:W2:Y:S01]  /*1200*/  LDG.E R8, desc[UR12][R4.64+0x28] ;  /* 0x0000280c04087981 */ /* 0x000ea2000c1e1900 */
[----:B------:R-:W-:-:S03]  /*1210*/  FFMA R28, R9, R9, R28 ;  /* 0x00000009091c7223 */ /* 0x000fc6000000001c */
[----:B------:R-:W2:Y:S01]  /*1220*/  LDG.E R9, desc[UR12][R6.64+0x28] ;  /* 0x0000280c06097981 */ /* 0x000ea2000c1e1900 */
[----:B----4-:R-:W-:-:S03]  /*1230*/  FADD R15, R14, -R15 ;  /* 0x8000000f0e0f7221 */ /* 0x010fc60000000000 */
[----:B------:R-:W4:Y:S01]  /*1240*/  LDG.E R14, desc[UR12][R6.64+0x30] ;  /* 0x0000300c060e7981 */ /* 0x000f22000c1e1900 */
[----:B------:R-:W-:Y:S01]  /*1250*/  FFMA R28, R15, R15, R28 ;  /* 0x0000000f0f1c7223 */ /* 0x000fe2000000001c */
[----:B-----5:R-:W-:Y:S02]  /*1260*/  FADD R15, R12, -R13 ;  /* 0x8000000d0c0f7221 */ /* 0x020fe40000000000 */
[----:B------:R-:W5:Y:S02]  /*1270*/  LDG.E R13, desc[UR12][R6.64+0x2c] ;  /* 0x00002c0c060d7981 */ /* 0x000f64000c1e1900 */
[----:B------:R-:W-:Y:S01]  /*1280*/  FFMA R28, R15, R15, R28 ;  /* 0x0000000f0f1c7223 */ /* 0x000fe2000000001c */
[----:B---3--:R-:W-:Y:S01]  /*1290*/  FADD R17, R16, -R17 ;  /* 0x8000001110117221 */ /* 0x008fe20000000000 */
[----:B------:R-:W5:Y:S03]  /*12a0*/  LDG.E R12, desc[UR12][R4.64+0x2c] ;  /* 0x00002c0c040c7981 */ /* 0x000f66000c1e1900 */
[----:B------:R-:W-:Y:S01]  /*12b0*/  FFMA R28, R17, R17, R28 ;  /* 0x00000011111c7223 */ /* 0x000fe2000000001c */
[----:B------:R-:W4:Y:S01]  /*12c0*/  LDG.E R15, desc[UR12][R4.64+0x30] ;  /* 0x0000300c040f7981 */ /* 0x000f22000c1e1900 */
[----:B------:R-:W-:-:S03]  /*12d0*/  FADD R17, R11, -R10 ;  /* 0x8000000a0b117221 */ /* 0x000fc60000000000 */
[----:B------:R-:W3:Y:S04]  /*12e0*/  LDG.E R11, desc[UR12][R6.64+0x34] ;  /* 0x0000340c060b7981 */ /* 0x000ee8000c1e1900 */
[----:B------:R-:W3:Y:S01]  /*12f0*/  LDG.E R10, desc[UR12][R4.64+0x34] ;  /* 0x0000340c040a7981 */ /* 0x000ee2000c1e1900 */
[----:B------:R-:W-:-:S03]  /*1300*/  FFMA R28, R17, R17, R28 ;  /* 0x00000011111c7223 */ /* 0x000fc6000000001c */
[----:B------:R-:W3:Y:S04]  /*1310*/  LDG.E R16, desc[UR12][R6.64+0x38] ;  /* 0x0000380c06107981 */ /* 0x000ee8000c1e1900 */
[----:B------:R-:W3:Y:S01]  /*1320*/  LDG.E R17, desc[UR12][R4.64+0x38] ;  /* 0x0000380c04117981 */ /* 0x000ee2000c1e1900 */
[----:B------:R-:W-:Y:S02]  /*1330*/  UIADD3 UR6, UPT, UPT, -UR14, UR20, URZ ;  /* 0x000000140e067290 */ /* 0x000fe4000fffe1ff */
[----:B------:R-:W-:Y:S02]  /*1340*/  UIADD3 UR5, UPT, UPT, UR5, 0x10, URZ ;  /* 0x0000001005057890 */ /* 0x000fe4000fffe0ff */
[----:B------:R-:W-:-:S04]  /*1350*/  ULOP3.LUT UR6, UR6, 0xfffffff0, URZ, 0xc0, !UPT ;  /* 0xfffffff006067892 */ /* 0x000fc8000f8ec0ff */
[----:B------:R-:W-:Y:S01]  /*1360*/  UISETP.NE.AND UP0, UPT, UR5, UR6, UPT ;  /* 0x000000060500728c */ /* 0x000fe2000bf05270 */
[----:B------:R-:W-:Y:S01]  /*1370*/  FADD R19, R18, -R19 ;  /* 0x8000001312137221 */ /* 0x000fe20000000000 */
[----:B------:R-:W-:Y:S01]  /*1380*/  IADD3 R3, PT, PT, R3, 0x10, RZ ;  /* 0x0000001003037810 */ /* 0x000fe20007ffe0ff */
[----:B--2---:R-:W-:-:S04]  /*1390*/  FADD R9, R9, -R8 ;  /* 0x8000000809097221 */ /* 0x004fc80000000000 */
[----:B------:R-:W-:Y:S01]  /*13a0*/  FFMA R28, R9, R9, R28 ;  /* 0x00000009091c7223 */ /* 0x000fe2000000001c */
[----:B-----5:R-:W-:-:S04]  /*13b0*/  FADD R13, R13, -R12 ;  /* 0x8000000c0d0d7221 */ /* 0x020fc80000000000 */
[----:B------:R-:W-:Y:S01]  /*13c0*/  FFMA R28, R13, R13, R28 ;  /* 0x0000000d0d1c7223 */ /* 0x000fe2000000001c */
[----:B----4-:R-:W-:-:S04]  /*13d0*/  FADD R15, R14, -R15 ;  /* 0x8000000f0e0f7221 */ /* 0x010fc80000000000 */
[----:B------:R-:W-:Y:S01]  /*13e0*/  FFMA R28, R15, R15, R28 ;  /* 0x0000000f0f1c7223 */ /* 0x000fe2000000001c */
[----:B---3--:R-:W-:-:S04]  /*13f0*/  FADD R11, R11, -R10 ;  /* 0x8000000a0b0b7221 */ /* 0x008fc80000000000 */
[----:B------:R-:W-:Y:S01]  /*1400*/  FFMA R28, R11, R11, R28 ;  /* 0x0000000b0b1c7223 */ /* 0x000fe2000000001c */
[----:B------:R-:W-:-:S04]  /*1410*/  FADD R17, R16, -R17 ;  /* 0x8000001110117221 */ /* 0x000fc80000000000 */
[----:B------:R-:W-:-:S04]  /*1420*/  FFMA R28, R17, R17, R28 ;  /* 0x00000011111c7223 */ /* 0x000fc8000000001c */
[----:B------:R-:W-:Y:S01]  /*1430*/  FFMA R28, R19, R19, R28 ;  /* 0x00000013131c7223 */ /* 0x000fe2000000001c */
[----:B------:R-:W-:Y:S06]  /*1440*/  BRA.U UP0, `(.L_x_123) ;  /* 0xfffffff900d07547 */ /* 0x000fec000b83ffff */
.L_x_122:
[----:B------:R-:W-:-:S09]  /*1450*/  UISETP.NE.AND UP0, UPT, UR15, URZ, UPT ;  /* 0x000000ff0f00728c */ /* 0x000fd2000bf05270 */
[----:B------:R-:W-:Y:S05]  /*1460*/  BRA.U !UP0, `(.L_x_121) ;  /* 0x0000000508787547 */ /* 0x000fea000b800000 */
[----:B------:R-:W-:Y:S02]  /*1470*/  UIADD3 UR5, UPT, UPT, UR15, -0x1, URZ ;  /* 0xffffffff0f057890 */ /* 0x000fe4000fffe0ff */
[----:B------:R-:W-:Y:S02]  /*1480*/  UISETP.NE.AND UP1, UPT, UR9, URZ, UPT ;  /* 0x000000ff0900728c */ /* 0x000fe4000bf25270 */
[----:B------:R-:W-:-:S09]  /*1490*/  UISETP.GE.U32.AND UP0, UPT, UR5, 0x7, UPT ;  /* 0x000000070500788c */ /* 0x000fd2000bf06070 */
[----:B------:R-:W-:Y:S05]  /*14a0*/  BRA.U !UP0, `(.L_x_124) ;  /* 0x00000001089c7547 */ /* 0x000fea000b800000 */
[----:B------:R-:W0:Y:S01]  /*14b0*/  LDC.64 R10, c[0x0][0x388] ;  /* 0x0000e200ff0a7b82 */ /* 0x000e220000000a00 */
[C---:B------:R-:W-:Y:S01]  /*14c0*/  IADD3 R5, P0, PT, R3.reuse, UR18, RZ ;  /* 0x0000001203057c10 */ /* 0x040fe2000ff1e0ff */
[----:B------:R-:W-:-:S03]  /*14d0*/  IMAD.WIDE R6, R3, 0x4, R26 ;  /* 0x0000000403067825 */ /* 0x000fc600078e021a */
[----:B------:R-:W-:Y:S02]  /*14e0*/  LEA.HI.X.SX32 R8, R3, UR19, 0x1, P0 ;  /* 0x0000001303087c11 */ /* 0x000fe400080f0eff */
[----:B------:R-:W2:Y:S04]  /*14f0*/  LDG.E R16, desc[UR12][R6.64] ;  /* 0x0000000c06107981 */ /* 0x000ea8000c1e1900 */
[----:B------:R-:W3:Y:S04]  /*1500*/  LDG.E R14, desc[UR12][R6.64+0x4] ;  /* 0x0000040c060e7981 */ /* 0x000ee8000c1e1900 */
[----:B------:R-:W4:Y:S04]  /*1510*/  LDG.E R12, desc[UR12][R6.64+0x8] ;  /* 0x0000080c060c7981 */ /* 0x000f28000c1e1900 */
[----:B------:R-:W5:Y:S04]  /*1520*/  LDG.E R9, desc[UR12][R6.64+0x14] ;  /* 0x0000140c06097981 */ /* 0x000f68000c1e1900 */
[----:B------:R-:W5:Y:S01]  /*1530*/  LDG.E R13, desc[UR12][R6.64+0x1c] ;  /* 0x00001c0c060d7981 */ /* 0x000f62000c1e1900 */
[----:B0-----:R-:W-:-:S03]  /*1540*/  LEA R4, P0, R5, R10, 0x2 ;  /* 0x0000000a05047211 */ /* 0x001fc600078010ff */
[----:B------:R-:W5:Y:S01]  /*1550*/  LDG.E R10, desc[UR12][R6.64+0x10] ;  /* 0x0000100c060a7981 */ /* 0x000f62000c1e1900 */
[----:B------:R-:W-:-:S03]  /*1560*/  LEA.HI.X R5, R5, R11, R8, 0x2, P0 ;  /* 0x0000000b05057211 */ /* 0x000fc600000f1408 */
[----:B------:R-:W5:Y:S04]  /*1570*/  LDG.E R11, desc[UR12][R6.64+0xc] ;  /* 0x00000c0c060b7981 */ /* 0x000f68000c1e1900 */
[----:B------:R-:W2:Y:S04]  /*1580*/  LDG.E R19, desc[UR12][R4.64] ;  /* 0x0000000c04137981 */ /* 0x000ea8000c1e1900 */
[----:B------:R-:W3:Y:S04]  /*1590*/  LDG.E R17, desc[UR12][R4.64+0x4] ;  /* 0x0000040c04117981 */ /* 0x000ee8000c1e1900 */
        /* <DEDUP_REMOVED lines=8> */
[----:B------:R-:W3:Y:S01]  /*1620*/  LDG.E R14, desc[UR12][R4.64+0x14] ;  /* 0x0000140c040e7981 */ /* 0x000ee2000c1e1900 */
[----:B------:R-:W-:-:S03]  /*1630*/  FFMA R28, R17, R17, R28 ;  /* 0x00000011111c7223 */ /* 0x000fc6000000001c */
[----:B------:R-:W3:Y:S01]  /*1640*/  LDG.E R17, desc[UR12][R4.64+0x18] ;  /* 0x0000180c04117981 */ /* 0x000ee2000c1e1900 */
[----:B----4-:R-:W-:-:S04]  /*1650*/  FADD R15, R12, -R15 ;  /* 0x8000000f0c0f7221 */ /* 0x010fc80000000000 */
[----:B------:R-:W-:Y:S01]  /*1660*/  FFMA R28, R15, R15, R28 ;  /* 0x0000000f0f1c7223 */ /* 0x000fe2000000001c */
[----:B-----5:R-:W-:Y:S01]  /*1670*/  FADD R13, R13, -R18 ;  /* 0x800000120d0d7221 */ /* 0x020fe20000000000 */
[----:B------:R-:W-:Y:S01]  /*1680*/  IADD3 R3, PT, PT, R3, 0x8, RZ ;  /* 0x0000000803037810 */ /* 0x000fe20007ffe0ff */
[----:B--2---:R-:W-:-:S04]  /*1690*/  FADD R11, R11, -R16 ;  /* 0x800000100b0b7221 */ /* 0x004fc80000000000 */
[----:B------:R-:W-:Y:S01]  /*16a0*/  FFMA R28, R11, R11, R28 ;  /* 0x0000000b0b1c7223 */ /* 0x000fe2000000001c */
[----:B------:R-:W-:Y:S01]  /*16b0*/  FADD R19, R10, -R19 ;  /* 0x800000130a137221 */ /* 0x000fe20000000000 */
[----:B---3--:R-:W-:-:S03]  /*16c0*/  FADD R9, R9, -R14 ;  /* 0x8000000e09097221 */ /* 0x008fc60000000000 */
[----:B------:R-:W-:Y:S01]  /*16d0*/  FFMA R28, R19, R19, R28 ;  /* 0x00000013131c7223 */ /* 0x000fe2000000001c */
[----:B------:R-:W-:-:S03]  /*16e0*/  FADD R17, R8, -R17 ;  /* 0x8000001108117221 */ /* 0x000fc60000000000 */
[----:B------:R-:W-:-:S04]  /*16f0*/  FFMA R28, R9, R9, R28 ;  /* 0x00000009091c7223 */ /* 0x000fc8000000001c */
[----:B------:R-:W-:-:S04]  /*1700*/  FFMA R28, R17, R17, R28 ;  /* 0x00000011111c7223 */ /* 0x000fc8000000001c */
[----:B------:R-:W-:-:S07]  /*1710*/  FFMA R28, R13, R13, R28 ;  /* 0x0000000d0d1c7223 */ /* 0x000fce000000001c */
.L_x_124:
        /* <DEDUP_REMOVED lines=10> */
[----:B------:R-:W3:Y:S01]  /*17c0*/  LDG.E R14, desc[UR12][R4.64+0xc] ;  /* 0x00000c0c040e7981 */ /* 0x000ee2000c1e1900 */
[----:B0-----:R-:W-:-:S03]  /*17d0*/  LEA R6, P0, R7, R10, 0x2 ;  /* 0x0000000a07067211 */ /* 0x001fc600078010ff */
[----:B------:R-:W4:Y:S01]  /*17e0*/  LDG.E R10, desc[UR12][R4.64+0x4] ;  /* 0x0000040c040a7981 */ /* 0x000f22000c1e1900 */
[----:B------:R-:W-:-:S03]  /*17f0*/  LEA.HI.X R7, R7, R11, R8, 0x2, P0 ;  /* 0x0000000b07077211 */ /* 0x000fc600000f1408 */
[----:B------:R-:W5:Y:S04]  /*1800*/  LDG.E R8, desc[UR12][R4.64] ;  /* 0x0000000c04087981 */ /* 0x000f68000c1e1900 */
[----:B------:R-:W5:Y:S04]  /*1810*/  LDG.E R9, desc[UR12][R6.64] ;  /* 0x0000000c06097981 */ /* 0x000f68000c1e1900 */
[----:B------:R-:W4:Y:S04]  /*1820*/  LDG.E R11, desc[UR12][R6.64+0x4] ;  /* 0x0000040c060b7981 */ /* 0x000f28000c1e1900 */
[----:B------:R-:W2:Y:S04]  /*1830*/  LDG.E R13, desc[UR12][R6.64+0x8] ;  /* 0x0000080c060d7981 */ /* 0x000ea8000c1e1900 */
[----:B------:R-:W3:Y:S01]  /*1840*/  LDG.E R15, desc[UR12][R6.64+0xc] ;  /* 0x00000c0c060f7981 */ /* 0x000ee2000c1e1900 */
[----:B------:R-:W-:Y:S01]  /*1850*/  IADD3 R3, PT, PT, R3, 0x4, RZ ;  /* 0x0000000403037810 */ /* 0x000fe20007ffe0ff */
[----:B-----5:R-:W-:-:S04]  /*1860*/  FADD R9, R8, -R9 ;  /* 0x8000000908097221 */ /* 0x020fc80000000000 */
[----:B------:R-:W-:Y:S01]  /*1870*/  FFMA R9, R9, R9, R28 ;  /* 0x0000000909097223 */ /* 0x000fe2000000001c */
[----:B----4-:R-:W-:Y:S01]  /*1880*/  FADD R10, R10, -R11 ;  /* 0x8000000b0a0a7221 */ /* 0x010fe20000000000 */
[----:B--2---:R-:W-:-:S03]  /*1890*/  FADD R12, R12, -R13 ;  /* 0x8000000d0c0c7221 */ /* 0x004fc60000000000 */
[----:B------:R-:W-:Y:S01]  /*18a0*/  FFMA R9, R10, R10, R9 ;  /* 0x0000000a0a097223 */ /* 0x000fe20000000009 */
[----:B---3--:R-:W-:-:S03]  /*18b0*/  FADD R14, R14, -R15 ;  /* 0x8000000f0e0e7221 */ /* 0x008fc60000000000 */
[----:B------:R-:W-:-:S04]  /*18c0*/  FFMA R9, R12, R12, R9 ;  /* 0x0000000c0c097223 */ /* 0x000fc80000000009 */
[----:B------:R-:W-:-:S07]  /*18d0*/  FFMA R28, R14, R14, R9 ;  /* 0x0000000e0e1c7223 */ /* 0x000fce0000000009 */
.L_x_125:
[----:B------:R-:W-:Y:S05]  /*18e0*/  BRA.U !UP1, `(.L_x_121) ;  /* 0x0000000109587547 */ /* 0x000fea000b800000 */
[----:B------:R-:W0:Y:S01]  /*18f0*/  LDC.64 R10, c[0x0][0x388] ;  /* 0x0000e200ff0a7b82 */ /* 0x000e220000000a00 */
[C---:B------:R-:W-:Y:S01]  /*1900*/  IADD3 R5, P0, PT, R3.reuse, UR18, RZ ;  /* 0x0000001203057c10 */ /* 0x040fe2000ff1e0ff */
[----:B------:R-:W-:-:S03]  /*1910*/  IMAD.WIDE R6, R3, 0x4, R26 ;  /* 0x0000000403067825 */ /* 0x000fc600078e021a */
[----:B------:R-:W-:Y:S02]  /*1920*/  LEA.HI.X.SX32 R8, R3, UR19, 0x1, P0 ;  /* 0x0000001303087c11 */ /* 0x000fe400080f0eff */
[----:B------:R-:W2:Y:S01]  /*1930*/  LDG.E R3, desc[UR12][R6.64] ;  /* 0x0000000c06037981 */ /* 0x000ea2000c1e1900 */
[----:B0-----:R-:W-:-:S04]  /*1940*/  LEA R4, P0, R5, R10, 0x2 ;  /* 0x0000000a05047211 */ /* 0x001fc800078010ff */
[----:B------:R-:W-:-:S05]  /*1950*/  LEA.HI.X R5, R5, R11, R8, 0x2, P0 ;  /* 0x0000000b05057211 */ /* 0x000fca00000f1408 */
        /* <DEDUP_REMOVED lines=15> */
.L_x_121:
[----:B------:R-:W0:Y:S02]  /*1a50*/  LDCU UR5, c[0x0][0x3c4] ;  /* 0x00007880ff0577ac */ /* 0x000e240008000800 */
[----:B0-----:R-:W-:-:S09]  /*1a60*/  UISETP.GE.AND UP0, UPT, UR5, 0x1, UPT ;  /* 0x000000010500788c */ /* 0x001fd2000bf06270 */
[----:B------:R-:W-:Y:S05]  /*1a70*/  BRA.U !UP0, `(.L_x_126) ;  /* 0x0000000d08a87547 */ /* 0x000fea000b800000 */
[----:B------:R-:W-:Y:S01]  /*1a80*/  IADD3 R3, PT, PT, R28, -0xd000000, RZ ;  /* 0xf30000001c037810 */ /* 0x000fe20007ffe0ff */
[----:B------:R0:W1:Y:S01]  /*1a90*/  MUFU.RSQ R5, R28 ;  /* 0x0000001c00057308 */ /* 0x0000620000001400 */
[----:B------:R-:W-:Y:S02]  /*1aa0*/  BSSY.RECONVERGENT B0, `(.L_x_127) ;  /* 0x000000a000007945 */ /* 0x000fe40003800200 */
[----:B------:R-:W-:-:S13]  /*1ab0*/  ISETP.GT.U32.AND P0, PT, R3, 0x727fffff, PT ;  /* 0x727fffff0300780c */ /* 0x000fda0003f04070 */
[----:B0-----:R-:W-:Y:S05]  /*1ac0*/  @!P0 BRA `(.L_x_128) ;  /* 0x00000000000c8947 */ /* 0x001fea0003800000 */
[----:B------:R-:W-:-:S07]  /*1ad0*/  MOV R8, 0x1af0 ;  /* 0x00001af000087802 */ /* 0x000fce0000000f00 */
[----:B-1----:R-:W-:Y:S05]  /*1ae0*/  CALL.REL.NOINC `($__internal_3_$__cuda_sm20_sqrt_rn_f32_slowpath) ;  /* 0x0000000c00a07944 */ /* 0x002fea0003c00000 */
[----:B------:R-:W-:Y:S05]  /*1af0*/  BRA `(.L_x_129) ;  /* 0x0000000000107947 */ /* 0x000fea0003800000 */
.L_x_128:
[C---:B-1----:R-:W-:Y:S01]  /*1b00*/  FMUL.FTZ R3, R5.reuse, R28 ;  /* 0x0000001c05037220 */ /* 0x042fe20000410000 */
[----:B------:R-:W-:-:S03]  /*1b10*/  FMUL.FTZ R4, R5, 0.5 ;  /* 0x3f00000005047820 */ /* 0x000fc60000410000 */
[----:B------:R-:W-:-:S04]  /*1b20*/  FFMA R28, -R3, R3, R28 ;  /* 0x00000003031c7223 */ /* 0x000fc8000000011c */
[----:B------:R-:W-:-:S07]  /*1b30*/  FFMA R3, R28, R4, R3 ;  /* 0x000000041c037223 */ /* 0x000fce0000000003 */
.L_x_129:
[----:B------:R-:W-:Y:S05]  /*1b40*/  BSYNC.RECONVERGENT B0 ;  /* 0x0000000000007941 */ /* 0x000fea0003800200 */
.L_x_127:
[----:B------:R-:W-:-:S07]  /*1b50*/  HFMA2 R4, -RZ, RZ, 0, 0 ;  /* 0x00000000ff047431 */ /* 0x000fce00000001ff */
.L_x_140:
[----:B0-----:R-:W0:Y:S02]  /*1b60*/  LDCU.64 UR6, c[0x0][0x3a8] ;  /* 0x00007500ff0677ac */ /* 0x001e240008000a00 */
[----:B0-----:R-:W-:-:S06]  /*1b70*/  UIMAD.WIDE.U32 UR6, UR4, 0x14, UR6 ;  /* 0x00000014040678a5 */ /* 0x001fcc000f8e0006 */
[----:B------:R-:W-:Y:S02]  /*1b80*/  MOV R7, UR7 ;  /* 0x0000000700077c02 */ /* 0x000fe40008000f00 */
[----:B------:R-:W-:-:S05]  /*1b90*/  MOV R6, UR6 ;  /* 0x0000000600067c02 */ /* 0x000fca0008000f00 */
[----:B--2---:R-:W2:Y:S02]  /*1ba0*/  LDG.E R7, desc[UR12][R6.64+0x8] ;  /* 0x0000080c06077981 */ /* 0x004ea4000c1e1900 */
[----:B--2---:R-:W-:-:S13]  /*1bb0*/  ISETP.GE.U32.AND P0, PT, R4, R7, PT ;  /* 0x000000070400720c */ /* 0x004fda0003f06070 */
[----:B-1----:R-:W-:Y:S05]  /*1bc0*/  @P0 BRA `(.L_x_126) ;  /* 0x0000000c00540947 */ /* 0x002fea0003800000 */
[----:B------:R-:W0:Y:S01]  /*1bd0*/  LDCU.64 UR6, c[0x0][0x3b0] ;  /* 0x00007600ff0677ac */ /* 0x000e220008000a00 */
[----:B------:R-:W2:Y:S01]  /*1be0*/  LDG.E R10, desc[UR12][R24.64] ;  /* 0x0000000c180a7981 */ /* 0x000ea2000c1e1900 */
[----:B------:R-:W1:Y:S01]  /*1bf0*/  LDCU UR18, c[0x0][0x3c4] ;  /* 0x00007880ff1277ac */ /* 0x000e620008000800 */
[----:B0-----:R-:W-:-:S06]  /*1c00*/  UIMAD.WIDE.U32 UR6, UR4, 0x20, UR6 ;  /* 0x00000020040678a5 */ /* 0x001fcc000f8e0006 */
[----:B------:R-:W-:Y:S02]  /*1c10*/  MOV R8, UR6 ;  /* 0x0000000600087c02 */ /* 0x000fe40008000f00 */
[----:B------:R-:W-:-:S05]  /*1c20*/  MOV R9, UR7 ;  /* 0x0000000700097c02 */ /* 0x000fca0008000f00 */
[----:B------:R-:W3:Y:S01]  /*1c30*/  LDG.E.64 R6, desc[UR12][R8.64+0x8] ;  /* 0x0000080c08067981 */ /* 0x000ee2000c1e1b00 */
[----:B-1----:R-:W-:Y:S01]  /*1c40*/  ISETP.GE.AND P0, PT, R0, UR18, PT ;  /* 0x0000001200007c0c */ /* 0x002fe2000bf06270 */
[----:B---3--:R-:W-:-:S06]  /*1c50*/  IMAD.WIDE.U32 R6, R4, 0x8, R6 ;  /* 0x0000000804067825 */ /* 0x008fcc00078e0006 */
[----:B------:R-:W3:Y:S01]  /*1c60*/  LD.E R6, desc[UR12][R6.64+0x4] ;  /* 0x0000040c06067980 */ /* 0x000ee2000c101900 */
[----:B--2---:R-:W-:-:S04]  /*1c70*/  FADD R5, R10, R3 ;  /* 0x000000030a057221 */ /* 0x004fc80000000000 */
[----:B---3--:R-:W-:Y:S01]  /*1c80*/  FADD R5, R5, R6 ;  /* 0x0000000605057221 */ /* 0x008fe20000000000 */
[----:B------:R-:W-:Y:S06]  /*1c90*/  @P0 BRA `(.L_x_130) ;  /* 0x0000000000200947 */ /* 0x000fec0003800000 */
[----:B------:R-:W2:Y:S02]  /*1ca0*/  LDG.E.64 R6, desc[UR12][R20.64+0x10] ;  /* 0x0000100c14067981 */ /* 0x000ea4000c1e1b00 */
[----:B--2---:R-:W-:-:S05]  /*1cb0*/  IMAD.WIDE R6, R0, 0x4, R6 ;  /* 0x0000000400067825 */ /* 0x004fca00078e0206 */
[----:B------:R0:W-:Y:S04]  /*1cc0*/  ST.E desc[UR12][R6.64], R5 ;  /* 0x0000000506007985 */ /* 0x0001e8000c10190c */
[----:B------:R-:W2:Y:S01]  /*1cd0*/  LDG.E R8, desc[UR12][R22.64+0x10] ;  /* 0x0000100c16087981 */ /* 0x000ea2000c1e1900 */
[----:B------:R-:W-:Y:S02]  /*1ce0*/  IADD3 R0, PT, PT, R0, 0x1, RZ ;  /* 0x0000000100007810 */ /* 0x000fe40007ffe0ff */
[----:B--2---:R-:W-:-:S13]  /*1cf0*/  FSETP.GEU.AND P0, PT, R8, R5, PT ;  /* 0x000000050800720b */ /* 0x004fda0003f0e000 */
[----:B------:R0:W-:Y:S01]  /*1d00*/  @!P0 STG.E desc[UR12][R22.64+0x10], R5 ;  /* 0x0000100516008986 */ /* 0x0001e2000c10190c */
[----:B------:R-:W-:Y:S05]  /*1d10*/  BRA `(.L_x_131) ;  /* 0x0000000800f07947 */ /* 0x000fea0003800000 */
.L_x_130:
[----:B------:R-:W2:Y:S01]  /*1d20*/  LDG.E R6, desc[UR12][R22.64+0x10] ;  /* 0x0000100c16067981 */ /* 0x000ea2000c1e1900 */
[----:B------:R-:W-:Y:S01]  /*1d30*/  BSSY.RECONVERGENT B0, `(.L_x_131) ;  /* 0x00000ba000007945 */ /* 0x000fe20003800200 */
[----:B--2---:R-:W-:-:S13]  /*1d40*/  FSETP.GT.AND P0, PT, R6, R5, PT ;  /* 0x000000050600720b */ /* 0x004fda0003f04000 */
[----:B------:R-:W-:Y:S05]  /*1d50*/  @!P0 BRA `(.L_x_132) ;  /* 0x0000000800dc8947 */ /* 0x000fea0003800000 */
[----:B------:R-:W-:Y:S01]  /*1d60*/  UISETP.GE.U32.AND UP0, UPT, UR18, 0x8, UPT ;  /* 0x000000081200788c */ /* 0x000fe2000bf06070 */
[----:B------:R-:W-:Y:S01]  /*1d70*/  HFMA2 R7, -RZ, RZ, 0, 0 ;  /* 0x00000000ff077431 */ /* 0x000fe200000001ff */
[----:B------:R-:W-:-:S07]  /*1d80*/  MOV R15, RZ ;  /* 0x000000ff000f7202 */ /* 0x000fce0000000f00 */
[----:B------:R-:W-:Y:S05]  /*1d90*/  BRA.U !UP0, `(.L_x_133) ;  /* 0x00000005085c7547 */ /* 0x000fea000b800000 */
[----:B------:R0:W5:Y:S01]  /*1da0*/  LDG.E.64 R8, desc[UR12][R20.64+0x10] ;  /* 0x0000100c14087981 */ /* 0x000162000c1e1b00 */
[----:B------:R-:W-:Y:S02]  /*1db0*/  MOV R15, RZ ;  /* 0x000000ff000f7202 */ /* 0x000fe40000000f00 */
[----:B------:R-:W-:-:S07]  /*1dc0*/  MOV R6, RZ ;  /* 0x000000ff00067202 */ /* 0x000fce0000000f00 */
.L_x_134:
[----:B-----5:R-:W-:Y:S01]  /*1dd0*/  IMAD.WIDE.U32 R10, R6, 0x4, R8 ;  /* 0x00000004060a7825 */ /* 0x020fe200078e0008 */
[----:B------:R-:W2:Y:S04]  /*1de0*/  LDG.E R7, desc[UR12][R22.64+0x10] ;  /* 0x0000100c16077981 */ /* 0x000ea8000c1e1900 */
[----:B------:R-:W2:Y:S02]  /*1df0*/  LD.E R32, desc[UR12][R10.64] ;  /* 0x0000000c0a207980 */ /* 0x000ea4000c101900 */
[----:B--2---:R-:W-:-:S13]  /*1e00*/  FSETP.NEU.AND P1, PT, R32, R7, PT ;  /* 0x000000072000720b */ /* 0x004fda0003f2d000 */
[----:B------:R1:W-:Y:S04]  /*1e10*/  @!P1 ST.E desc[UR12][R10.64], R5 ;  /* 0x000000050a009985 */ /* 0x0003e8000c10190c */
[----:B------:R-:W2:Y:S04]  /*1e20*/  @!P1 LDG.E.64 R8, desc[UR12][R20.64+0x10] ;  /* 0x0000100c14089981 */ /* 0x000ea8000c1e1b00 */
[----:B------:R-:W3:Y:S01]  /*1e30*/  @!P1 LDG.E R7, desc[UR12][R22.64+0x10] ;  /* 0x0000100c16079981 */ /* 0x000ee2000c1e1900 */
[----:B--2---:R-:W-:-:S05]  /*1e40*/  IMAD.WIDE.U32 R18, R6, 0x4, R8 ;  /* 0x0000000406127825 */ /* 0x004fca00078e0008 */
[----:B------:R-:W3:Y:S01]  /*1e50*/  LD.E R14, desc[UR12][R18.64+0x4] ;  /* 0x0000040c120e7980 */ /* 0x000ee2000c101900 */
[----:B------:R-:W-:-:S05]  /*1e60*/  @!P1 IMAD.WIDE.U32 R16, R6, 0x4, R8 ;  /* 0x0000000406109825 */ /* 0x000fca00078e0008 */
[----:B------:R2:W4:Y:S01]  /*1e70*/  @!P1 LD.E R32, desc[UR12][R16.64] ;  /* 0x0000000c10209980 */ /* 0x000522000c101900 */
[----:B---3--:R-:W-:-:S13]  /*1e80*/  FSETP.NEU.AND P0, PT, R14, R7, PT ;  /* 0x000000070e00720b */ /* 0x008fda0003f0d000 */
[----:B------:R3:W-:Y:S04]  /*1e90*/  @!P0 ST.E desc[UR12][R18.64+0x4], R5 ;  /* 0x0000040512008985 */ /* 0x0007e8000c10190c */
[----:B------:R-:W2:Y:S04]  /*1ea0*/  @!P0 LDG.E.64 R8, desc[UR12][R20.64+0x10] ;  /* 0x0000100c14088981 */ /* 0x000ea8000c1e1b00 */
[----:B------:R-:W4:Y:S01]  /*1eb0*/  @!P0 LDG.E R7, desc[UR12][R22.64+0x10] ;  /* 0x0000100c16078981 */ /* 0x000f22000c1e1900 */
[----:B--2---:R-:W-:-:S05]  /*1ec0*/  IMAD.WIDE.U32 R12, R6, 0x4, R8 ;  /* 0x00000004060c7825 */ /* 0x004fca00078e0008 */
[----:B------:R-:W4:Y:S01]  /*1ed0*/  LD.E R30, desc[UR12][R12.64+0x8] ;  /* 0x0000080c0c1e7980 */ /* 0x000f22000c101900 */
[----:B-1----:R-:W-:-:S05]  /*1ee0*/  @!P0 IMAD.WIDE.U32 R10, R6, 0x4, R8 ;  /* 0x00000004060a8825 */ /* 0x002fca00078e0008 */
[----:B------:R1:W2:Y:S01]  /*1ef0*/  @!P0 LD.E R14, desc[UR12][R10.64+0x4] ;  /* 0x0000040c0a0e8980 */ /* 0x0002a2000c101900 */
[----:B----4-:R-:W-:-:S13]  /*1f00*/  FSETP.NEU.AND P1, PT, R30, R7, PT ;  /* 0x000000071e00720b */ /* 0x010fda0003f2d000 */
[----:B------:R4:W-:Y:S04]  /*1f10*/  @!P1 ST.E desc[UR12][R12.64+0x8], R5 ;  /* 0x000008050c009985 */ /* 0x0009e8000c10190c */
[----:B------:R-:W3:Y:S04]  /*1f20*/  @!P1 LDG.E.64 R8, desc[UR12][R20.64+0x10] ;  /* 0x0000100c14089981 */ /* 0x000ee8000c1e1b00 */
[----:B------:R-:W2:Y:S01]  /*1f30*/  @!P1 LDG.E R7, desc[UR12][R22.64+0x10] ;  /* 0x0000100c16079981 */ /* 0x000ea2000c1e1900 */
[----:B---3--:R-:W-:-:S05]  /*1f40*/  IMAD.WIDE.U32 R16, R6, 0x4, R8 ;  /* 0x0000000406107825 */ /* 0x008fca00078e0008 */
[----:B------:R-:W2:Y:S01]  /*1f50*/  LD.E R28, desc[UR12][R16.64+0xc] ;  /* 0x00000c0c101c7980 */ /* 0x000ea2000c101900 */
[----:B------:R-:W-:-:S05]  /*1f60*/  @!P1 IMAD.WIDE.U32 R34, R6, 0x4, R8 ;  /* 0x0000000406229825 */ /* 0x000fca00078e0008 */
[----:B------:R3:W3:Y:S01]  /*1f70*/  @!P1 LD.E R30, desc[UR12][R34.64+0x8] ;  /* 0x0000080c221e9980 */ /* 0x0006e2000c101900 */
[----:B--2---:R-:W-:-:S13]  /*1f80*/  FSETP.NEU.AND P0, PT, R28, R7, PT ;  /* 0x000000071c00720b */ /* 0x004fda0003f0d000 */
[----:B------:R2:W-:Y:S04]  /*1f90*/  @!P0 ST.E desc[UR12][R16.64+0xc], R5 ;  /* 0x00000c0510008985 */ /* 0x0005e8000c10190c */
[----:B------:R-:W1:Y:S04]  /*1fa0*/  @!P0 LDG.E.64 R8, desc[UR12][R20.64+0x10] ;  /* 0x0000100c14088981 */ /* 0x000e68000c1e1b00 */
[----:B------:R-:W3:Y:S01]  /*1fb0*/  @!P0 LDG.E R7, desc[UR12][R22.64+0x10] ;  /* 0x0000100c16078981 */ /* 0x000ee2000c1e1900 */
[----:B-1----:R-:W-:-:S05]  /*1fc0*/  IMAD.WIDE.U32 R10, R6, 0x4, R8 ;  /* 0x00000004060a7825 */ /* 0x002fca00078e0008 */
[----:B------:R-:W3:Y:S01]  /*1fd0*/  LD.E R18, desc[UR12][R10.64+0x10] ;  /* 0x0000100c0a127980 */ /* 0x000ee2000c101900 */
[----:B----4-:R-:W-:-:S05]  /*1fe0*/  @!P0 IMAD.WIDE.U32 R12, R6, 0x4, R8 ;  /* 0x00000004060c8825 */ /* 0x010fca00078e0008 */
[----:B------:R1:W4:Y:S01]  /*1ff0*/  @!P0 LD.E R28, desc[UR12][R12.64+0xc] ;  /* 0x00000c0c0c1c8980 */ /* 0x000322000c101900 */
[----:B---3--:R-:W-:-:S13]  /*2000*/  FSETP.NEU.AND P0, PT, R18, R7, PT ;  /* 0x000000071200720b */ /* 0x008fda0003f0d000 */
[----:B------:R3:W-:Y:S04]  /*2010*/  @!P0 ST.E desc[UR12][R10.64+0x10], R5 ;  /* 0x000010050a008985 */ /* 0x0007e8000c10190c */
[----:B------:R-:W2:Y:S04]  /*2020*/  @!P0 LDG.E.64 R8, desc[UR12][R20.64+0x10] ;  /* 0x0000100c14088981 */ /* 0x000ea8000c1e1b00 */
[----:B------:R-:W4:Y:S01]  /*2030*/  @!P0 LDG.E R7, desc[UR12][R22.64+0x10] ;  /* 0x0000100c16078981 */ /* 0x000f22000c1e1900 */
[----:B--2---:R-:W-:-:S05]  /*2040*/  IMAD.WIDE.U32 R16, R6, 0x4, R8 ;  /* 0x0000000406107825 */ /* 0x004fca00078e0008 */
[----:B------:R-:W4:Y:S01]  /*2050*/  LD.E R36, desc[UR12][R16.64+0x14] ;  /* 0x0000140c10247980 */ /* 0x000f22000c101900 */
[----:B------:R-:W-:-:S05]  /*2060*/  @!P0 IMAD.WIDE.U32 R34, R6, 0x4, R8 ;  /* 0x0000000406228825 */ /* 0x000fca00078e0008 */
[----:B------:R-:W2:Y:S01]  /*2070*/  @!P0 LD.E R18, desc[UR12][R34.64+0x10] ;  /* 0x0000100c22128980 */ /* 0x000ea2000c101900 */
[----:B----4-:R-:W-:-:S13]  /*2080*/  FSETP.NEU.AND P1, PT, R36, R7, PT ;  /* 0x000000072400720b */ /* 0x010fda0003f2d000 */
[----:B------:R4:W-:Y:S04]  /*2090*/  @!P1 ST.E desc[UR12][R16.64+0x14], R5 ;  /* 0x0000140510009985 */ /* 0x0009e8000c10190c */
[----:B------:R-:W1:Y:S01]  /*20a0*/  @!P1 LDG.E.64 R8, desc[UR12][R20.64+0x10] ;  /* 0x0000100c14089981 */ /* 0x000e62000c1e1b00 */
[----:B------:R-:W-:-:S03]  /*20b0*/  FSETP.GEU.AND P0, PT, R15, R32, PT ;  /* 0x000000200f00720b */ /* 0x000fc60003f0e000 */
[----:B------:R-:W2:Y:S01]  /*20c0*/  @!P1 LDG.E R7, desc[UR12][R22.64+0x10] ;  /* 0x0000100c16079981 */ /* 0x000ea2000c1e1900 */
[----:B------:R-:W-:Y:S01]  /*20d0*/  FSEL R15, R32, R15, !P0 ;  /* 0x0000000f200f7208 */ /* 0x000fe20004000000 */
[----:B-1----:R-:W-:-:S05]  /*20e0*/  IMAD.WIDE.U32 R12, R6, 0x4, R8 ;  /* 0x00000004060c7825 */ /* 0x002fca00078e0008 */
[----:B------:R-:W2:Y:S01]  /*20f0*/  LD.E R32, desc[UR12][R12.64+0x18] ;  /* 0x0000180c0c207980 */ /* 0x000ea2000c101900 */
[----:B---3--:R-:W-:-:S05]  /*2100*/  @!P1 IMAD.WIDE.U32 R10, R6, 0x4, R8 ;  /* 0x00000004060a9825 */ /* 0x008fca00078e0008 */
[----:B------:R1:W3:Y:S01]  /*2110*/  @!P1 LD.E R36, desc[UR12][R10.64+0x14] ;  /* 0x0000140c0a249980 */ /* 0x0002e2000c101900 */
[----:B--2---:R-:W-:-:S13]  /*2120*/  FSETP.NEU.AND P1, PT, R32, R7, PT ;  /* 0x000000072000720b */ /* 0x004fda0003f2d000 */
[----:B------:R2:W-:Y:S04]  /*2130*/  @!P1 ST.E desc[UR12][R12.64+0x18], R5 ;  /* 0x000018050c009985 */ /* 0x0005e8000c10190c */
[----:B------:R-:W1:Y:S01]  /*2140*/  @!P1 LDG.E.64 R8, desc[UR12][R20.64+0x10] ;  /* 0x0000100c14089981 */ /* 0x000e62000c1e1b00 */
[----:B------:R-:W-:-:S03]  /*2150*/  FSETP.GEU.AND P0, PT, R15, R14, PT ;  /* 0x0000000e0f00720b */ /* 0x000fc60003f0e000 */
[----:B------:R-:W3:Y:S01]  /*2160*/  @!P1 LDG.E R7, desc[UR12][R22.64+0x10] ;  /* 0x0000100c16079981 */ /* 0x000ee2000c1e1900 */
[----:B------:R-:W-:Y:S01]  /*2170*/  FSEL R15, R14, R15, !P0 ;  /* 0x0000000f0e0f7208 */ /* 0x000fe20004000000 */
[----:B-1----:R-:W-:-:S05]  /*2180*/  IMAD.WIDE.U32 R10, R6, 0x4, R8 ;  /* 0x00000004060a7825 */ /* 0x002fca00078e0008 */
[----:B------:R-:W3:Y:S01]  /*2190*/  LD.E R14, desc[UR12][R10.64+0x1c] ;  /* 0x00001c0c0a0e7980 */ /* 0x000ee2000c101900 */
[----:B----4-:R-:W-:-:S05]  /*21a0*/  @!P1 IMAD.WIDE.U32 R16, R6, 0x4, R8 ;  /* 0x0000000406109825 */ /* 0x010fca00078e0008 */
[----:B------:R-:W4:Y:S01]  /*21b0*/  @!P1 LD.E R32, desc[UR12][R16.64+0x18] ;  /* 0x0000180c10209980 */ /* 0x000f22000c101900 */
[----:B---3--:R-:W-:-:S13]  /*21c0*/  FSETP.NEU.AND P0, PT, R14, R7, PT ;  /* 0x000000070e00720b */ /* 0x008fda0003f0d000 */
[----:B------:R1:W-:Y:S04]  /*21d0*/  @!P0 ST.E desc[UR12][R10.64+0x1c], R5 ;  /* 0x00001c050a008985 */ /* 0x0003e8000c10190c */
[----:B------:R-:W2:Y:S02]  /*21e0*/  @!P0 LDG.E.64 R8, desc[UR12][R20.64+0x10] ;  /* 0x0000100c14088981 */ /* 0x000ea4000c1e1b00 */
[----:B--2---:R-:W-:-:S05]  /*21f0*/  @!P0 IMAD.WIDE.U32 R12, R6, 0x4, R8 ;  /* 0x00000004060c8825 */ /* 0x004fca00078e0008 */
[----:B------:R-:W2:Y:S01]  /*2200*/  @!P0 LD.E R14, desc[UR12][R12.64+0x1c] ;  /* 0x00001c0c0c0e8980 */ /* 0x000ea2000c101900 */
[----:B------:R-:W-:-:S04]  /*2210*/  FSETP.GEU.AND P0, PT, R15, R30, PT ;  /* 0x0000001e0f00720b */ /* 0x000fc80003f0e000 */
[----:B------:R-:W-:-:S04]  /*2220*/  FSEL R15, R30, R15, !P0 ;  /* 0x0000000f1e0f7208 */ /* 0x000fc80004000000 */
[----:B------:R-:W-:-:S04]  /*2230*/  FSETP.GEU.AND P0, PT, R15, R28, PT ;  /* 0x0000001c0f00720b */ /* 0x000fc80003f0e000 */
[----:B------:R-:W-:-:S04]  /*2240*/  FSEL R15, R28, R15, !P0 ;  /* 0x0000000f1c0f7208 */ /* 0x000fc80004000000 */
[----:B------:R-:W-:-:S04]  /*2250*/  FSETP.GEU.AND P0, PT, R15, R18, PT ;  /* 0x000000120f00720b */ /* 0x000fc80003f0e000 */
[----:B------:R-:W-:Y:S02]  /*2260*/  FSEL R15, R18, R15, !P0 ;  /* 0x0000000f120f7208 */ /* 0x000fe40004000000 */
[----:B------:R-:W-:Y:S02]  /*2270*/  IADD3 R6, PT, PT, R6, 0x8, RZ ;  /* 0x0000000806067810 */ /* 0x000fe40007ffe0ff */
[----:B------:R-:W-:Y:S02]  /*2280*/  FSETP.GEU.AND P0, PT, R15, R36, PT ;  /* 0x000000240f00720b */ /* 0x000fe40003f0e000 */
[----:B------:R-:W-:Y:S02]  /*2290*/  ISETP.NE.AND P1, PT, R6, UR11, PT ;  /* 0x0000000b06007c0c */ /* 0x000fe4000bf25270 */
[----:B------:R-:W-:-:S04]  /*22a0*/  FSEL R15, R36, R15, !P0 ;  /* 0x0000000f240f7208 */ /* 0x000fc80004000000 */
[----:B----4-:R-:W-:-:S04]  /*22b0*/  FSETP.GEU.AND P0, PT, R15, R32, PT ;  /* 0x000000200f00720b */ /* 0x010fc80003f0e000 */
[----:B------:R-:W-:-:S04]  /*22c0*/  FSEL R15, R32, R15, !P0 ;  /* 0x0000000f200f7208 */ /* 0x000fc80004000000 */
[----:B--2---:R-:W-:-:S04]  /*22d0*/  FSETP.GEU.AND P0, PT, R15, R14, PT ;  /* 0x0000000e0f00720b */ /* 0x004fc80003f0e000 */
[----:B------:R-:W-:Y:S01]  /*22e0*/  FSEL R15, R14, R15, !P0 ;  /* 0x0000000f0e0f7208 */ /* 0x000fe20004000000 */
[----:B-1----:R-:W-:Y:S08]  /*22f0*/  @P1 BRA `(.L_x_134) ;  /* 0xfffffff800b41947 */ /* 0x002ff0000383ffff */
[----:B------:R-:W-:-:S07]  /*2300*/  MOV R7, UR11 ;  /* 0x0000000b00077c02 */ /* 0x000fce0008000f00 */
.L_x_133:
[----:B------:R-:W-:-:S09]  /*2310*/  UISETP.NE.AND UP0, UPT, UR16, URZ, UPT ;  /* 0x000000ff1000728c */ /* 0x000fd2000bf05270 */
[----:B------:R-:W-:Y:S05]  /*2320*/  BRA.U !UP0, `(.L_x_135) ;  /* 0x0000000508647547 */ /* 0x000fea000b800000 */
[----:B------:R-:W1:Y:S01]  /*2330*/  LDCU UR5, c[0x0][0x3c4] ;  /* 0x00007880ff0577ac */ /* 0x000e620008000800 */
[----:B------:R-:W-:-:S04]  /*2340*/  UIADD3 UR6, UPT, UPT, UR16, -0x1, URZ ;  /* 0xffffffff10067890 */ /* 0x000fc8000fffe0ff */
[----:B------:R-:W-:Y:S02]  /*2350*/  UISETP.GE.U32.AND UP0, UPT, UR6, 0x3, UPT ;  /* 0x000000030600788c */ /* 0x000fe4000bf06070 */
[----:B-1----:R-:W-:-:S07]  /*2360*/  ULOP3.LUT UP1, UR7, UR5, 0x3, URZ, 0xc0, !UPT ;  /* 0x0000000305077892 */ /* 0x002fce000f82c0ff */
[----:B------:R-:W-:Y:S05]  /*2370*/  BRA.U !UP0, `(.L_x_136) ;  /* 0x0000000108a87547 */ /* 0x000fea000b800000 */
[----:B------:R-:W2:Y:S04]  /*2380*/  LDG.E.64 R8, desc[UR12][R20.64+0x10] ;  /* 0x0000100c14087981 */ /* 0x000ea8000c1e1b00 */
[----:B------:R-:W3:Y:S01]  /*2390*/  LDG.E R6, desc[UR12][R22.64+0x10] ;  /* 0x0000100c16067981 */ /* 0x000ee2000c1e1900 */
[----:B--2---:R-:W-:-:S05]  /*23a0*/  IMAD.WIDE.U32 R18, R7, 0x4, R8 ;  /* 0x0000000407127825 */ /* 0x004fca00078e0008 */
[----:B------:R-:W3:Y:S02]  /*23b0*/  LD.E R14, desc[UR12][R18.64] ;  /* 0x0000000c120e7980 */ /* 0x000ee4000c101900 */
[----:B---3--:R-:W-:-:S13]  /*23c0*/  FSETP.NEU.AND P1, PT, R14, R6, PT ;  /* 0x000000060e00720b */ /* 0x008fda0003f2d000 */
        /* <DEDUP_REMOVED lines=9> */
[----:B------:R-:W5:Y:S04]  /*2460*/  @!P0 LDG.E.64 R8, desc[UR12][R20.64+0x10] ;  /* 0x0000100c14088981 */ /* 0x000f68000c1e1b00 */
[----:B------:R-:W2:Y:S01]  /*2470*/  @!P0 LDG.E R6, desc[UR12][R22.64+0x10] ;  /* 0x0000100c16068981 */ /* 0x000ea2000c1e1900 */
[----:B-----5:R-:W-:-:S05]  /*2480*/  IMAD.WIDE.U32 R16, R7, 0x4, R8 ;  /* 0x0000000407107825 */ /* 0x020fca00078e0008 */
[----:B------:R-:W2:Y:S01]  /*2490*/  LD.E R31, desc[UR12][R16.64+0x8] ;  /* 0x0000080c101f7980 */ /* 0x000ea2000c101900 */
[----:B-1----:R-:W-:-:S05]  /*24a0*/  @!P0 IMAD.WIDE.U32 R18, R7, 0x4, R8 ;  /* 0x0000000407128825 */ /* 0x002fca00078e0008 */
[----:B------:R-:W5:Y:S01]  /*24b0*/  @!P0 LD.E R29, desc[UR12][R18.64+0x4] ;  /* 0x0000040c121d8980 */ /* 0x000f62000c101900 */
[----:B--2---:R-:W-:-:S13]  /*24c0*/  FSETP.NEU.AND P1, PT, R31, R6, PT ;  /* 0x000000061f00720b */ /* 0x004fda0003f2d000 */
        /* <DEDUP_REMOVED lines=9> */
[----:B---3--:R-:W3:Y:S02]  /*2560*/  @!P0 LDG.E.64 R10, desc[UR12][R20.64+0x10] ;  /* 0x0000100c140a8981 */ /* 0x008ee4000c1e1b00 */
[----:B---3--:R-:W-:-:S05]  /*2570*/  @!P0 IMAD.WIDE.U32 R10, R7, 0x4, R10 ;  /* 0x00000004070a8825 */ /* 0x008fca00078e000a */
[----:B------:R-:W3:Y:S01]  /*2580*/  @!P0 LD.E R33, desc[UR12][R10.64+0xc] ;  /* 0x00000c0c0a218980 */ /* 0x000ee2000c101900 */
[----:B------:R-:W-:-:S04]  /*2590*/  FSETP.GEU.AND P0, PT, R15, R14, PT ;  /* 0x0000000e0f00720b */ /* 0x000fc80003f0e000 */
[----:B------:R-:W-:-:S04]  /*25a0*/  FSEL R14, R14, R15, !P0 ;  /* 0x0000000f0e0e7208 */ /* 0x000fc80004000000 */
[----:B-----5:R-:W-:-:S04]  /*25b0*/  FSETP.GEU.AND P0, PT, R14, R29, PT ;  /* 0x0000001d0e00720b */ /* 0x020fc80003f0e000 */
[----:B------:R-:W-:-:S04]  /*25c0*/  FSEL R14, R29, R14, !P0 ;  /* 0x0000000e1d0e7208 */ /* 0x000fc80004000000 */
[----:B--2---:R-:W-:-:S04]  /*25d0*/  FSETP.GEU.AND P0, PT, R14, R31, PT ;  /* 0x0000001f0e00720b */ /* 0x004fc80003f0e000 */
[----:B------:R-:W-:Y:S02]  /*25e0*/  FSEL R14, R31, R14, !P0 ;  /* 0x0000000e1f0e7208 */ /* 0x000fe40004000000 */
[----:B------:R-:W-:Y:S02]  /*25f0*/  IADD3 R7, PT, PT, R7, 0x4, RZ ;  /* 0x0000000407077810 */ /* 0x000fe40007ffe0ff */
[----:B---3--:R-:W-:-:S04]  /*2600*/  FSETP.GEU.AND P0, PT, R14, R33, PT ;  /* 0x000000210e00720b */ /* 0x008fc80003f0e000 */
[----:B-1----:R-:W-:-:S09]  /*2610*/  FSEL R15, R33, R14, !P0 ;  /* 0x0000000e210f7208 */ /* 0x002fd20004000000 */
.L_x_136:
[----:B------:R-:W-:Y:S05]  /*2620*/  BRA.U !UP1, `(.L_x_135) ;  /* 0x0000000109a47547 */ /* 0x000fea000b800000 */
[----:B------:R-:W-:Y:S02]  /*2630*/  UISETP.NE.AND UP0, UPT, UR7, 0x1, UPT ;  /* 0x000000010700788c */ /* 0x000fe4000bf05270 */
[----:B------:R-:W-:-:S04]  /*2640*/  ULOP3.LUT UR5, UR5, 0x1, URZ, 0xc0, !UPT ;  /* 0x0000000105057892 */ /* 0x000fc8000f8ec0ff */
[----:B------:R-:W-:-:S03]  /*2650*/  UISETP.NE.U32.AND UP1, UPT, UR5, 0x1, UPT ;  /* 0x000000010500788c */ /* 0x000fc6000bf25070 */
[----:B------:R-:W-:Y:S08]  /*2660*/  BRA.U !UP0, `(.L_x_137) ;  /* 0x0000000108587547 */ /* 0x000ff0000b800000 */
        /* <DEDUP_REMOVED lines=11> */
[----:B------:R-:W2:Y:S01]  /*2720*/  @!P0 LD.E R6, desc[UR12][R8.64] ;  /* 0x0000000c08068980 */ /* 0x000ea2000c101900 */
[----:B---3--:R-:W-:-:S13]  /*2730*/  FSETP.NEU.AND P1, PT, R14, R17, PT ;  /* 0x000000110e00720b */ /* 0x008fda0003f2d000 */
[----:B------:R1:W-:Y:S04]  /*2740*/  @!P1 ST.E desc[UR12][R10.64+0x4], R5 ;  /* 0x000004050a009985 */ /* 0x0003e8000c10190c */
[----:B------:R-:W3:Y:S01]  /*2750*/  @!P1 LDG.E.64 R16, desc[UR12][R20.64+0x10] ;  /* 0x0000100c14109981 */ /* 0x000ee2000c1e1b00 */
[----:B--2---:R-:W-:Y:S01]  /*2760*/  FSETP.GEU.AND P0, PT, R15, R6, PT ;  /* 0x000000060f00720b */ /* 0x004fe20003f0e000 */
[----:B---3--:R-:W-:-:S05]  /*2770*/  @!P1 IMAD.WIDE.U32 R16, R7, 0x4, R16 ;  /* 0x0000000407109825 */ /* 0x008fca00078e0010 */
[----:B------:R-:W2:Y:S01]  /*2780*/  @!P1 LD.E R14, desc[UR12][R16.64+0x4] ;  /* 0x0000040c100e9980 */ /* 0x000ea2000c101900 */
[----:B------:R-:W-:Y:S02]  /*2790*/  FSEL R15, R6, R15, !P0 ;  /* 0x0000000f060f7208 */ /* 0x000fe40004000000 */
[----:B------:R-:W-:Y:S02]  /*27a0*/  IADD3 R7, PT, PT, R7, 0x2, RZ ;  /* 0x0000000207077810 */ /* 0x000fe40007ffe0ff */
[----:B--2---:R-:W-:-:S04]  /*27b0*/  FSETP.GEU.AND P0, PT, R15, R14, PT ;  /* 0x0000000e0f00720b */ /* 0x004fc80003f0e000 */
[----:B-1----:R-:W-:-:S09]  /*27c0*/  FSEL R15, R14, R15, !P0 ;  /* 0x0000000f0e0f7208 */ /* 0x002fd20004000000 */
.L_x_137:
[----:B------:R-:W-:Y:S05]  /*27d0*/  BRA.U UP1, `(.L_x_135) ;  /* 0x0000000101387547 */ /* 0x000fea000b800000 */
[----:B------:R-:W2:Y:S04]  /*27e0*/  LDG.E.64 R10, desc[UR12][R20.64+0x10] ;  /* 0x0000100c140a7981 */ /* 0x000ea8000c1e1b00 */
[----:B------:R-:W3:Y:S01]  /*27f0*/  LDG.E R6, desc[UR12][R22.64+0x10] ;  /* 0x0000100c16067981 */ /* 0x000ee2000c1e1900 */
[----:B--2---:R-:W-:-:S05]  /*2800*/  IMAD.WIDE.U32 R10, R7, 0x4, R10 ;  /* 0x00000004070a7825 */ /* 0x004fca00078e000a */
[----:B------:R-:W3:Y:S01]  /*2810*/  LD.E R8, desc[UR12][R10.64] ;  /* 0x0000000c0a087980 */ /* 0x000ee2000c101900 */
[----:B------:R-:W-:Y:S01]  /*2820*/  BSSY.RECONVERGENT B1, `(.L_x_138) ;  /* 0x0000007000017945 */ /* 0x000fe20003800200 */
[----:B---3--:R-:W-:-:S13]  /*2830*/  FSETP.NEU.AND P0, PT, R8, R6, PT ;  /* 0x000000060800720b */ /* 0x008fda0003f0d000 */
[----:B------:R-:W-:Y:S05]  /*2840*/  @P0 BRA `(.L_x_139) ;  /* 0x0000000000100947 */ /* 0x000fea0003800000 */
[----:B------:R1:W-:Y:S04]  /*2850*/  ST.E desc[UR12][R10.64], R5 ;  /* 0x000000050a007985 */ /* 0x0003e8000c10190c */
[----:B------:R-:W2:Y:S02]  /*2860*/  LDG.E.64 R8, desc[UR12][R20.64+0x10] ;  /* 0x0000100c14087981 */ /* 0x000ea4000c1e1b00 */
[----:B--2---:R-:W-:-:S06]  /*2870*/  IMAD.WIDE.U32 R8, R7, 0x4, R8 ;  /* 0x0000000407087825 */ /* 0x004fcc00078e0008 */
[----:B------:R1:W5:Y:S02]  /*2880*/  LD.E R8, desc[UR12][R8.64] ;  /* 0x0000000c08087980 */ /* 0x000364000c101900 */
.L_x_139:
[----:B------:R-:W-:Y:S05]  /*2890*/  BSYNC.RECONVERGENT B1 ;  /* 0x0000000000017941 */ /* 0x000fea0003800200 */
.L_x_138:
[----:B-----5:R-:W-:-:S13]  /*28a0*/  FSETP.GEU.AND P0, PT, R15, R8, PT ;  /* 0x000000080f00720b */ /* 0x020fda0003f0e000 */
[----:B------:R-:W-:-:S07]  /*28b0*/  @!P0 MOV R15, R8 ;  /* 0x00000008000f8202 */ /* 0x000fce0000000f00 */
.L_x_135:
[----:B------:R2:W-:Y:S02]  /*28c0*/  STG.E desc[UR12][R22.64+0x10], R15 ;  /* 0x0000100f16007986 */ /* 0x0005e4000c10190c */
.L_x_132:
[----:B------:R-:W-:Y:S05]  /*28d0*/  BSYNC.RECONVERGENT B0 ;  /* 0x0000000000007941 */ /* 0x000fea0003800200 */
.L_x_131:
[----:B------:R-:W3:Y:S01]  /*28e0*/  LDCU UR5, c[0x0][0x3c4] ;  /* 0x00007880ff0577ac */ /* 0x000ee20008000800 */
[----:B------:R-:W-:-:S04]  /*28f0*/  IADD3 R4, PT, PT, R4, 0x1, RZ ;  /* 0x0000000104047810 */ /* 0x000fc80007ffe0ff */
[----:B---3--:R-:W-:-:S13]  /*2900*/  ISETP.NE.AND P0, PT, R4, UR5, PT ;  /* 0x0000000504007c0c */ /* 0x008fda000bf05270 */
[----:B------:R-:W-:Y:S05]  /*2910*/  @P0 BRA `(.L_x_140) ;  /* 0xfffffff000900947 */ /* 0x000fea000383ffff */
.L_x_126:
[----:B------:R-:W3:Y:S01]  /*2920*/  LDCU UR5, c[0x0][0x3bc] ;  /* 0x00007780ff0577ac */ /* 0x000ee20008000800 */
[----:B------:R-:W-:-:S04]  /*2930*/  UIADD3 UR4, UPT, UPT, UR4, 0x1, URZ ;  /* 0x0000000104047890 */ /* 0x000fc8000fffe0ff */
[----:B---3--:R-:W-:-:S09]  /*2940*/  UISETP.NE.AND UP0, UPT, UR4, UR5, UPT ;  /* 0x000000050400728c */ /* 0x008fd2000bf05270 */
[----:B------:R-:W-:Y:S05]  /*2950*/  BRA.U UP0, `(.L_x_141) ;  /* 0xffffffd900347547 */ /* 0x000fea000b83ffff */
[----:B------:R-:W-:Y:S05]  /*2960*/  EXIT ;  /* 0x000000000000794d */ /* 0x000fea0003800000 */
        .weak           $__internal_3_$__cuda_sm20_sqrt_rn_f32_slowpath
        .type           $__internal_3_$__cuda_sm20_sqrt_rn_f32_slowpath,@function
        .size           $__internal_3_$__cuda_sm20_sqrt_rn_f32_slowpath,(.L_x_205 - $__internal_3_$__cuda_sm20_sqrt_rn_f32_slowpath)
$__internal_3_$__cuda_sm20_sqrt_rn_f32_slowpath:
        /* <DEDUP_REMOVED lines=19> */
.L_x_142:
[----:B------:R-:W-:Y:S01]  /*2aa0*/  HFMA2 R5, -RZ, RZ, 0, 0 ;  /* 0x00000000ff057431 */ /* 0x000fe200000001ff */
[----:B------:R-:W-:-:S04]  /*2ab0*/  MOV R4, R8 ;  /* 0x0000000800047202 */ /* 0x000fc80000000f00 */
[----:B------:R-:W-:Y:S05]  /*2ac0*/  RET.REL.NODEC R4 `(_Z14RepsUpperBoundPfS_S_P19repPoint_static_devP18repPoint_dynamic_pS1_S3_iiii) ;  /* 0xffffffd4044c7950 */ /* 0x000fea0003c3ffff */
.L_x_143:
        /* <DEDUP_REMOVED lines=11> */
.L_x_205:


//--------------------- .text._Z15selectReps_copyPfiS_iPiS0_ii --------------------------
	.section	.text._Z15selectReps_copyPfiS_iPiS0_ii,"ax",@progbits
	.align	128
        .global         _Z15selectReps_copyPfiS_iPiS0_ii
        .type           _Z15selectReps_copyPfiS_iPiS0_ii,@function
        .size           _Z15selectReps_copyPfiS_iPiS0_ii,(.L_x_216 - _Z15selectReps_copyPfiS_iPiS0_ii)
        .other          _Z15selectReps_copyPfiS_iPiS0_ii,@"STO_CUDA_ENTRY STV_DEFAULT"
_Z15selectReps_copyPfiS_iPiS0_ii:
.text._Z15selectReps_copyPfiS_iPiS0_ii:
        /* <DEDUP_REMOVED lines=9> */
[----:B------:R-:W0:Y:S01]  /*0090*/  LDCU.64 UR6, c[0x0][0x358] ;  /* 0x00006b00ff0677ac */ /* 0x000e220008000a00 */
[----:B------:R-:W1:Y:S06]  /*00a0*/  LDCU UR5, c[0x0][0x3b4] ;  /* 0x00007680ff0577ac */ /* 0x000e6c0008000800 */
[----:B------:R-:W2:Y:S01]  /*00b0*/  LDC.64 R4, c[0x0][0x3a0] ;  /* 0x0000e800ff047b82 */ /* 0x000ea20000000a00 */
[----:B0-----:R-:W3:Y:S01]  /*00c0*/  LDG.E R3, desc[UR6][R2.64] ;  /* 0x0000000602037981 */ /* 0x001ee2000c1e1900 */
[----:B-1----:R-:W-:Y:S01]  /*00d0*/  ISETP.NE.AND P0, PT, RZ, UR5, PT ;  /* 0x00000005ff007c0c */ /* 0x002fe2000bf05270 */
[----:B---3--:R-:W-:-:S04]  /*00e0*/  IMAD R7, R3, UR8, R0 ;  /* 0x0000000803077c24 */ /* 0x008fc8000f8e0200 */
[----:B--2---:R-:W-:Y:S02]  /*00f0*/  IMAD.WIDE R4, R7, 0x4, R4 ;  /* 0x0000000407047825 */ /* 0x004fe400078e0204 */
[----:B------:R-:W0:Y:S04]  /*0100*/  LDC.64 R6, c[0x0][0x380] ;  /* 0x0000e000ff067b82 */ /* 0x000e280000000a00 */
[----:B------:R-:W2:Y:S01]  /*0110*/  LDG.E R4, desc[UR6][R4.64] ;  /* 0x0000000604047981 */ /* 0x000ea2000c1e1900 */
[----:B------:R-:W-:Y:S02]  /*0120*/  IMAD R13, R0, UR5, RZ ;  /* 0x00000005000d7c24 */ /* 0x000fe4000f8e02ff */
[----:B--2---:R-:W-:Y:S01]  /*0130*/  IMAD R9, R4, UR5, RZ ;  /* 0x0000000504097c24 */ /* 0x004fe2000f8e02ff */
[----:B0-----:R-:W-:Y:S06]  /*0140*/  @!P0 EXIT ;  /* 0x000000000000894d */ /* 0x001fec0003800000 */
[----:B------:R-:W-:Y:S01]  /*0150*/  USHF.R.S32.HI UR4, URZ, 0x1f, UR5 ;  /* 0x0000001fff047899 */ /* 0x000fe20008011405 */
[----:B------:R-:W-:Y:S01]  /*0160*/  IMAD.WIDE R2, R9, 0x4, R6 ;  /* 0x0000000409027825 */ /* 0x000fe200078e0206 */
[----:B------:R-:W-:Y:S01]  /*0170*/  USHF.L.U32 UR9, UR5, 0x2, URZ ;  /* 0x0000000205097899 */ /* 0x000fe200080006ff */
[----:B------:R-:W0:Y:S01]  /*0180*/  LDC.64 R6, c[0x0][0x390] ;  /* 0x0000e400ff067b82 */ /* 0x000e220000000a00 */
[----:B------:R-:W-:Y:S01]  /*0190*/  USHF.L.U64.HI UR4, UR5, 0x2, UR4 ;  /* 0x0000000205047899 */ /* 0x000fe20008010204 */
[----:B------:R-:W-:Y:S02]  /*01a0*/  IMAD.MOV.U32 R9, RZ, RZ, RZ ;  /* 0x000000ffff097224 */ /* 0x000fe400078e00ff */
[----:B------:R-:W-:Y:S01]  /*01b0*/  IMAD.MOV.U32 R5, RZ, RZ, RZ ;  /* 0x000000ffff057224 */ /* 0x000fe200078e00ff */
[----:B------:R-:W-:Y:S02]  /*01c0*/  ISETP.LT.U32.AND P0, PT, RZ, UR9, PT ;  /* 0x00000009ff007c0c */ /* 0x000fe4000bf01070 */
[----:B------:R-:W-:-:S05]  /*01d0*/  IMAD.U32 R0, RZ, RZ, UR4 ;  /* 0x00000004ff007e24 */ /* 0x000fca000f8e00ff */
[----:B------:R-:W-:-:S13]  /*01e0*/  ISETP.GT.U32.AND.EX P0, PT, R0, RZ, PT, P0 ;  /* 0x000000ff0000720c */ /* 0x000fda0003f04100 */
[----:B------:R-:W-:-:S05]  /*01f0*/  @!P0 IADD3 R10, P1, PT, R2, R9, RZ ;  /* 0x00000009020a8210 */ /* 0x000fca0007f3e0ff */
[----:B------:R-:W-:-:S05]  /*0200*/  @!P0 IMAD.X R11, R3, 0x1, R5, P1 ;  /* 0x00000001030b8824 */ /* 0x000fca00008e0605 */
[----:B------:R1:W2:Y:S01]  /*0210*/  @!P0 LDG.E.U8 R15, desc[UR6][R10.64] ;  /* 0x000000060a0f8981 */ /* 0x0002a2000c1e1100 */
[----:B0-----:R-:W-:-:S04]  /*0220*/  IMAD.WIDE R6, R13, 0x4, R6 ;  /* 0x000000040d067825 */ /* 0x001fc800078e0206 */
[----:B------:R-:W-:Y:S01]  /*0230*/  IMAD.U32 R4, RZ, RZ, UR4 ;  /* 0x00000004ff047e24 */ /* 0x000fe2000f8e00ff */
[----:B-1----:R-:W-:Y:S01]  /*0240*/  @!P0 IADD3 R10, P1, PT, R6, R9, RZ ;  /* 0x00000009060a8210 */ /* 0x002fe20007f3e0ff */
[----:B------:R-:W-:-:S04]  /*0250*/  @!P0 IMAD.MOV.U32 R9, RZ, RZ, 0x1 ;  /* 0x00000001ff098424 */ /* 0x000fc800078e00ff */
[----:B------:R-:W-:Y:S01]  /*0260*/  @!P0 IMAD.X R11, R7, 0x1, R5, P1 ;  /* 0x00000001070b8824 */ /* 0x000fe200008e0605 */
[C---:B------:R-:W-:Y:S01]  /*0270*/  IADD3 R0, P2, PT, -R9.reuse, UR9, RZ ;  /* 0x0000000909007c10 */ /* 0x040fe2000ff5e1ff */
[----:B------:R-:W-:Y:S01]  /*0280*/  @!P0 IMAD.MOV.U32 R5, RZ, RZ, RZ ;  /* 0x000000ffff058224 */ /* 0x000fe200078e00ff */
[----:B------:R-:W-:Y:S02]  /*0290*/  ISETP.LT.U32.AND P1, PT, R9, UR9, PT ;  /* 0x0000000909007c0c */ /* 0x000fe4000bf21070 */
[----:B------:R-:W-:Y:S02]  /*02a0*/  ISETP.LE.U32.AND P3, PT, R0, 0x3, PT ;  /* 0x000000030000780c */ /* 0x000fe40003f63070 */
[----:B------:R-:W-:Y:S02]  /*02b0*/  ISETP.GT.U32.AND.EX P1, PT, R4, R5, PT, P1 ;  /* 0x000000050400720c */ /* 0x000fe40003f24110 */
[----:B------:R-:W-:-:S04]  /*02c0*/  IADD3.X R0, PT, PT, ~R5, UR4, RZ, P2, !PT ;  /* 0x0000000405007c10 */ /* 0x000fc800097fe5ff */
[----:B------:R-:W-:Y:S01]  /*02d0*/  ISETP.LE.U32.OR.EX P1, PT, R0, RZ, !P1, P3 ;  /* 0x000000ff0000720c */ /* 0x000fe20004f23530 */
[----:B--2---:R0:W-:-:S12]  /*02e0*/  @!P0 STG.E.U8 desc[UR6][R10.64], R15 ;  /* 0x0000000f0a008986 */ /* 0x0041d8000c101106 */
[----:B------:R-:W-:Y:S05]  /*02f0*/  @P1 BRA `(.L_x_144) ;  /* 0x0000000000501947 */ /* 0x000fea0003800000 */
[----:B------:R-:W-:Y:S01]  /*0300*/  UIADD3 UR5, UP0, UPT, UR9, -0x3, URZ ;  /* 0xfffffffd09057890 */ /* 0x000fe2000ff1e0ff */
[----:B------:R-:W-:-:S03]  /*0310*/  PLOP3.LUT P0, PT, PT, PT, PT, 0x8, 0x80 ;  /* 0x000000000080781c */ /* 0x000fc60003f0e170 */
[----:B------:R-:W-:-:S12]  /*0320*/  UIADD3.X UR8, UPT, UPT, UR4, -0x1, URZ, UP0, !UPT ;  /* 0xffffffff04087890 */ /* 0x000fd800087fe4ff */
.L_x_145:
[----:B0-----:R-:W-:-:S05]  /*0330*/  IADD3 R10, P1, PT, R2, R9, RZ ;  /* 0x00000009020a7210 */ /* 0x001fca0007f3e0ff */
[----:B------:R-:W-:-:S05]  /*0340*/  IMAD.X R11, R3, 0x1, R5, P1 ;  /* 0x00000001030b7824 */ /* 0x000fca00008e0605 */
[----:B-1----:R-:W2:Y:S01]  /*0350*/  LDG.E.U8 R15, desc[UR6][R10.64] ;  /* 0x000000060a0f7981 */ /* 0x002ea2000c1e1100 */
[----:B------:R-:W-:-:S05]  /*0360*/  IADD3 R12, P1, PT, R6, R9, RZ ;  /* 0x00000009060c7210 */ /* 0x000fca0007f3e0ff */
[----:B------:R-:W-:-:S05]  /*0370*/  IMAD.X R13, R7, 0x1, R5, P1 ;  /* 0x00000001070d7824 */ /* 0x000fca00008e0605 */
[----:B--2---:R1:W-:Y:S04]  /*0380*/  STG.E.U8 desc[UR6][R12.64], R15 ;  /* 0x0000000f0c007986 */ /* 0x0043e8000c101106 */
[----:B------:R-:W2:Y:S04]  /*0390*/  LDG.E.U8 R17, desc[UR6][R10.64+0x1] ;  /* 0x000001060a117981 */ /* 0x000ea8000c1e1100 */
[----:B--2---:R1:W-:Y:S04]  /*03a0*/  STG.E.U8 desc[UR6][R12.64+0x1], R17 ;  /* 0x000001110c007986 */ /* 0x0043e8000c101106 */
[----:B------:R-:W2:Y:S01]  /*03b0*/  LDG.E.U8 R19, desc[UR6][R10.64+0x2] ;  /* 0x000002060a137981 */ /* 0x000ea2000c1e1100 */
[----:B------:R-:W-:-:S04]  /*03c0*/  IADD3 R9, P2, PT, R9, 0x4, RZ ;  /* 0x0000000409097810 */ /* 0x000fc80007f5e0ff */
[----:B------:R-:W-:Y:S01]  /*03d0*/  ISETP.GE.U32.AND P1, PT, R9, UR5, PT ;  /* 0x0000000509007c0c */ /* 0x000fe2000bf26070 */
[----:B------:R-:W-:-:S05]  /*03e0*/  IMAD.X R5, RZ, RZ, R5, P2 ;  /* 0x000000ffff057224 */ /* 0x000fca00010e0605 */
[----:B------:R-:W-:Y:S01]  /*03f0*/  ISETP.GE.U32.AND.EX P1, PT, R5, UR8, PT, P1 ;  /* 0x0000000805007c0c */ /* 0x000fe2000bf26110 */
[----:B--2---:R1:W-:Y:S04]  /*0400*/  STG.E.U8 desc[UR6][R12.64+0x2], R19 ;  /* 0x000002130c007986 */ /* 0x0043e8000c101106 */
[----:B------:R-:W2:Y:S04]  /*0410*/  LDG.E.U8 R21, desc[UR6][R10.64+0x3] ;  /* 0x000003060a157981 */ /* 0x000ea8000c1e1100 */
[----:B--2---:R1:W-:Y:S04]  /*0420*/  STG.E.U8 desc[UR6][R12.64+0x3], R21 ;  /* 0x000003150c007986 */ /* 0x0043e8000c101106 */
[----:B------:R-:W-:Y:S05]  /*0430*/  @!P1 BRA `(.L_x_145) ;  /* 0xfffffffc00bc9947 */ /* 0x000fea000383ffff */
.L_x_144:
[----:B------:R-:W-:Y:S01]  /*0440*/  IMAD.U32 R0, RZ, RZ, UR4 ;  /* 0x00000004ff007e24 */ /* 0x000fe2000f8e00ff */
[C---:B------:R-:W-:Y:S02]  /*0450*/  ISETP.LT.U32.AND P1, PT, R9.reuse, UR9, PT ;  /* 0x0000000909007c0c */ /* 0x040fe4000bf21070 */
[----:B------:R-:W-:Y:S02]  /*0460*/  IADD3 R4, P2, PT, -R9, UR9, RZ ;  /* 0x0000000909047c10 */ /* 0x000fe4000ff5e1ff */
[----:B------:R-:W-:Y:S02]  /*0470*/  ISETP.GT.U32.AND.EX P3, PT, R0, R5, PT, P1 ;  /* 0x000000050000720c */ /* 0x000fe40003f64110 */
[----:B------:R-:W-:Y:S02]  /*0480*/  ISETP.LE.U32.AND P1, PT, R4, 0x1, PT ;  /* 0x000000010400780c */ /* 0x000fe40003f23070 */
[----:B------:R-:W-:-:S04]  /*0490*/  IADD3.X R0, PT, PT, ~R5, UR4, RZ, P2, !PT ;  /* 0x0000000405007c10 */ /* 0x000fc800097fe5ff */
[----:B------:R-:W-:-:S13]  /*04a0*/  ISETP.LE.U32.OR.EX P1, PT, R0, RZ, !P3, P1 ;  /* 0x000000ff0000720c */ /* 0x000fda0005f23510 */
[----:B0-----:R-:W-:-:S05]  /*04b0*/  @!P1 IADD3 R10, P2, PT, R2, R9, RZ ;  /* 0x00000009020a9210 */ /* 0x001fca0007f5e0ff */
[----:B------:R-:W-:-:S05]  /*04c0*/  @!P1 IMAD.X R11, R3, 0x1, R5, P2 ;  /* 0x00000001030b9824 */ /* 0x000fca00010e0605 */
[----:B-1----:R-:W2:Y:S01]  /*04d0*/  @!P1 LDG.E.U8 R15, desc[UR6][R10.64] ;  /* 0x000000060a0f9981 */ /* 0x002ea2000c1e1100 */
[----:B------:R-:W-:-:S05]  /*04e0*/  @!P1 IADD3 R12, P2, PT, R6, R9, RZ ;  /* 0x00000009060c9210 */ /* 0x000fca0007f5e0ff */
[----:B------:R-:W-:Y:S01]  /*04f0*/  @!P1 IMAD.X R13, R7, 0x1, R5, P2 ;  /* 0x00000001070d9824 */ /* 0x000fe200010e0605 */
[----:B------:R-:W-:Y:S02]  /*0500*/  @!P1 IADD3 R9, P2, PT, R9, 0x2, RZ ;  /* 0x0000000209099810 */ /* 0x000fe40007f5e0ff */
[----:B------:R-:W-:-:S03]  /*0510*/  @!P1 PLOP3.LUT P0, PT, PT, PT, PT, 0x8, 0x80 ;  /* 0x000000000080981c */ /* 0x000fc60003f0e170 */
[----:B------:R-:W-:Y:S01]  /*0520*/  @!P1 IMAD.X R5, RZ, RZ, R5, P2 ;  /* 0x000000ffff059224 */ /* 0x000fe200010e0605 */
[----:B------:R-:W-:Y:S01]  /*0530*/  ISETP.LT.U32.AND P2, PT, R9, UR9, PT ;  /* 0x0000000909007c0c */ /* 0x000fe2000bf41070 */
[----:B--2---:R0:W-:Y:S04]  /*0540*/  @!P1 STG.E.U8 desc[UR6][R12.64], R15 ;  /* 0x0000000f0c009986 */ /* 0x0041e8000c101106 */
[----:B------:R-:W2:Y:S01]  /*0550*/  @!P1 LDG.E.U8 R17, desc[UR6][R10.64+0x1] ;  /* 0x000001060a119981 */ /* 0x000ea2000c1e1100 */
[----:B------:R-:W-:-:S03]  /*0560*/  ISETP.LT.U32.OR.EX P0, PT, R5, UR4, P0, P2 ;  /* 0x0000000405007c0c */ /* 0x000fc60008701520 */
[----:B--2---:R0:W-:Y:S10]  /*0570*/  @!P1 STG.E.U8 desc[UR6][R12.64+0x1], R17 ;  /* 0x000001110c009986 */ /* 0x0041f4000c101106 */
[----:B------:R-:W-:Y:S05]  /*0580*/  @!P0 EXIT ;  /* 0x000000000000894d */ /* 0x000fea0003800000 */
[----:B------:R-:W-:-:S05]  /*0590*/  IADD3 R2, P0, PT, R2, R9, RZ ;  /* 0x0000000902027210 */ /* 0x000fca0007f1e0ff */
[----:B------:R-:W-:-:S06]  /*05a0*/  IMAD.X R3, R3, 0x1, R5, P0 ;  /* 0x0000000103037824 */ /* 0x000fcc00000e0605 */
[----:B------:R-:W2:Y:S01]  /*05b0*/  LDG.E.U8 R3, desc[UR6][R2.64] ;  /* 0x0000000602037981 */ /* 0x000ea2000c1e1100 */
[----:B------:R-:W-:-:S05]  /*05c0*/  IADD3 R4, P0, PT, R6, R9, RZ ;  /* 0x0000000906047210 */ /* 0x000fca0007f1e0ff */
[----:B------:R-:W-:-:S05]  /*05d0*/  IMAD.X R5, R7, 0x1, R5, P0 ;  /* 0x0000000107057824 */ /* 0x000fca00000e0605 */
[----:B--2---:R-:W-:Y:S01]  /*05e0*/  STG.E.U8 desc[UR6][R4.64], R3 ;  /* 0x0000000304007986 */ /* 0x004fe2000c101106 */
[----:B------:R-:W-:Y:S05]  /*05f0*/  EXIT ;  /* 0x000000000000794d */ /* 0x000fea0003800000 */
.L_x_146:
        /* <DEDUP_REMOVED lines=16> */
.L_x_216:


//--------------------- .text._Z14selectReps_maxPfiS_iPiS0_ii --------------------------
	.section	.text._Z14selectReps_maxPfiS_iPiS0_ii,"ax",@progbits
	.align	128
        .global         _Z14selectReps_maxPfiS_iPiS0_ii
        .type           _Z14selectReps_maxPfiS_iPiS0_ii,@function
        .size           _Z14selectReps_maxPfiS_iPiS0_ii,(.L_x_217 - _Z14selectReps_maxPfiS_iPiS0_ii)
        .other          _Z14selectReps_maxPfiS_iPiS0_ii,@"STO_CUDA_ENTRY STV_DEFAULT"
_Z14selectReps_maxPfiS_iPiS0_ii:
.text._Z14selectReps_maxPfiS_iPiS0_ii:
        /* <DEDUP_REMOVED lines=13> */
[----:B------:R-:W0:Y:S01]  /*00d0*/  LDCU UR4, c[0x0][0x3b0] ;  /* 0x00007600ff0477ac */ /* 0x000e220008000800 */
[----:B------:R-:W1:Y:S01]  /*00e0*/  LDCU.64 UR8, c[0x0][0x358] ;  /* 0x00006b00ff0877ac */ /* 0x000e620008000a00 */
[----:B0-----:R-:W-:-:S09]  /*00f0*/  UISETP.GE.AND UP0, UPT, UR4, 0x1, UPT ;  /* 0x000000010400788c */ /* 0x001fd2000bf06270 */
[----:B-1----:R-:W-:Y:S05]  /*0100*/  BRA.U !UP0, `(.L_x_147) ;  /* 0x0000000d08c47547 */ /* 0x002fea000b800000 */
[----:B------:R-:W-:Y:S01]  /*0110*/  UISETP.GE.U32.AND UP0, UPT, UR4, 0x10, UPT ;  /* 0x000000100400788c */ /* 0x000fe2000bf06070 */
[----:B------:R-:W-:Y:S01]  /*0120*/  IMAD.MOV.U32 R0, RZ, RZ, RZ ;  /* 0x000000ffff007224 */ /* 0x000fe200078e00ff */
[----:B------:R-:W-:Y:S01]  /*0130*/  ULOP3.LUT UR5, UR4, 0xf, URZ, 0xc0, !UPT ;  /* 0x0000000f04057892 */ /* 0x000fe2000f8ec0ff */
[----:B------:R-:W-:-:S03]  /*0140*/  IMAD.MOV.U32 R2, RZ, RZ, RZ ;  /* 0x000000ffff027224 */ /* 0x000fc600078e00ff */
[----:B------:R-:W-:-:S03]  /*0150*/  UISETP.NE.AND UP1, UPT, UR5, URZ, UPT ;  /* 0x000000ff0500728c */ /* 0x000fc6000bf25270 */
[----:B------:R-:W-:Y:S08]  /*0160*/  BRA.U !UP0, `(.L_x_148) ;  /* 0x0000000508e07547 */ /* 0x000ff0000b800000 */
[----:B------:R-:W0:Y:S01]  /*0170*/  LDC.64 R4, c[0x0][0x3a8] ;  /* 0x0000ea00ff047b82 */ /* 0x000e220000000a00 */
[----:B------:R-:W-:Y:S01]  /*0180*/  ULOP3.LUT UR4, UR4, 0x7ffffff0, URZ, 0xc0, !UPT ;  /* 0x7ffffff004047892 */ /* 0x000fe2000f8ec0ff */
[----:B------:R-:W-:Y:S02]  /*0190*/  IMAD.MOV.U32 R0, RZ, RZ, RZ ;  /* 0x000000ffff007224 */ /* 0x000fe400078e00ff */
[----:B------:R-:W-:-:S03]  /*01a0*/  IMAD.MOV.U32 R3, RZ, RZ, RZ ;  /* 0x000000ffff037224 */ /* 0x000fc600078e00ff */
[----:B------:R-:W-:-:S07]  /*01b0*/  IMAD.U32 R2, RZ, RZ, UR4 ;  /* 0x00000004ff027e24 */ /* 0x000fce000f8e00ff */
.L_x_149:
[----:B0-----:R-:W-:-:S05]  /*01c0*/  IMAD.WIDE.U32 R8, R3, 0x4, R4 ;  /* 0x0000000403087825 */ /* 0x001fca00078e0004 */
[----:B--2---:R-:W2:Y:S02]  /*01d0*/  LDG.E R10, desc[UR8][R8.64] ;  /* 0x00000008080a7981 */ /* 0x004ea4000c1e1900 */
[----:B--2---:R-:W-:-:S04]  /*01e0*/  I2FP.F32.S32 R13, R10 ;  /* 0x0000000a000d7245 */ /* 0x004fc80000201400 */
[----:B------:R-:W-:-:S13]  /*01f0*/  FSETP.GEU.AND P0, PT, R0, R13, PT ;  /* 0x0000000d0000720b */ /* 0x000fda0003f0e000 */
[----:B------:R-:W0:Y:S02]  /*0200*/  @!P0 LDC.64 R10, c[0x4][0x48] ;  /* 0x01001200ff0a8b82 */ /* 0x000e240000000a00 */
[----:B0-----:R0:W-:Y:S04]  /*0210*/  @!P0 STG.E desc[UR8][R10.64], R3 ;  /* 0x000000030a008986 */ /* 0x0011e8000c101908 */
[----:B------:R-:W2:Y:S01]  /*0220*/  LDG.E R12, desc[UR8][R8.64+0x4] ;  /* 0x00000408080c7981 */ /* 0x000ea2000c1e1900 */
[----:B------:R-:W-:Y:S01]  /*0230*/  @!P0 IMAD.MOV.U32 R0, RZ, RZ, R13 ;  /* 0x000000ffff008224 */ /* 0x000fe200078e000d */
[----:B--2---:R-:W-:-:S04]  /*0240*/  I2FP.F32.S32 R17, R12 ;  /* 0x0000000c00117245 */ /* 0x004fc80000201400 */
[----:B------:R-:W-:-:S13]  /*0250*/  FSETP.GEU.AND P0, PT, R0, R17, PT ;  /* 0x000000110000720b */ /* 0x000fda0003f0e000 */
[----:B------:R-:W1:Y:S01]  /*0260*/  @!P0 LDC.64 R12, c[0x4][0x48] ;  /* 0x01001200ff0c8b82 */ /* 0x000e620000000a00 */
[----:B------:R-:W-:-:S05]  /*0270*/  @!P0 VIADD R15, R3, 0x1 ;  /* 0x00000001030f8836 */ /* 0x000fca0000000000 */
[----:B-1----:R1:W-:Y:S04]  /*0280*/  @!P0 STG.E desc[UR8][R12.64], R15 ;  /* 0x0000000f0c008986 */ /* 0x0023e8000c101908 */
[----:B------:R-:W2:Y:S01]  /*0290*/  LDG.E R14, desc[UR8][R8.64+0x8] ;  /* 0x00000808080e7981 */ /* 0x000ea2000c1e1900 */
[----:B------:R-:W-:Y:S01]  /*02a0*/  @!P0 IMAD.MOV.U32 R0, RZ, RZ, R17 ;  /* 0x000000ffff008224 */ /* 0x000fe200078e0011 */
[----:B--2---:R-:W-:-:S04]  /*02b0*/  I2FP.F32.S32 R19, R14 ;  /* 0x0000000e00137245 */ /* 0x004fc80000201400 */
[----:B------:R-:W-:-:S13]  /*02c0*/  FSETP.GEU.AND P0, PT, R0, R19, PT ;  /* 0x000000130000720b */ /* 0x000fda0003f0e000 */
[----:B0-----:R-:W0:Y:S01]  /*02d0*/  @!P0 LDC.64 R10, c[0x4][0x48] ;  /* 0x01001200ff0a8b82 */ /* 0x001e220000000a00 */
[----:B------:R-:W-:-:S05]  /*02e0*/  @!P0 VIADD R17, R3, 0x2 ;  /* 0x0000000203118836 */ /* 0x000fca0000000000 */
[----:B0-----:R0:W-:Y:S04]  /*02f0*/  @!P0 STG.E desc[UR8][R10.64], R17 ;  /* 0x000000110a008986 */ /* 0x0011e8000c101908 */
[----:B------:R-:W2:Y:S01]  /*0300*/  LDG.E R14, desc[UR8][R8.64+0xc] ;  /* 0x00000c08080e7981 */ /* 0x000ea2000c1e1900 */
[----:B------:R-:W-:Y:S01]  /*0310*/  @!P0 IMAD.MOV.U32 R0, RZ, RZ, R19 ;  /* 0x000000ffff008224 */ /* 0x000fe200078e0013 */
[----:B--2---:R-:W-:-:S04]  /*0320*/  I2FP.F32.S32 R19, R14 ;  /* 0x0000000e00137245 */ /* 0x004fc80000201400 */
[----:B------:R-:W-:-:S13]  /*0330*/  FSETP.GEU.AND P0, PT, R0, R19, PT ;  /* 0x000000130000720b */ /* 0x000fda0003f0e000 */
[----:B-1----:R-:W1:Y:S01]  /*0340*/  @!P0 LDC.64 R12, c[0x4][0x48] ;  /* 0x01001200ff0c8b82 */ /* 0x002e620000000a00 */
[----:B------:R-:W-:-:S05]  /*0350*/  @!P0 VIADD R15, R3, 0x3 ;  /* 0x00000003030f8836 */ /* 0x000fca0000000000 */
[----:B-1----:R1:W-:Y:S04]  /*0360*/  @!P0 STG.E desc[UR8][R12.64], R15 ;  /* 0x0000000f0c008986 */ /* 0x0023e8000c101908 */
[----:B------:R-:W2:Y:S01]  /*0370*/  LDG.E R14, desc[UR8][R8.64+0x10] ;  /* 0x00001008080e7981 */ /* 0x000ea2000c1e1900 */
[----:B------:R-:W-:Y:S02]  /*0380*/  @!P0 MOV R0, R19 ;  /* 0x0000001300008202 */ /* 0x000fe40000000f00 */
        /* <DEDUP_REMOVED lines=75> */
[----:B------:R-:W3:Y:S01]  /*0840*/  LDG.E R14, desc[UR8][R8.64+0x3c] ;  /* 0x00003c08080e7981 */ /* 0x000ee2000c1e1900 */
[----:B------:R-:W-:Y:S01]  /*0850*/  @!P0 IMAD.MOV.U32 R0, RZ, RZ, R19 ;  /* 0x000000ffff008224 */ /* 0x000fe200078e0013 */
[----:B---3--:R-:W-:-:S04]  /*0860*/  I2FP.F32.S32 R19, R14 ;  /* 0x0000000e00137245 */ /* 0x008fc80000201400 */
[----:B------:R-:W-:-:S13]  /*0870*/  FSETP.GEU.AND P0, PT, R0, R19, PT ;  /* 0x000000130000720b */ /* 0x000fda0003f0e000 */
[----:B-1----:R-:W0:Y:S01]  /*0880*/  @!P0 LDC.64 R12, c[0x4][0x48] ;  /* 0x01001200ff0c8b82 */ /* 0x002e220000000a00 */
[C---:B------:R-:W-:Y:S01]  /*0890*/  @!P0 IADD3 R15, PT, PT, R3.reuse, 0xf, RZ ;  /* 0x0000000f030f8810 */ /* 0x040fe20007ffe0ff */
[----:B------:R-:W-:Y:S02]  /*08a0*/  VIADD R3, R3, 0x10 ;  /* 0x0000001003037836 */ /* 0x000fe40000000000 */
[----:B------:R-:W-:-:S03]  /*08b0*/  @!P0 IMAD.MOV.U32 R0, RZ, RZ, R19 ;  /* 0x000000ffff008224 */ /* 0x000fc600078e0013 */
[----:B------:R-:W-:Y:S01]  /*08c0*/  ISETP.NE.AND P1, PT, R3, R2, PT ;  /* 0x000000020300720c */ /* 0x000fe20003f25270 */
[----:B0-----:R2:W-:-:S12]  /*08d0*/  @!P0 STG.E desc[UR8][R12.64], R15 ;  /* 0x0000000f0c008986 */ /* 0x0015d8000c101908 */
[----:B------:R-:W-:Y:S05]  /*08e0*/  @P1 BRA `(.L_x_149) ;  /* 0xfffffff800341947 */ /* 0x000fea000383ffff */
.L_x_148:
[----:B------:R-:W-:Y:S05]  /*08f0*/  BRA.U !UP1, `(.L_x_147) ;  /* 0x0000000509c87547 */ /* 0x000fea000b800000 */
[----:B------:R-:W0:Y:S01]  /*0900*/  LDCU UR4, c[0x0][0x3b0] ;  /* 0x00007600ff0477ac */ /* 0x000e220008000800 */
[----:B------:R-:W-:Y:S02]  /*0910*/  UISETP.GE.U32.AND UP0, UPT, UR5, 0x8, UPT ;  /* 0x000000080500788c */ /* 0x000fe4000bf06070 */
[----:B0-----:R-:W-:-:S04]  /*0920*/  ULOP3.LUT UR6, UR4, 0x7, URZ, 0xc0, !UPT ;  /* 0x0000000704067892 */ /* 0x001fc8000f8ec0ff */
[----:B------:R-:W-:-:S03]  /*0930*/  UISETP.NE.AND UP1, UPT, UR6, URZ, UPT ;  /* 0x000000ff0600728c */ /* 0x000fc6000bf25270 */
[----:B------:R-:W-:Y:S08]  /*0940*/  BRA.U !UP0, `(.L_x_150) ;  /* 0x0000000108e87547 */ /* 0x000ff0000b800000 */
[----:B------:R-:W0:Y:S02]  /*0950*/  LDC.64 R4, c[0x0][0x3a8] ;  /* 0x0000ea00ff047b82 */ /* 0x000e240000000a00 */
[----:B0-----:R-:W-:-:S05]  /*0960*/  IMAD.WIDE.U32 R4, R2, 0x4, R4 ;  /* 0x0000000402047825 */ /* 0x001fca00078e0004 */
[----:B------:R-:W2:Y:S02]  /*0970*/  LDG.E R3, desc[UR8][R4.64] ;  /* 0x0000000804037981 */ /* 0x000ea4000c1e1900 */
        /* <DEDUP_REMOVED lines=33> */
[----:B------:R-:W-:Y:S02]  /*0b90*/  @!P0 MOV R0, R15 ;  /* 0x0000000f00008202 */ /* 0x000fe40000000f00 */
        /* <DEDUP_REMOVED lines=17> */
[C---:B------:R-:W-:Y:S02]  /*0cb0*/  @!P0 VIADD R3, R2.reuse, 0x7 ;  /* 0x0000000702038836 */ /* 0x040fe40000000000 */
[----:B------:R-:W-:Y:S02]  /*0cc0*/  @!P0 IMAD.MOV.U32 R0, RZ, RZ, R15 ;  /* 0x000000ffff008224 */ /* 0x000fe400078e000f */
[----:B------:R-:W-:Y:S01]  /*0cd0*/  VIADD R2, R2, 0x8 ;  /* 0x0000000802027836 */ /* 0x000fe20000000000 */
[----:B-1----:R0:W-:Y:S06]  /*0ce0*/  @!P0 STG.E desc[UR8][R10.64], R3 ;  /* 0x000000030a008986 */ /* 0x0021ec000c101908 */
.L_x_150:
[----:B------:R-:W-:Y:S05]  /*0cf0*/  BRA.U !UP1, `(.L_x_147) ;  /* 0x0000000109c87547 */ /* 0x000fea000b800000 */
[----:B------:R-:W-:Y:S02]  /*0d00*/  UISETP.GE.U32.AND UP0, UPT, UR6, 0x4, UPT ;  /* 0x000000040600788c */ /* 0x000fe4000bf06070 */
[----:B------:R-:W-:-:S04]  /*0d10*/  ULOP3.LUT UR4, UR4, 0x3, URZ, 0xc0, !UPT ;  /* 0x0000000304047892 */ /* 0x000fc8000f8ec0ff */
[----:B------:R-:W-:-:S03]  /*0d20*/  UISETP.NE.AND UP1, UPT, UR4, URZ, UPT ;  /* 0x000000ff0400728c */ /* 0x000fc6000bf25270 */
[----:B------:R-:W-:Y:S08]  /*0d30*/  BRA.U !UP0, `(.L_x_151) ;  /* 0x0000000108787547 */ /* 0x000ff0000b800000 */
[----:B------:R-:W1:Y:S02]  /*0d40*/  LDC.64 R4, c[0x0][0x3a8] ;  /* 0x0000ea00ff047b82 */ /* 0x000e640000000a00 */
[----:B-1----:R-:W-:-:S05]  /*0d50*/  IMAD.WIDE.U32 R4, R2, 0x4, R4 ;  /* 0x0000000402047825 */ /* 0x002fca00078e0004 */
[----:B0-----:R-:W2:Y:S02]  /*0d60*/  LDG.E R3, desc[UR8][R4.64] ;  /* 0x0000000804037981 */ /* 0x001ea4000c1e1900 */
        /* <DEDUP_REMOVED lines=16> */
[----:B------:R-:W-:-:S05]  /*0e70*/  @!P0 IADD3 R17, PT, PT, R2, 0x2, RZ ;  /* 0x0000000202118810 */ /* 0x000fca0007ffe0ff */
[----:B0-----:R3:W-:Y:S04]  /*0e80*/  @!P0 STG.E desc[UR8][R8.64], R17 ;  /* 0x0000001108008986 */ /* 0x0017e8000c101908 */
[----:B------:R-:W2:Y:S01]  /*0e90*/  LDG.E R3, desc[UR8][R4.64+0xc] ;  /* 0x00000c0804037981 */ /* 0x000ea2000c1e1900 */
[----:B------:R-:W-:Y:S01]  /*0ea0*/  @!P0 IMAD.MOV.U32 R0, RZ, RZ, R13 ;  /* 0x000000ffff008224 */ /* 0x000fe200078e000d */
[----:B--2---:R-:W-:-:S04]  /*0eb0*/  I2FP.F32.S32 R3, R3 ;  /* 0x0000000300037245 */ /* 0x004fc80000201400 */
[----:B------:R-:W-:-:S13]  /*0ec0*/  FSETP.GEU.AND P0, PT, R0, R3, PT ;  /* 0x000000030000720b */ /* 0x000fda0003f0e000 */
[----:B-1----:R-:W0:Y:S01]  /*0ed0*/  @!P0 LDC.64 R10, c[0x4][0x48] ;  /* 0x01001200ff0a8b82 */ /* 0x002e220000000a00 */
[C---:B------:R-:W-:Y:S02]  /*0ee0*/  @!P0 VIADD R13, R2.reuse, 0x3 ;  /* 0x00000003020d8836 */ /* 0x040fe40000000000 */
[----:B------:R-:W-:Y:S02]  /*0ef0*/  @!P0 IMAD.MOV.U32 R0, RZ, RZ, R3 ;  /* 0x000000ffff008224 */ /* 0x000fe400078e0003 */
[----:B------:R-:W-:Y:S01]  /*0f00*/  VIADD R2, R2, 0x4 ;  /* 0x0000000402027836 */ /* 0x000fe20000000000 */
[----:B0-----:R3:W-:Y:S06]  /*0f10*/  @!P0 STG.E desc[UR8][R10.64], R13 ;  /* 0x0000000d0a008986 */ /* 0x0017ec000c101908 */
.L_x_151:
[----:B------:R-:W-:Y:S05]  /*0f20*/  BRA.U !UP1, `(.L_x_147) ;  /* 0x00000001093c7547 */ /* 0x000fea000b800000 */
[----:B------:R-:W1:Y:S01]  /*0f30*/  LDC.64 R4, c[0x0][0x3a8] ;  /* 0x0000ea00ff047b82 */ /* 0x000e620000000a00 */
[----:B------:R-:W-:Y:S01]  /*0f40*/  UIADD3 UR4, UPT, UPT, -UR4, URZ, URZ ;  /* 0x000000ff04047290 */ /* 0x000fe2000fffe1ff */
[----:B-1----:R-:W-:-:S11]  /*0f50*/  IMAD.WIDE.U32 R4, R2, 0x4, R4 ;  /* 0x0000000402047825 */ /* 0x002fd600078e0004 */
.L_x_152:
[----:B0-----:R0:W4:Y:S01]  /*0f60*/  LDG.E R3, desc[UR8][R4.64] ;  /* 0x0000000804037981 */ /* 0x001122000c1e1900 */
[----:B------:R-:W-:-:S04]  /*0f70*/  UIADD3 UR4, UPT, UPT, UR4, 0x1, URZ ;  /* 0x0000000104047890 */ /* 0x000fc8000fffe0ff */
[----:B------:R-:W-:Y:S01]  /*0f80*/  UISETP.NE.AND UP0, UPT, UR4, URZ, UPT ;  /* 0x000000ff0400728c */ /* 0x000fe2000bf05270 */
[----:B0-----:R-:W-:-:S05]  /*0f90*/  IADD3 R4, P1, PT, R4, 0x4, RZ ;  /* 0x0000000404047810 */ /* 0x001fca0007f3e0ff */
[----:B------:R-:W-:Y:S01]  /*0fa0*/  IMAD.X R5, RZ, RZ, R5, P1 ;  /* 0x000000ffff057224 */ /* 0x000fe200008e0605 */
[----:B----4-:R-:W-:-:S04]  /*0fb0*/  I2FP.F32.S32 R3, R3 ;  /* 0x0000000300037245 */ /* 0x010fc80000201400 */
[----:B------:R-:W-:-:S13]  /*0fc0*/  FSETP.GEU.AND P0, PT, R0, R3, PT ;  /* 0x000000030000720b */ /* 0x000fda0003f0e000 */
[----:B---3--:R-:W0:Y:S01]  /*0fd0*/  @!P0 LDC.64 R8, c[0x4][0x48] ;  /* 0x01001200ff088b82 */ /* 0x008e220000000a00 */
[----:B------:R-:W-:Y:S01]  /*0fe0*/  @!P0 IMAD.MOV.U32 R0, RZ, RZ, R3 ;  /* 0x000000ffff008224 */ /* 0x000fe200078e0003 */
[----:B0-----:R0:W-:Y:S02]  /*0ff0*/  @!P0 STG.E desc[UR8][R8.64], R2 ;  /* 0x0000000208008986 */ /* 0x0011e4000c101908 */
[----:B0-----:R-:W-:Y:S01]  /*1000*/  VIADD R2, R2, 0x1 ;  /* 0x0000000102027836 */ /* 0x001fe20000000000 */
[----:B------:R-:W-:Y:S06]  /*1010*/  BRA.U UP0, `(.L_x_152) ;  /* 0xfffffffd00d07547 */ /* 0x000fec000b83ffff */
.L_x_147:
[----:B0--3--:R-:W0:Y:S01]  /*1020*/  LDC.64 R8, c[0x4][0x48] ;  /* 0x01001200ff087b82 */ /* 0x009e220000000a00 */
[----:B------:R-:W-:Y:S01]  /*1030*/  MOV R0, 0x1d0 ;  /* 0x000001d000007802 */ /* 0x000fe20000000f00 */
[----:B------:R-:W1:Y:S01]  /*1040*/  LDCU.64 UR4, c[0x4][0x1c0] ;  /* 0x01003800ff0477ac */ /* 0x000e620008000a00 */
[----:B0-----:R-:W3:Y:S05]  /*1050*/  LDG.E R8, desc[UR8][R8.64] ;  /* 0x0000000808087981 */ /* 0x001eea000c1e1900 */
[----:B------:R0:W4:Y:S01]  /*1060*/  LDC.64 R2, c[0x4][R0] ;  /* 0x0100000000027b82 */ /* 0x0001220000000a00 */
[----:B-1----:R-:W-:Y:S02]  /*1070*/  IMAD.U32 R4, RZ, RZ, UR4 ;  /* 0x00000004ff047e24 */ /* 0x002fe4000f8e00ff */
[----:B------:R-:W-:Y:S01]  /*1080*/  IMAD.U32 R5, RZ, RZ, UR5 ;  /* 0x00000005ff057e24 */ /* 0x000fe2000f8e00ff */
[----:B---34-:R0:W-:Y:S06]  /*1090*/  STL [R1], R8 ;  /* 0x0000000801007387 */ /* 0x0181ec0000100800 */
[----:B------:R-:W-:-:S07]  /*10a0*/  LEPC R20, `(.L_x_153) ;  /* 0x000000001014794e */ /* 0x000fce0000000000 */
[----:B0-2---:R-:W-:Y:S05]  /*10b0*/  CALL.ABS.NOINC R2 ;  /* 0x0000000002007343 */ /* 0x005fea0003c00000 */
.L_x_153:
[----:B------:R-:W-:Y:S05]  /*10c0*/  EXIT ;  /* 0x000000000000794d */ /* 0x000fea0003800000 */
.L_x_154:
        /* <DEDUP_REMOVED lines=11> */
.L_x_217:


//--------------------- .text._Z15selectReps_cudaPfiS_iPiS0_ii --------------------------
	.section	.text._Z15selectReps_cudaPfiS_iPiS0_ii,"ax",@progbits
	.align	128
        .global         _Z15selectReps_cudaPfiS_iPiS0_ii
        .type           _Z15selectReps_cudaPfiS_iPiS0_ii,@function
        .size           _Z15selectReps_cudaPfiS_iPiS0_ii,(.L_x_206 - _Z15selectReps_cudaPfiS_iPiS0_ii)
        .other          _Z15selectReps_cudaPfiS_iPiS0_ii,@"STO_CUDA_ENTRY STV_DEFAULT"
_Z15selectReps_cudaPfiS_iPiS0_ii:
.text._Z15selectReps_cudaPfiS_iPiS0_ii:
[----:B------:R-:W-:Y:S01]  /*0000*/  LDC R1, c[0x0][0x37c] ;  /* 0x0000df00ff017b82 */ /* 0x000fe20000000800 */
[----:B------:R-:W0:Y:S07]  /*0010*/  S2R R5, SR_TID.X ;  /* 0x0000000000057919 */ /* 0x000e2e0000002100 */
[----:B------:R-:W1:Y:S01]  /*0020*/  LDC R3, c[0x0][0x398] ;  /* 0x0000e600ff037b82 */ /* 0x000e620000000800 */
[----:B------:R-:W2:Y:S07]  /*0030*/  LDCU UR5, c[0x0][0x3b0] ;  /* 0x00007600ff0577ac */ /* 0x000eae0008000800 */
[----:B------:R-:W0:Y:S08]  /*0040*/  S2UR UR4, SR_CTAID.X ;  /* 0x00000000000479c3 */ /* 0x000e300000002500 */
[----:B------:R-:W0:Y:S01]  /*0050*/  LDC R2, c[0x0][0x360] ;  /* 0x0000d800ff027b82 */ /* 0x000e220000000800 */
[----:B-1----:R-:W-:-:S02]  /*0060*/  IMAD R0, R3, R3, RZ ;  /* 0x0000000303007224 */ /* 0x002fc400078e02ff */
[----:B0-----:R-:W-:Y:S02]  /*0070*/  IMAD R5, R2, UR4, R5 ;  /* 0x0000000402057c24 */ /* 0x001fe4000f8e0205 */
[----:B--2---:R-:W-:-:S05]  /*0080*/  IMAD R2, R0, UR5, RZ ;  /* 0x0000000500027c24 */ /* 0x004fca000f8e02ff */
[----:B------:R-:W-:-:S13]  /*0090*/  ISETP.GE.AND P0, PT, R5, R2, PT ;  /* 0x000000020500720c */ /* 0x000fda0003f06270 */
[----:B------:R-:W-:Y:S05]  /*00a0*/  @P0 EXIT ;  /* 0x000000000000094d */ /* 0x000fea0003800000 */
[----:B------:R-:W-:Y:S01]  /*00b0*/  IABS R9, R0 ;  /* 0x0000000000097213 */ /* 0x000fe20000000000 */
[----:B------:R-:W0:Y:S01]  /*00c0*/  LDCU.64 UR10, c[0x0][0x358] ;  /* 0x00006b00ff0a77ac */ /* 0x000e220008000a00 */
[----:B------:R-:W-:Y:S01]  /*00d0*/  IABS R13, R3 ;  /* 0x00000003000d7213 */ /* 0x000fe20000000000 */
[----:B------:R-:W1:Y:S01]  /*00e0*/  LDC.64 R22, c[0x0][0x380] ;  /* 0x0000e000ff167b82 */ /* 0x000e620000000a00 */
[----:B------:R-:W2:Y:S01]  /*00f0*/  I2F.RP R2, R9 ;  /* 0x0000000900027306 */ /* 0x000ea20000209400 */
[----:B------:R-:W3:Y:S07]  /*0100*/  LDCU UR6, c[0x0][0x3b4] ;  /* 0x00007680ff0677ac */ /* 0x000eee0008000800 */
[----:B--2---:R-:W2:Y:S02]  /*0110*/  MUFU.RCP R2, R2 ;  /* 0x0000000200027308 */ /* 0x004ea40000001000 */
[----:B--2---:R-:W-:-:S02]  /*0120*/  IADD3 R6, PT, PT, R2, 0xffffffe, RZ ;  /* 0x0ffffffe02067810 */ /* 0x004fc40007ffe0ff */
[----:B------:R-:W-:-:S04]  /*0130*/  IABS R2, R5 ;  /* 0x0000000500027213 */ /* 0x000fc80000000000 */
[----:B------:R2:W4:Y:S02]  /*0140*/  F2I.FTZ.U32.TRUNC.NTZ R7, R6 ;  /* 0x0000000600077305 */ /* 0x000524000021f000 */
[----:B--2---:R-:W-:Y:S01]  /*0150*/  HFMA2 R6, -RZ, RZ, 0, 0 ;  /* 0x00000000ff067431 */ /* 0x004fe200000001ff */
[----:B----4-:R-:W-:-:S05]  /*0160*/  IADD3 R4, PT, PT, RZ, -R7, RZ ;  /* 0x80000007ff047210 */ /* 0x010fca0007ffe0ff */
[----:B------:R-:W-:Y:S01]  /*0170*/  IMAD R11, R4, R9, RZ ;  /* 0x00000009040b7224 */ /* 0x000fe200078e02ff */
[----:B------:R-:W-:-:S03]  /*0180*/  IABS R4, R0 ;  /* 0x0000000000047213 */ /* 0x000fc60000000000 */
[----:B------:R-:W-:Y:S01]  /*0190*/  IMAD.HI.U32 R7, R7, R11, R6 ;  /* 0x0000000b07077227 */ /* 0x000fe200078e0006 */
[----:B------:R-:W-:Y:S02]  /*01a0*/  IADD3 R11, PT, PT, RZ, -R4, RZ ;  /* 0x80000004ff0b7210 */ /* 0x000fe40007ffe0ff */
[----:B------:R-:W2:Y:S03]  /*01b0*/  I2F.RP R4, R13 ;  /* 0x0000000d00047306 */ /* 0x000ea60000209400 */
[----:B------:R-:W-:-:S04]  /*01c0*/  IMAD.HI.U32 R20, R7, R2, RZ ;  /* 0x0000000207147227 */ /* 0x000fc800078e00ff */
[----:B------:R-:W-:-:S05]  /*01d0*/  IMAD R2, R20, R11, R2 ;  /* 0x0000000b14027224 */ /* 0x000fca00078e0202 */
[----:B------:R-:W-:Y:S01]  /*01e0*/  ISETP.GT.U32.AND P2, PT, R9, R2, PT ;  /* 0x000000020900720c */ /* 0x000fe20003f44070 */
[----:B--2---:R-:W2:-:S12]  /*01f0*/  MUFU.RCP R4, R4 ;  /* 0x0000000400047308 */ /* 0x004e980000001000 */
[-C--:B------:R-:W-:Y:S02]  /*0200*/  @!P2 IADD3 R2, PT, PT, R2, -R9.reuse, RZ ;  /* 0x800000090202a210 */ /* 0x080fe40007ffe0ff */
[----:B------:R-:W-:Y:S02]  /*0210*/  @!P2 IADD3 R20, PT, PT, R20, 0x1, RZ ;  /* 0x000000011414a810 */ /* 0x000fe40007ffe0ff */
[----:B------:R-:W-:Y:S02]  /*0220*/  ISETP.GE.U32.AND P0, PT, R2, R9, PT ;  /* 0x000000090200720c */ /* 0x000fe40003f06070 */
[----:B------:R-:W-:Y:S02]  /*0230*/  LOP3.LUT R2, R5, R0, RZ, 0x3c, !PT ;  /* 0x0000000005027212 */ /* 0x000fe400078e3cff */
[----:B--2---:R-:W-:Y:S02]  /*0240*/  IADD3 R6, PT, PT, R4, 0xffffffe, RZ ;  /* 0x0ffffffe04067810 */ /* 0x004fe40007ffe0ff */
[----:B------:R-:W-:-:S02]  /*0250*/  ISETP.GE.AND P1, PT, R2, RZ, PT ;  /* 0x000000ff0200720c */ /* 0x000fc40003f26270 */
[----:B------:R-:W-:Y:S01]  /*0260*/  ISETP.NE.AND P2, PT, R0, RZ, PT ;  /* 0x000000ff0000720c */ /* 0x000fe20003f45270 */
[----:B------:R2:W4:Y:S04]  /*0270*/  F2I.FTZ.U32.TRUNC.NTZ R7, R6 ;  /* 0x0000000600077305 */ /* 0x000528000021f000 */
[----:B------:R-:W-:Y:S02]  /*0280*/  @P0 IADD3 R20, PT, PT, R20, 0x1, RZ ;  /* 0x0000000114140810 */ /* 0x000fe40007ffe0ff */
[----:B--2---:R-:W-:-:S04]  /*0290*/  MOV R6, RZ ;  /* 0x000000ff00067202 */ /* 0x004fc80000000f00 */
[----:B------:R-:W-:Y:S02]  /*02a0*/  @!P1 IADD3 R20, PT, PT, -R20, RZ, RZ ;  /* 0x000000ff14149210 */ /* 0x000fe40007ffe1ff */
[----:B------:R-:W-:Y:S02]  /*02b0*/  @!P2 LOP3.LUT R20, RZ, R0, RZ, 0x33, !PT ;  /* 0x00000000ff14a212 */ /* 0x000fe400078e33ff */
[----:B----4-:R-:W-:Y:S02]  /*02c0*/  IADD3 R4, PT, PT, RZ, -R7, RZ ;  /* 0x80000007ff047210 */ /* 0x010fe40007ffe0ff */
[----:B------:R-:W-:-:S05]  /*02d0*/  IADD3 R2, PT, PT, -R20, RZ, RZ ;  /* 0x000000ff14027210 */ /* 0x000fca0007ffe1ff */
[----:B------:R-:W-:Y:S02]  /*02e0*/  IMAD R8, R0, R2, R5 ;  /* 0x0000000200087224 */ /* 0x000fe400078e0205 */
[----:B------:R-:W-:-:S03]  /*02f0*/  IMAD R5, R4, R13, RZ ;  /* 0x0000000d04057224 */ /* 0x000fc600078e02ff */
[----:B------:R-:W-:Y:S01]  /*0300*/  IABS R2, R8 ;  /* 0x0000000800027213 */ /* 0x000fe20000000000 */
[----:B------:R-:W-:-:S06]  /*0310*/  IMAD.HI.U32 R6, R7, R5, R6 ;  /* 0x0000000507067227 */ /* 0x000fcc00078e0006 */
[----:B------:R-:W-:Y:S02]  /*0320*/  IMAD.HI.U32 R0, R6, R2, RZ ;  /* 0x0000000206007227 */ /* 0x000fe400078e00ff */
[----:B------:R-:W2:Y:S03]  /*0330*/  LDC.64 R6, c[0x0][0x3a0] ;  /* 0x0000e800ff067b82 */ /* 0x000ea60000000a00 */
[----:B------:R-:W-:-:S05]  /*0340*/  IADD3 R4, PT, PT, -R0, RZ, RZ ;  /* 0x000000ff00047210 */ /* 0x000fca0007ffe1ff */
[----:B------:R-:W-:-:S05]  /*0350*/  IMAD R2, R13, R4, R2 ;  /* 0x000000040d027224 */ /* 0x000fca00078e0202 */
[----:B------:R-:W-:-:S13]  /*0360*/  ISETP.GT.U32.AND P2, PT, R13, R2, PT ;  /* 0x000000020d00720c */ /* 0x000fda0003f44070 */
[-C--:B------:R-:W-:Y:S02]  /*0370*/  @!P2 IADD3 R2, PT, PT, R2, -R13.reuse, RZ ;  /* 0x8000000d0202a210 */ /* 0x080fe40007ffe0ff */
[----:B------:R-:W-:Y:S02]  /*0380*/  @!P2 IADD3 R0, PT, PT, R0, 0x1, RZ ;  /* 0x000000010000a810 */ /* 0x000fe40007ffe0ff */
[----:B------:R-:W-:Y:S02]  /*0390*/  ISETP.GE.U32.AND P0, PT, R2, R13, PT ;  /* 0x0000000d0200720c */ /* 0x000fe40003f06070 */
[----:B------:R-:W-:Y:S02]  /*03a0*/  LOP3.LUT R2, R8, R3, RZ, 0x3c, !PT ;  /* 0x0000000308027212 */ /* 0x000fe400078e3cff */
[----:B------:R-:W-:Y:S02]  /*03b0*/  ISETP.NE.AND P2, PT, R3, RZ, PT ;  /* 0x000000ff0300720c */ /* 0x000fe40003f45270 */
[----:B------:R-:W-:-:S07]  /*03c0*/  ISETP.GE.AND P1, PT, R2, RZ, PT ;  /* 0x000000ff0200720c */ /* 0x000fce0003f26270 */
[----:B------:R-:W-:-:S06]  /*03d0*/  @P0 IADD3 R0, PT, PT, R0, 0x1, RZ ;  /* 0x0000000100000810 */ /* 0x000fcc0007ffe0ff */
[----:B------:R-:W-:Y:S02]  /*03e0*/  @!P1 IADD3 R0, PT, PT, -R0, RZ, RZ ;  /* 0x000000ff00009210 */ /* 0x000fe40007ffe1ff */
[----:B------:R-:W-:-:S04]  /*03f0*/  @!P2 LOP3.LUT R0, RZ, R3, RZ, 0x33, !PT ;  /* 0x00000003ff00a212 */ /* 0x000fc800078e33ff */
[----:B------:R-:W-:Y:S01]  /*0400*/  IADD3 R2, PT, PT, -R0, RZ, RZ ;  /* 0x000000ff00027210 */ /* 0x000fe20007ffe1ff */
[----:B------:R-:W-:-:S04]  /*0410*/  IMAD R5, R20, R3, R0 ;  /* 0x0000000314057224 */ /* 0x000fc800078e0200 */
[----:B------:R-:W-:Y:S02]  /*0420*/  IMAD R2, R3, R2, R8 ;  /* 0x0000000203027224 */ /* 0x000fe400078e0208 */
[----:B--2---:R-:W-:-:S04]  /*0430*/  IMAD.WIDE R4, R5, 0x4, R6 ;  /* 0x0000000405047825 */ /* 0x004fc800078e0206 */
[----:B------:R-:W-:-:S04]  /*0440*/  IMAD R3, R20, R3, R2 ;  /* 0x0000000314037224 */ /* 0x000fc800078e0202 */
[----:B------:R-:W-:Y:S02]  /*0450*/  IMAD.WIDE R6, R3, 0x4, R6 ;  /* 0x0000000403067825 */ /* 0x000fe400078e0206 */
[----:B0-----:R-:W2:Y:S04]  /*0460*/  LDG.E R3, desc[UR10][R4.64] ;  /* 0x0000000a04037981 */ /* 0x001ea8000c1e1900 */
[----:B------:R-:W4:Y:S01]  /*0470*/  LDG.E R0, desc[UR10][R6.64] ;  /* 0x0000000a06007981 */ /* 0x000f22000c1e1900 */
[----:B---3--:R-:W-:Y:S01]  /*0480*/  UISETP.GE.AND UP0, UPT, UR6, 0x4, UPT ;  /* 0x000000040600788c */ /* 0x008fe2000bf06270 */
[----:B------:R-:W-:Y:S01]  /*0490*/  HFMA2 R24, -RZ, RZ, 0, 0 ;  /* 0x00000000ff187431 */ /* 0x000fe200000001ff */
[----:B------:R-:W-:-:S04]  /*04a0*/  USHF.R.S32.HI UR4, URZ, 0x1f, UR6 ;  /* 0x0000001fff047899 */ /* 0x000fc80008011406 */
[----:B------:R-:W-:-:S04]  /*04b0*/  ULEA.HI UR4, UR4, UR6, URZ, 0x2 ;  /* 0x0000000604047291 */ /* 0x000fc8000f8f10ff */
[----:B------:R-:W-:Y:S01]  /*04c0*/  USHF.R.S32.HI UR4, URZ, 0x2, UR4 ;  /* 0x00000002ff047899 */ /* 0x000fe20008011404 */
[----:B--2---:R-:W-:Y:S02]  /*04d0*/  IMAD R3, R3, UR6, RZ ;  /* 0x0000000603037c24 */ /* 0x004fe4000f8e02ff */
[----:B----4-:R-:W-:Y:S02]  /*04e0*/  IMAD R0, R0, UR6, RZ ;  /* 0x0000000600007c24 */ /* 0x010fe4000f8e02ff */
[----:B-1----:R-:W-:-:S03]  /*04f0*/  IMAD.WIDE R22, R3, 0x4, R22 ;  /* 0x0000000403167825 */ /* 0x002fc600078e0216 */
[----:B------:R-:W-:Y:S01]  /*0500*/  SHF.R.S32.HI R2, RZ, 0x1f, R0 ;  /* 0x0000001fff027819 */ /* 0x000fe20000011400 */
[----:B------:R-:W-:Y:S06]  /*0510*/  BRA.U !UP0, `(.L_x_155) ;  /* 0x0000000d08147547 */ /* 0x000fec000b800000 */
[----:B------:R-:W-:Y:S01]  /*0520*/  UIADD3 UR5, UPT, UPT, UR4, -0x1, URZ ;  /* 0xffffffff04057890 */ /* 0x000fe2000fffe0ff */
[----:B------:R-:W-:Y:S01]  /*0530*/  MOV R24, RZ ;  /* 0x000000ff00187202 */ /* 0x000fe20000000f00 */
[----:B------:R-:W-:Y:S01]  /*0540*/  ULOP3.LUT UR7, UR4, 0x7, URZ, 0xc0, !UPT ;  /* 0x0000000704077892 */ /* 0x000fe2000f8ec0ff */
[----:B------:R-:W-:Y:S01]  /*0550*/  MOV R21, RZ ;  /* 0x000000ff00157202 */ /* 0x000fe20000000f00 */
[----:B------:R-:W-:Y:S02]  /*0560*/  UISETP.GE.U32.AND UP1, UPT, UR5, 0x7, UPT ;  /* 0x000000070500788c */ /* 0x000fe4000bf26070 */
[----:B------:R-:W-:-:S07]  /*0570*/  UISETP.NE.AND UP0, UPT, UR7, URZ, UPT ;  /* 0x000000ff0700728c */ /* 0x000fce000bf05270 */
[----:B------:R-:W-:Y:S05]  /*0580*/  BRA.U !UP1, `(.L_x_156) ;  /* 0x0000000509887547 */ /* 0x000fea000b800000 */
[----:B------:R-:W0:Y:S01]  /*0590*/  LDCU.64 UR8, c[0x0][0x380] ;  /* 0x00007000ff0877ac */ /* 0x000e220008000a00 */
[----:B------:R-:W-:Y:S02]  /*05a0*/  IADD3 R26, P2, PT, R22, 0x40, RZ ;  /* 0x00000040161a7810 */ /* 0x000fe40007f5e0ff */
[----:B------:R-:W-:Y:S01]  /*05b0*/  MOV R24, RZ ;  /* 0x000000ff00187202 */ /* 0x000fe20000000f00 */
[----:B------:R-:W-:Y:S01]  /*05c0*/  ULOP3.LUT UR5, UR4, 0x1ffffff8, URZ, 0xc0, !UPT ;  /* 0x1ffffff804057892 */ /* 0x000fe2000f8ec0ff */
[----:B------:R-:W-:-:S05]  /*05d0*/  IADD3.X R27, PT, PT, RZ, R23, RZ, P2, !PT ;  /* 0x00000017ff1b7210 */ /* 0x000fca00017fe4ff */
[----:B------:R-:W-:Y:S02]  /*05e0*/  MOV R21, UR5 ;  /* 0x0000000500157c02 */ /* 0x000fe40008000f00 */
[----:B0-----:R-:W-:Y:S01]  /*05f0*/  LEA R28, P0, R0, UR8, 0x2 ;  /* 0x00000008001c7c11 */ /* 0x001fe2000f8010ff */
[----:B------:R-:W-:-:S03]  /*0600*/  UIADD3 UR8, UPT, UPT, -UR5, URZ, URZ ;  /* 0x000000ff05087290 */ /* 0x000fc6000fffe1ff */
[----:B------:R-:W-:Y:S02]  /*0610*/  IADD3 R28, P1, PT, R28, 0x40, RZ ;  /* 0x000000401c1c7810 */ /* 0x000fe40007f3e0ff */
[----:B------:R-:W-:-:S04]  /*0620*/  LEA.HI.X R29, R0, UR9, R2, 0x2, P0 ;  /* 0x00000009001d7c11 */ /* 0x000fc800080f1402 */
[----:B------:R-:W-:-:S07]  /*0630*/  IADD3.X R29, PT, PT, RZ, R29, RZ, P1, !PT ;  /* 0x0000001dff1d7210 */ /* 0x000fce0000ffe4ff */
.L_x_157:
        /* <DEDUP_REMOVED lines=32> */
[----:B------:R-:W2:Y:S02]  /*0840*/  LDG.E.128 R16, desc[UR10][R26.64] ;  /* 0x0000000a1a107981 */ /* 0x000ea4000c1e1d00 */
[----:B------:R-:W-:Y:S01]  /*0850*/  FFMA R24, R15, R15, R24 ;  /* 0x0000000f0f187223 */ /* 0x000fe20000000018 */
[----:B------:R-:W-:-:S03]  /*0860*/  FADD R5, R5, -R9 ;  /* 0x8000000905057221 */ /* 0x000fc60000000000 */
        /* <DEDUP_REMOVED lines=17> */
[----:B------:R-:W-:Y:S02]  /*0980*/  FFMA R24, R15, R15, R24 ;  /* 0x0000000f0f187223 */ /* 0x000fe40000000018 */
[----:B------:R-:W2:Y:S02]  /*0990*/  LDG.E.128 R12, desc[UR10][R26.64+0x20] ;  /* 0x0000200a1a0c7981 */ /* 0x000ea4000c1e1d00 */
[----:B------:R-:W-:Y:S02]  /*09a0*/  FFMA R24, R17, R17, R24 ;  /* 0x0000001111187223 */ /* 0x000fe40000000018 */
[----:B------:R-:W2:Y:S01]  /*09b0*/  LDG.E.128.CONSTANT R16, desc[UR10][R28.64+0x20] ;  /* 0x0000200a1c107981 */ /* 0x000ea2000c1e9d00 */
        /* <DEDUP_REMOVED lines=31> */
.L_x_156:
[----:B------:R-:W-:Y:S05]  /*0bb0*/  BRA.U !UP0, `(.L_x_155) ;  /* 0x00000005086c7547 */ /* 0x000fea000b800000 */
[----:B------:R-:W0:Y:S01]  /*0bc0*/  LDCU.64 UR8, c[0x0][0x380] ;  /* 0x00007000ff0877ac */ /* 0x000e220008000a00 */
[----:B------:R-:W-:Y:S02]  /*0bd0*/  UISETP.GE.U32.AND UP0, UPT, UR7, 0x4, UPT ;  /* 0x000000040700788c */ /* 0x000fe4000bf06070 */
[----:B------:R-:W-:-:S04]  /*0be0*/  ULOP3.LUT UR5, UR4, 0x3, URZ, 0xc0, !UPT ;  /* 0x0000000304057892 */ /* 0x000fc8000f8ec0ff */
[----:B------:R-:W-:Y:S01]  /*0bf0*/  UISETP.NE.AND UP1, UPT, UR5, URZ, UPT ;  /* 0x000000ff0500728c */ /* 0x000fe2000bf25270 */
[----:B0-----:R-:W-:-:S04]  /*0c00*/  LEA R26, P0, R0, UR8, 0x2 ;  /* 0x00000008001a7c11 */ /* 0x001fc8000f8010ff */
[----:B------:R-:W-:Y:S01]  /*0c10*/  LEA.HI.X R27, R0, UR9, R2, 0x2, P0 ;  /* 0x00000009001b7c11 */ /* 0x000fe200080f1402 */
[----:B------:R-:W-:Y:S08]  /*0c20*/  BRA.U !UP0, `(.L_x_158) ;  /* 0x0000000108ac7547 */ /* 0x000ff0000b800000 */
        /* <DEDUP_REMOVED lines=43> */
.L_x_158:
[----:B------:R-:W-:Y:S05]  /*0ee0*/  BRA.U !UP1, `(.L_x_155) ;  /* 0x0000000109a07547 */ /* 0x000fea000b800000 */
[----:B------:R-:W-:Y:S02]  /*0ef0*/  UISETP.NE.AND UP0, UPT, UR5, 0x1, UPT ;  /* 0x000000010500788c */ /* 0x000fe4000bf05270 */
[----:B------:R-:W-:-:S04]  /*0f00*/  ULOP3.LUT UR7, UR4, 0x1, URZ, 0xc0, !UPT ;  /* 0x0000000104077892 */ /* 0x000fc8000f8ec0ff */
[----:B------:R-:W-:-:S03]  /*0f10*/  UISETP.NE.U32.AND UP1, UPT, UR7, 0x1, UPT ;  /* 0x000000010700788c */ /* 0x000fc6000bf25070 */
[----:B------:R-:W-:Y:S08]  /*0f20*/  BRA.U !UP0, `(.L_x_159) ;  /* 0x00000001085c7547 */ /* 0x000ff0000b800000 */
        /* <DEDUP_REMOVED lines=23> */
.L_x_159:
[----:B------:R-:W-:Y:S05]  /*10a0*/  BRA.U UP1, `(.L_x_155) ;  /* 0x0000000101307547 */ /* 0x000fea000b800000 */
        /* <DEDUP_REMOVED lines=12> */
.L_x_155:
[----:B------:R-:W-:-:S04]  /*1170*/  USHF.L.U32 UR4, UR4, 0x2, URZ ;  /* 0x0000000204047899 */ /* 0x000fc800080006ff */
[----:B------:R-:W-:-:S09]  /*1180*/  UISETP.GE.AND UP0, UPT, UR4, UR6, UPT ;  /* 0x000000060400728c */ /* 0x000fd2000bf06270 */
[----:B------:R-:W-:Y:S05]  /*1190*/  BRA.U UP0, `(.L_x_160) ;  /* 0x0000000900c07547 */ /* 0x000fea000b800000 */
[----:B------:R-:W-:-:S04]  /*11a0*/  MOV R11, UR4 ;  /* 0x00000004000b7c02 */ /* 0x000fc80008000f00 */
[C---:B------:R-:W-:Y:S02]  /*11b0*/  IADD3 R4, PT, PT, R11.reuse, -UR6, RZ ;  /* 0x800000060b047c10 */ /* 0x040fe4000fffe0ff */
[----:B------:R-:W-:Y:S02]  /*11c0*/  IADD3 R10, PT, PT, -R11, UR6, RZ ;  /* 0x000000060b0a7c10 */ /* 0x000fe4000fffe1ff */
[----:B------:R-:W-:Y:S02]  /*11d0*/  ISETP.GT.U32.AND P1, PT, R4, -0x10, PT ;  /* 0xfffffff00400780c */ /* 0x000fe40003f24070 */
[----:B------:R-:W-:-:S04]  /*11e0*/  LOP3.LUT R17, R10, 0xf, RZ, 0xc0, !PT ;  /* 0x0000000f0a117812 */ /* 0x000fc800078ec0ff */
[----:B------:R-:W-:-:S07]  /*11f0*/  ISETP.NE.AND P0, PT, R17, RZ, PT ;  /* 0x000000ff1100720c */ /* 0x000fce0003f05270 */
[----:B------:R-:W-:Y:S06]  /*1200*/  @P1 BRA `(.L_x_161) ;  /* 0x0000000400441947 */ /* 0x000fec0003800000 */
[----:B------:R-:W0:Y:S01]  /*1210*/  LDCU.64 UR4, c[0x0][0x380] ;  /* 0x00007000ff0477ac */ /* 0x000e220008000a00 */
[----:B------:R-:W-:-:S04]  /*1220*/  LOP3.LUT R12, R10, 0xfffffff0, RZ, 0xc0, !PT ;  /* 0xfffffff00a0c7812 */ /* 0x000fc800078ec0ff */
[----:B------:R-:W-:Y:S01]  /*1230*/  IADD3 R12, PT, PT, -R12, RZ, RZ ;  /* 0x000000ff0c0c7210 */ /* 0x000fe20007ffe1ff */
[----:B0-----:R-:W-:-:S04]  /*1240*/  UIADD3 UR4, UP0, UPT, UR4, 0x20, URZ ;  /* 0x0000002004047890 */ /* 0x001fc8000ff1e0ff */
[----:B------:R-:W-:Y:S02]  /*1250*/  UIADD3.X UR5, UPT, UPT, URZ, UR5, URZ, UP0, !UPT ;  /* 0x00000005ff057290 */ /* 0x000fe400087fe4ff */
[----:B------:R-:W-:-:S04]  /*1260*/  MOV R4, UR4 ;  /* 0x0000000400047c02 */ /* 0x000fc80008000f00 */
[----:B------:R-:W-:-:S03]  /*1270*/  MOV R5, UR5 ;  /* 0x0000000500057c02 */ /* 0x000fc60008000f00 */
[----:B------:R-:W-:-:S07]  /*1280*/  IMAD.WIDE R4, R3, 0x4, R4 ;  /* 0x0000000403047825 */ /* 0x000fce00078e0204 */
.L_x_162:
        /* <DEDUP_REMOVED lines=14> */
[----:B------:R-:W5:Y:S01]  /*1370*/  LDG.E R16, desc[UR10][R6.64+-0x10] ;  /* 0xfffff00a06107981 */ /* 0x000f62000c1e1900 */
[----:B----4-:R-:W-:-:S03]  /*1380*/  FADD R3, R3, -R14 ;  /* 0x8000000e03037221 */ /* 0x010fc60000000000 */
[----:B------:R-:W4:Y:S01]  /*1390*/  LDG.E R14, desc[UR10][R8.64+-0xc] ;  /* 0xfffff40a080e7981 */ /* 0x000f22000c1e1900 */
[----:B------:R-:W-:Y:S01]  /*13a0*/  FFMA R24, R3, R3, R24 ;  /* 0x0000000303187223 */ /* 0x000fe20000000018 */
[----:B--2---:R-:W-:Y:S02]  /*13b0*/  FADD R21, R21, -R28 ;  /* 0x8000001c15157221 */ /* 0x004fe40000000000 */
[----:B------:R-:W4:Y:S01]  /*13c0*/  LDG.E R3, desc[UR10][R6.64+-0xc] ;  /* 0xfffff40a06037981 */ /* 0x000f22000c1e1900 */
[----:B---3--:R-:W-:Y:S01]  /*13d0*/  FADD R26, R19, -R26 ;  /* 0x8000001a131a7221 */ /* 0x008fe20000000000 */
[----:B------:R-:W-:Y:S02]  /*13e0*/  FFMA R21, R21, R21, R24 ;  /* 0x0000001515157223 */ /* 0x000fe40000000018 */
[----:B------:R-:W2:Y:S04]  /*13f0*/  LDG.E R19, desc[UR10][R8.64+-0x8] ;  /* 0xfffff80a08137981 */ /* 0x000ea8000c1e1900 */
[----:B------:R-:W2:Y:S01]  /*1400*/  LDG.E R24, desc[UR10][R6.64+-0x8] ;  /* 0xfffff80a06187981 */ /* 0x000ea2000c1e1900 */
[----:B------:R-:W-:Y:S01]  /*1410*/  FFMA R21, R26, R26, R21 ;  /* 0x0000001a1a157223 */ /* 0x000fe20000000015 */
[----:B-----5:R-:W-:-:S02]  /*1420*/  FADD R26, R15, -R18 ;  /* 0x800000120f1a7221 */ /* 0x020fc40000000000 */
[----:B------:R-:W3:Y:S04]  /*1430*/  LDG.E R15, desc[UR10][R8.64+-0x4] ;  /* 0xfffffc0a080f7981 */ /* 0x000ee8000c1e1900 */
[----:B------:R-:W3:Y:S01]  /*1440*/  LDG.E R18, desc[UR10][R6.64+-0x4] ;  /* 0xfffffc0a06127981 */ /* 0x000ee2000c1e1900 */
[----:B------:R-:W-:Y:S01]  /*1450*/  FFMA R25, R26, R26, R21 ;  /* 0x0000001a1a197223 */ /* 0x000fe20000000015 */
[----:B------:R-:W-:Y:S02]  /*1460*/  FADD R16, R13, -R16 ;  /* 0x800000100d107221 */ /* 0x000fe40000000000 */
[----:B------:R-:W5:Y:S04]  /*1470*/  LDG.E R21, desc[UR10][R8.64] ;  /* 0x0000000a08157981 */ /* 0x000f68000c1e1900 */
[----:B------:R-:W5:Y:S01]  /*1480*/  LDG.E R26, desc[UR10][R6.64] ;  /* 0x0000000a061a7981 */ /* 0x000f62000c1e1900 */
[----:B------:R-:W-:-:S03]  /*1490*/  FFMA R25, R16, R16, R25 ;  /* 0x0000001010197223 */ /* 0x000fc60000000019 */
[----:B------:R-:W5:Y:S04]  /*14a0*/  LDG.E R16, desc[UR10][R8.64+0x4] ;  /* 0x0000040a08107981 */ /* 0x000f68000c1e1900 */
[----:B------:R-:W5:Y:S04]  /*14b0*/  LDG.E R13, desc[UR10][R6.64+0x4] ;  /* 0x0000040a060d7981 */ /* 0x000f68000c1e1900 */
[----:B------:R-:W5:Y:S01]  /*14c0*/  LDG.E R28, desc[UR10][R6.64+0x1c] ;  /* 0x00001c0a061c7981 */ /* 0x000f62000c1e1900 */
[----:B----4-:R-:W-:-:S03]  /*14d0*/  FADD R14, R14, -R3 ;  /* 0x800000030e0e7221 */ /* 0x010fc60000000000 */
[----:B------:R-:W4:Y:S01]  /*14e0*/  LDG.E R3, desc[UR10][R6.64+0x8] ;  /* 0x0000080a06037981 */ /* 0x000f22000c1e1900 */
[----:B------:R-:W-:-:S03]  /*14f0*/  FFMA R25, R14, R14, R25 ;  /* 0x0000000e0e197223 */ /* 0x000fc60000000019 */
[----:B------:R-:W4:Y:S01]  /*1500*/  LDG.E R14, desc[UR10][R8.64+0x8] ;  /* 0x0000080a080e7981 */ /* 0x000f22000c1e1900 */
[----:B--2---:R-:W-:-:S03]  /*1510*/  FADD R24, R19, -R24 ;  /* 0x8000001813187221 */ /* 0x004fc60000000000 */
[----:B------:R-:W2:Y:S01]  /*1520*/  LDG.E R19, desc[UR10][R8.64+0x10] ;  /* 0x0000100a08137981 */ /* 0x000ea2000c1e1900 */
[----:B------:R-:W-:Y:S01]  /*1530*/  FFMA R25, R24, R24, R25 ;  /* 0x0000001818197223 */ /* 0x000fe20000000019 */
[----:B---3--:R-:W-:Y:S02]  /*1540*/  FADD R24, R15, -R18 ;  /* 0x800000120f187221 */ /* 0x008fe40000000000 */
[----:B------:R-:W3:Y:S02]  /*1550*/  LDG.E R18, desc[UR10][R8.64+0xc] ;  /* 0x00000c0a08127981 */ /* 0x000ee4000c1e1900 */
[----:B------:R-:W-:Y:S02]  /*1560*/  FFMA R25, R24, R24, R25 ;  /* 0x0000001818197223 */ /* 0x000fe40000000019 */
[----:B------:R-:W3:Y:S01]  /*1570*/  LDG.E R15, desc[UR10][R6.64+0xc] ;  /* 0x00000c0a060f7981 */ /* 0x000ee2000c1e1900 */
[----:B-----5:R-:W-:-:S03]  /*1580*/  FADD R26, R21, -R26 ;  /* 0x8000001a151a7221 */ /* 0x020fc60000000000 */
[----:B------:R-:W2:Y:S01]  /*1590*/  LDG.E R24, desc[UR10][R6.64+0x10] ;  /* 0x0000100a06187981 */ /* 0x000ea2000c1e1900 */
[----:B------:R-:W-:-:S03]  /*15a0*/  FFMA R25, R26, R26, R25 ;  /* 0x0000001a1a197223 */ /* 0x000fc60000000019 */
[----:B------:R-:W5:Y:S01]  /*15b0*/  LDG.E R21, desc[UR10][R8.64+0x18] ;  /* 0x0000180a08157981 */ /* 0x000f62000c1e1900 */
[----:B------:R-:W-:-:S03]  /*15c0*/  FADD R26, R16, -R13 ;  /* 0x8000000d101a7221 */ /* 0x000fc60000000000 */
[----:B------:R-:W5:Y:S04]  /*15d0*/  LDG.E R16, desc[UR10][R8.64+0x14] ;  /* 0x0000140a08107981 */ /* 0x000f68000c1e1900 */
[----:B------:R-:W5:Y:S01]  /*15e0*/  LDG.E R13, desc[UR10][R6.64+0x14] ;  /* 0x0000140a060d7981 */ /* 0x000f62000c1e1900 */
[----:B------:R-:W-:-:S03]  /*15f0*/  FFMA R27, R26, R26, R25 ;  /* 0x0000001a1a1b7223 */ /* 0x000fc60000000019 */
[----:B------:R-:W5:Y:S04]  /*1600*/  LDG.E R26, desc[UR10][R6.64+0x18] ;  /* 0x0000180a061a7981 */ /* 0x000f68000c1e1900 */
[----:B------:R-:W5:Y:S01]  /*1610*/  LDG.E R25, desc[UR10][R8.64+0x1c] ;  /* 0x00001c0a08197981 */ /* 0x000f62000c1e1900 */
[----:B------:R-:W-:-:S04]  /*1620*/  IADD3 R12, PT, PT, R12, 0x10, RZ ;  /* 0x000000100c0c7810 */ /* 0x000fc80007ffe0ff */
[----:B------:R-:W-:Y:S02]  /*1630*/  ISETP.NE.AND P1, PT, R12, RZ, PT ;  /* 0x000000ff0c00720c */ /* 0x000fe40003f25270 */
[----:B------:R-:W-:Y:S01]  /*1640*/  IADD3 R11, PT, PT, R11, 0x10, RZ ;  /* 0x000000100b0b7810 */ /* 0x000fe20007ffe0ff */
[----:B----4-:R-:W-:-:S04]  /*1650*/  FADD R14, R14, -R3 ;  /* 0x800000030e0e7221 */ /* 0x010fc80000000000 */
[----:B------:R-:W-:Y:S01]  /*1660*/  FFMA R27, R14, R14, R27 ;  /* 0x0000000e0e1b7223 */ /* 0x000fe2000000001b */
[----:B---3--:R-:W-:-:S04]  /*1670*/  FADD R18, R18, -R15 ;  /* 0x8000000f12127221 */ /* 0x008fc80000000000 */
[----:B------:R-:W-:Y:S01]  /*1680*/  FFMA R27, R18, R18, R27 ;  /* 0x00000012121b7223 */ /* 0x000fe2000000001b */
[----:B--2---:R-:W-:-:S04]  /*1690*/  FADD R24, R19, -R24 ;  /* 0x8000001813187221 */ /* 0x004fc80000000000 */
[----:B------:R-:W-:Y:S01]  /*16a0*/  FFMA R27, R24, R24, R27 ;  /* 0x00000018181b7223 */ /* 0x000fe2000000001b */
[----:B-----5:R-:W-:-:S04]  /*16b0*/  FADD R16, R16, -R13 ;  /* 0x8000000d10107221 */ /* 0x020fc80000000000 */
[----:B------:R-:W-:Y:S01]  /*16c0*/  FFMA R27, R16, R16, R27 ;  /* 0x00000010101b7223 */ /* 0x000fe2000000001b */
[----:B------:R-:W-:Y:S01]  /*16d0*/  FADD R26, R21, -R26 ;  /* 0x8000001a151a7221 */ /* 0x000fe20000000000 */
[----:B------:R-:W-:-:S03]  /*16e0*/  FADD R28, R25, -R28 ;  /* 0x8000001c191c7221 */ /* 0x000fc60000000000 */
[----:B------:R-:W-:-:S04]  /*16f0*/  FFMA R27, R26, R26, R27 ;  /* 0x0000001a1a1b7223 */ /* 0x000fc8000000001b */
[----:B------:R-:W-:Y:S01]  /*1700*/  FFMA R24, R28, R28, R27 ;  /* 0x0000001c1c187223 */ /* 0x000fe2000000001b */
[----:B------:R-:W-:Y:S06]  /*1710*/  @P1 BRA `(.L_x_162) ;  /* 0xfffffff800dc1947 */ /* 0x000fec000383ffff */
.L_x_161:
[----:B------:R-:W-:Y:S05]  /*1720*/  @!P0 BRA `(.L_x_160) ;  /* 0x00000004005c8947 */ /* 0x000fea0003800000 */
[----:B------:R-:W-:Y:S02]  /*1730*/  ISETP.GE.U32.AND P1, PT, R17, 0x8, PT ;  /* 0x000000081100780c */ /* 0x000fe40003f26070 */
[----:B------:R-:W-:-:S04]  /*1740*/  LOP3.LUT R10, R10, 0x7, RZ, 0xc0, !PT ;  /* 0x000000070a0a7812 */ /* 0x000fc800078ec0ff */
[----:B------:R-:W-:-:S07]  /*1750*/  ISETP.NE.AND P0, PT, R10, RZ, PT ;  /* 0x000000ff0a00720c */ /* 0x000fce0003f05270 */
[----:B------:R-:W-:Y:S06]  /*1760*/  @!P1 BRA `(.L_x_163) ;  /* 0x00000000009c9947 */ /* 0x000fec0003800000 */
        /* <DEDUP_REMOVED lines=39> */
.L_x_163:
[----:B------:R-:W-:Y:S05]  /*19e0*/  @!P0 BRA `(.L_x_160) ;  /* 0x0000000000ac8947 */ /* 0x000fea0003800000 */
[----:B------:R-:W-:Y:S01]  /*19f0*/  ISETP.GE.U32.AND P0, PT, R10, 0x4, PT ;  /* 0x000000040a00780c */ /* 0x000fe20003f06070 */
[----:B------:R-:W-:-:S04]  /*1a00*/  ULOP3.LUT UR4, UR6, 0x3, URZ, 0xc0, !UPT ;  /* 0x0000000306047892 */ /* 0x000fc8000f8ec0ff */
[----:B------:R-:W-:-:S08]  /*1a10*/  UISETP.NE.AND UP0, UPT, UR4, URZ, UPT ;  /* 0x000000ff0400728c */ /* 0x000fd0000bf05270 */
        /* <DEDUP_REMOVED lines=24> */
.L_x_164:
[----:B------:R-:W-:Y:S05]  /*1ba0*/  BRA.U !UP0, `(.L_x_160) ;  /* 0x00000001083c7547 */ /* 0x000fea000b800000 */
[----:B------:R-:W0:Y:S01]  /*1bb0*/  LDCU.64 UR6, c[0x0][0x380] ;  /* 0x00007000ff0677ac */ /* 0x000e220008000a00 */
[----:B------:R-:W-:-:S12]  /*1bc0*/  UIADD3 UR4, UPT, UPT, -UR4, URZ, URZ ;  /* 0x000000ff04047290 */ /* 0x000fd8000fffe1ff */
.L_x_165:
[----:B------:R-:W-:Y:S01]  /*1bd0*/  IADD3 R3, P0, PT, R0, R11, RZ ;  /* 0x0000000b00037210 */ /* 0x000fe20007f1e0ff */
[----:B------:R-:W-:-:S03]  /*1be0*/  IMAD.WIDE R4, R11, 0x4, R22 ;  /* 0x000000040b047825 */ /* 0x000fc600078e0216 */
[----:B------:R-:W-:Y:S02]  /*1bf0*/  LEA.HI.X.SX32 R8, R11, R2, 0x1, P0 ;  /* 0x000000020b087211 */ /* 0x000fe400000f0eff */
[C---:B0-----:R-:W-:Y:S01]  /*1c00*/  LEA R6, P0, R3.reuse, UR6, 0x2 ;  /* 0x0000000603067c11 */ /* 0x041fe2000f8010ff */
[----:B------:R-:W2:Y:S03]  /*1c10*/  LDG.E R4, desc[UR10][R4.64] ;  /* 0x0000000a04047981 */ /* 0x000ea6000c1e1900 */
[----:B------:R-:W-:-:S06]  /*1c20*/  LEA.HI.X R7, R3, UR7, R8, 0x2, P0 ;  /* 0x0000000703077c11 */ /* 0x000fcc00080f1408 */
[----:B------:R-:W2:Y:S01]  /*1c30*/  LDG.E R7, desc[UR10][R6.64] ;  /* 0x0000000a06077981 */ /* 0x000ea2000c1e1900 */
[----:B------:R-:W-:-:S04]  /*1c40*/  UIADD3 UR4, UPT, UPT, UR4, 0x1, URZ ;  /* 0x0000000104047890 */ /* 0x000fc8000fffe0ff */
[----:B------:R-:W-:Y:S01]  /*1c50*/  UISETP.NE.AND UP0, UPT, UR4, URZ, UPT ;  /* 0x000000ff0400728c */ /* 0x000fe2000bf05270 */
[----:B------:R-:W-:Y:S01]  /*1c60*/  IADD3 R11, PT, PT, R11, 0x1, RZ ;  /* 0x000000010b0b7810 */ /* 0x000fe20007ffe0ff */
[----:B--2---:R-:W-:-:S04]  /*1c70*/  FADD R3, R4, -R7 ;  /* 0x8000000704037221 */ /* 0x004fc80000000000 */
[----:B------:R-:W-:-:S03]  /*1c80*/  FFMA R24, R3, R3, R24 ;  /* 0x0000000303187223 */ /* 0x000fc60000000018 */
[----:B------:R-:W-:Y:S05]  /*1c90*/  BRA.U UP0, `(.L_x_165) ;  /* 0xfffffffd00cc7547 */ /* 0x000fea000b83ffff */
.L_x_160:
[----:B------:R-:W-:Y:S01]  /*1ca0*/  IADD3 R0, PT, PT, R24, -0xd000000, RZ ;  /* 0xf300000018007810 */ /* 0x000fe20007ffe0ff */
[----:B------:R0:W1:Y:S01]  /*1cb0*/  MUFU.RSQ R5, R24 ;  /* 0x0000001800057308 */ /* 0x0000620000001400 */
[----:B------:R-:W-:Y:S02]  /*1cc0*/  BSSY.RECONVERGENT B0, `(.L_x_166) ;  /* 0x000000a000007945 */ /* 0x000fe40003800200 */
[----:B------:R-:W-:-:S13]  /*1cd0*/  ISETP.GT.U32.AND P0, PT, R0, 0x727fffff, PT ;  /* 0x727fffff0000780c */ /* 0x000fda0003f04070 */
[----:B0-----:R-:W-:Y:S05]  /*1ce0*/  @!P0 BRA `(.L_x_167) ;  /* 0x00000000000c8947 */ /* 0x001fea0003800000 */
[----:B------:R-:W-:-:S07]  /*1cf0*/  MOV R6, 0x1d10 ;  /* 0x00001d1000067802 */ /* 0x000fce0000000f00 */
[----:B-1----:R-:W-:Y:S05]  /*1d00*/  CALL.REL.NOINC `($__internal_4_$__cuda_sm20_sqrt_rn_f32_slowpath) ;  /* 0x00000000002c7944 */ /* 0x002fea0003c00000 */
[----:B------:R-:W-:Y:S05]  /*1d10*/  BRA `(.L_x_168) ;  /* 0x0000000000107947 */ /* 0x000fea0003800000 */
.L_x_167:
[C---:B-1----:R-:W-:Y:S01]  /*1d20*/  FMUL.FTZ R3, R5.reuse, R24 ;  /* 0x0000001805037220 */ /* 0x042fe20000410000 */
[----:B------:R-:W-:-:S03]  /*1d30*/  FMUL.FTZ R2, R5, 0.5 ;  /* 0x3f00000005027820 */ /* 0x000fc60000410000 */
[----:B------:R-:W-:-:S04]  /*1d40*/  FFMA R0, -R3, R3, R24 ;  /* 0x0000000303007223 */ /* 0x000fc80000000118 */
[----:B------:R-:W-:-:S07]  /*1d50*/  FFMA R0, R0, R2, R3 ;  /* 0x0000000200007223 */ /* 0x000fce0000000003 */
.L_x_168:
[----:B------:R-:W-:Y:S05]  /*1d60*/  BSYNC.RECONVERGENT B0 ;  /* 0x0000000000007941 */ /* 0x000fea0003800200 */
.L_x_166:
[----:B------:R-:W0:Y:S01]  /*1d70*/  LDC.64 R2, c[0x0][0x3a8] ;  /* 0x0000ea00ff027b82 */ /* 0x000e220000000a00 */
[----:B------:R-:W1:Y:S01]  /*1d80*/  F2I.TRUNC.NTZ R5, R0 ;  /* 0x0000000000057305 */ /* 0x000e62000020f100 */
[----:B0-----:R-:W-:-:S05]  /*1d90*/  IMAD.WIDE R20, R20, 0x4, R2 ;  /* 0x0000000414147825 */ /* 0x001fca00078e0202 */
[----:B-1----:R-:W-:Y:S01]  /*1da0*/  REDG.E.ADD.STRONG.GPU desc[UR10][R20.64], R5 ;  /* 0x000000051400798e */ /* 0x002fe2000c12e10a */
[----:B------:R-:W-:Y:S05]  /*1db0*/  EXIT ;  /* 0x000000000000794d */ /* 0x000fea0003800000 */
        .weak           $__internal_4_$__cuda_sm20_sqrt_rn_f32_slowpath
        .type           $__internal_4_$__cuda_sm20_sqrt_rn_f32_slowpath,@function
        .size           $__internal_4_$__cuda_sm20_sqrt_rn_f32_slowpath,(.L_x_206 - $__internal_4_$__cuda_sm20_sqrt_rn_f32_slowpath)
$__internal_4_$__cuda_sm20_sqrt_rn_f32_slowpath:
        /* <DEDUP_REMOVED lines=13> */
[----:B------:R-:W-:-:S03]  /*1e90*/  @P0 FMUL.FTZ R3, R3, 0.5 ;  /* 0x3f00000003030820 */ /* 0x000fc60000410000 */
[----:B------:R-:W-:-:S04]  /*1ea0*/  @P0 FADD.FTZ R0, -R5, -RZ ;  /* 0x800000ff05000221 */ /* 0x000fc80000010100 */
[----:B------:R-:W-:Y:S01]  /*1eb0*/  @P0 FFMA R4, R5, R0, R2 ;  /* 0x0000000005040223 */ /* 0x000fe20000000002 */
[----:B------:R-:W-:-:S03]  /*1ec0*/  @!P0 MOV R0, R24 ;  /* 0x0000001800008202 */ /* 0x000fc60000000f00 */
[----:B------:R-:W-:-:S04]  /*1ed0*/  @P0 FFMA R3, R4, R3, R5 ;  /* 0x0000000304030223 */ /* 0x000fc80000000005 */
[----:B------:R-:W-:-:S07]  /*1ee0*/  @P0 FMUL.FTZ R0, R3, 2.3283064365386962891e-10 ;  /* 0x2f80000003000820 */ /* 0x000fce0000410000 */
.L_x_169:
[----:B------:R-:W-:Y:S01]  /*1ef0*/  HFMA2 R3, -RZ, RZ, 0, 0 ;  /* 0x00000000ff037431 */ /* 0x000fe200000001ff */
[----:B------:R-:W-:-:S04]  /*1f00*/  MOV R2, R6 ;  /* 0x0000000600027202 */ /* 0x000fc80000000f00 */
[----:B------:R-:W-:Y:S05]  /*1f10*/  RET.REL.NODEC R2 `(_Z15selectReps_cudaPfiS_iPiS0_ii) ;  /* 0xffffffe002387950 */ /* 0x000fea0003c3ffff */
.L_x_170:
        /* <DEDUP_REMOVED lines=14> */
.L_x_206:


//--------------------- .text._Z14reorderMembersiPiS_P18repPoint_dynamic_p --------------------------
	.section	.text._Z14reorderMembersiPiS_P18repPoint_dynamic_p,"ax",@progbits
	.align	128
        .global         _Z14reorderMembersiPiS_P18repPoint_dynamic_p
        .type           _Z14reorderMembersiPiS_P18repPoint_dynamic_p,@function
        .size           _Z14reorderMembersiPiS_P18repPoint_dynamic_p,(.L_x_219 - _Z14reorderMembersiPiS_P18repPoint_dynamic_p)
        .other          _Z14reorderMembersiPiS_P18repPoint_dynamic_p,@"STO_CUDA_ENTRY STV_DEFAULT"
_Z14reorderMembersiPiS_P18repPoint_dynamic_p:
.text._Z14reorderMembersiPiS_P18repPoint_dynamic_p:
[----:B------:R-:W-:Y:S01]  /*0000*/  LDC R1, c[0x0][0x37c] ;  /* 0x0000df00ff017b82 */ /* 0x000fe20000000800 */
[----:B------:R-:W0:Y:S01]  /*0010*/  S2R R7, SR_TID.X ;  /* 0x0000000000077919 */ /* 0x000e220000002100 */
[----:B------:R-:W0:Y:S01]  /*0020*/  LDCU UR4, c[0x0][0x360] ;  /* 0x00006c00ff0477ac */ /* 0x000e220008000800 */
[----:B------:R-:W0:Y:S01]  /*0030*/  S2R R0, SR_CTAID.X ;  /* 0x0000000000007919 */ /* 0x000e220000002500 */
[----:B------:R-:W1:Y:S01]  /*0040*/  LDCU UR5, c[0x0][0x380] ;  /* 0x00007000ff0577ac */ /* 0x000e620008000800 */
[----:B0-----:R-:W-:-:S05]  /*0050*/  IMAD R7, R0, UR4, R7 ;  /* 0x0000000400077c24 */ /* 0x001fca000f8e0207 */
[----:B-1----:R-:W-:-:S13]  /*0060*/  ISETP.GE.AND P0, PT, R7, UR5, PT ;  /* 0x0000000507007c0c */ /* 0x002fda000bf06270 */
[----:B------:R-:W-:Y:S05]  /*0070*/  @P0 EXIT ;  /* 0x000000000000094d */ /* 0x000fea0003800000 */
[----:B------:R-:W0:Y:S01]  /*0080*/  LDC.64 R2, c[0x0][0x388] ;  /* 0x0000e200ff027b82 */ /* 0x000e220000000a00 */
[----:B------:R-:W1:Y:S01]  /*0090*/  LDCU.64 UR4, c[0x0][0x358] ;  /* 0x00006b00ff0477ac */ /* 0x000e620008000a00 */
[----:B0-----:R-:W-:-:S05]  /*00a0*/  IMAD.WIDE R2, R7, 0x4, R2 ;  /* 0x0000000407027825 */ /* 0x001fca00078e0202 */
[----:B-1----:R-:W2:Y:S02]  /*00b0*/  LDG.E R9, desc[UR4][R2.64] ;  /* 0x0000000402097981 */ /* 0x002ea4000c1e1900 */
[----:B--2---:R-:W-:-:S13]  /*00c0*/  ISETP.NE.AND P0, PT, R9, RZ, PT ;  /* 0x000000ff0900720c */ /* 0x004fda0003f05270 */
[----:B------:R-:W-:Y:S05]  /*00d0*/  @!P0 EXIT ;  /* 0x000000000000894d */ /* 0x000fea0003800000 */
[----:B------:R-:W0:Y:S01]  /*00e0*/  LDC.64 R4, c[0x4][0x40] ;  /* 0x01001000ff047b82 */ /* 0x000e220000000a00 */
[----:B------:R-:W-:-:S04]  /*00f0*/  VOTE.ANY R0, PT, PT ;  /* 0x0000000000007806 */ /* 0x000fc800038e0100 */
[----:B------:R-:W-:-:S13]  /*0100*/  ISETP.EQ.U32.AND P0, PT, R0, -0x1, PT ;  /* 0xffffffff0000780c */ /* 0x000fda0003f02070 */
[----:B0-----:R0:W5:Y:S01]  /*0110*/  @!P0 ATOMG.E.ADD.STRONG.GPU PT, R11, desc[UR4][R4.64], R9 ;  /* 0x80000009040b89a8 */ /* 0x00116200081ef104 */
[----:B------:R-:W-:Y:S05]  /*0120*/  @!P0 BRA `(.L_x_171) ;  /* 0x0000000000448947 */ /* 0x000fea0003800000 */
[----:B------:R-:W1:Y:S01]  /*0130*/  SHFL.UP P0, R0, R9, 0x1, RZ ;  /* 0x0420000009007989 */ /* 0x000e6200000000ff */
[----:B------:R-:W-:Y:S01]  /*0140*/  IMAD.MOV.U32 R13, RZ, RZ, R9 ;  /* 0x000000ffff0d7224 */ /* 0x000fe200078e0009 */
[----:B------:R-:W2:Y:S01]  /*0150*/  S2R R6, SR_LANEID ;  /* 0x0000000000067919 */ /* 0x000ea20000000000 */
[----:B-1----:R-:W-:-:S05]  /*0160*/  @P0 IMAD.IADD.U32 R13, R9, 0x1, R0 ;  /* 0x00000001090d0824 */ /* 0x002fca00078e0000 */
[----:B------:R-:W1:Y:S01]  /*0170*/  SHFL.UP P0, R0, R13, 0x2, RZ ;  /* 0x044000000d007989 */ /* 0x000e6200000000ff */
[----:B--2---:R-:W-:Y:S01]  /*0180*/  ISETP.EQ.U32.AND P1, PT, R6, 0x1f, PT ;  /* 0x0000001f0600780c */ /* 0x004fe20003f22070 */
[----:B-1----:R-:W-:-:S05]  /*0190*/  @P0 IMAD.IADD.U32 R13, R13, 0x1, R0 ;  /* 0x000000010d0d0824 */ /* 0x002fca00078e0000 */
[----:B------:R-:W1:Y:S02]  /*01a0*/  SHFL.UP P0, R0, R13, 0x4, RZ ;  /* 0x048000000d007989 */ /* 0x000e6400000000ff */
[----:B-1----:R-:W-:-:S05]  /*01b0*/  @P0 IMAD.IADD.U32 R13, R13, 0x1, R0 ;  /* 0x000000010d0d0824 */ /* 0x002fca00078e0000 */
[----:B------:R-:W1:Y:S02]  /*01c0*/  SHFL.UP P0, R0, R13, 0x8, RZ ;  /* 0x050000000d007989 */ /* 0x000e6400000000ff */
[----:B-1----:R-:W-:-:S05]  /*01d0*/  @P0 IADD3 R13, PT, PT, R13, R0, RZ ;  /* 0x000000000d0d0210 */ /* 0x002fca0007ffe0ff */
[----:B------:R-:W1:Y:S02]  /*01e0*/  SHFL.UP P0, R0, R13, 0x10, RZ ;  /* 0x060000000d007989 */ /* 0x000e6400000000ff */
[----:B-1----:R-:W-:-:S05]  /*01f0*/  @P0 IMAD.IADD.U32 R13, R13, 0x1, R0 ;  /* 0x000000010d0d0824 */ /* 0x002fca00078e0000 */
[----:B0-----:R-:W2:Y:S04]  /*0200*/  @P1 ATOMG.E.ADD.STRONG.GPU PT, R4, desc[UR4][R4.64], R13 ;  /* 0x8000000d040419a8 */ /* 0x001ea800081ef104 */
[----:B------:R-:W-:Y:S04]  /*0210*/  SHFL.UP P0, R0, R13, 0x1, RZ ;  /* 0x042000000d007989 */ /* 0x000fe800000000ff */
[----:B--2--5:R-:W0:Y:S02]  /*0220*/  SHFL.IDX PT, R11, R4, 0x1f, 0x1f ;  /* 0x03e01f00040b7f89 */ /* 0x024e2400000e0000 */
[----:B0-----:R-:W-:-:S07]  /*0230*/  @P0 IMAD.IADD.U32 R11, R11, 0x1, R0 ;  /* 0x000000010b0b0824 */ /* 0x001fce00078e0000 */
.L_x_171:
[----:B------:R-:W2:Y:S01]  /*0240*/  LDG.E R0, desc[UR4][R2.64] ;  /* 0x0000000402007981 */ /* 0x000ea2000c1e1900 */
[----:B0-----:R-:W0:Y:S02]  /*0250*/  LDC.64 R4, c[0x0][0x398] ;  /* 0x0000e600ff047b82 */ /* 0x001e240000000a00 */
[----:B0-----:R-:W-:Y:S01]  /*0260*/  IMAD.WIDE R4, R7, 0x20, R4 ;  /* 0x0000002007047825 */ /* 0x001fe200078e0204 */
[----:B--2---:R-:W-:Y:S02]  /*0270*/  ISETP.NE.U32.AND P0, PT, R0, RZ, PT ;  /* 0x000000ff0000720c */ /* 0x004fe40003f05070 */
[----:B------:R-:W-:-:S04]  /*0280*/  SHF.R.S32.HI R13, RZ, 0x1f, R0 ;  /* 0x0000001fff0d7819 */ /* 0x000fc80000011400 */
[----:B------:R-:W-:-:S13]  /*0290*/  ISETP.NE.AND.EX P0, PT, R13, RZ, PT, P0 ;  /* 0x000000ff0d00720c */ /* 0x000fda0003f05300 */
[----:B------:R-:W-:Y:S05]  /*02a0*/  @!P0 EXIT ;  /* 0x000000000000894d */ /* 0x000fea0003800000 */
[----:B------:R-:W5:Y:S01]  /*02b0*/  LDG.E.64 R4, desc[UR4][R4.64] ;  /* 0x0000000404047981 */ /* 0x000f62000c1e1b00 */
[----:B------:R-:W0:Y:S01]  /*02c0*/  LDC.64 R2, c[0x0][0x390] ;  /* 0x0000e400ff027b82 */ /* 0x000e220000000a00 */
[C---:B------:R-:W-:Y:S01]  /*02d0*/  SHF.L.U64.HI R10, R0.reuse, 0x2, R13 ;  /* 0x00000002000a7819 */ /* 0x040fe2000001020d */
[----:B------:R-:W-:Y:S02]  /*02e0*/  IMAD.SHL.U32 R0, R0, 0x4, RZ ;  /* 0x0000000400007824 */ /* 0x000fe400078e00ff */
[----:B------:R-:W-:Y:S02]  /*02f0*/  IMAD.MOV.U32 R13, RZ, RZ, RZ ;  /* 0x000000ffff0d7224 */ /* 0x000fe400078e00ff */
[----:B0----5:R-:W-:-:S04]  /*0300*/  IMAD.WIDE R8, R11, 0x4, R2 ;  /* 0x000000040b087825 */ /* 0x021fc800078e0202 */
[----:B------:R-:W-:-:S07]  /*0310*/  HFMA2 R11, -RZ, RZ, 0, 0 ;  /* 0x00000000ff0b7431 */ /* 0x000fce00000001ff */
.L_x_172:
[----:B------:R-:W-:-:S05]  /*0320*/  IADD3 R2, P0, PT, R4, R11, RZ ;  /* 0x0000000b04027210 */ /* 0x000fca0007f1e0ff */
[----:B0-----:R-:W-:-:S06]  /*0330*/  IMAD.X R3, R5, 0x1, R13, P0 ;  /* 0x0000000105037824 */ /* 0x001fcc00000e060d */
[----:B------:R-:W2:Y:S01]  /*0340*/  LD.E.U8 R3, desc[UR4][R2.64] ;  /* 0x0000000402037980 */ /* 0x000ea2000c101100 */
[----:B------:R-:W-:-:S04]  /*0350*/  IADD3 R6, P0, PT, R8, R11, RZ ;  /* 0x0000000b08067210 */ /* 0x000fc80007f1e0ff */
[----:B------:R-:W-:Y:S02]  /*0360*/  IADD3.X R7, PT, PT, R9, R13, RZ, P0, !PT ;  /* 0x0000000d09077210 */ /* 0x000fe400007fe4ff */
[----:B------:R-:W-:-:S05]  /*0370*/  IADD3 R11, P0, PT, R11, 0x1, RZ ;  /* 0x000000010b0b7810 */ /* 0x000fca0007f1e0ff */
[----:B------:R-:W-:Y:S01]  /*0380*/  IMAD.X R13, RZ, RZ, R13, P0 ;  /* 0x000000ffff0d7224 */ /* 0x000fe200000e060d */
[----:B------:R-:W-:-:S04]  /*0390*/  ISETP.GE.U32.AND P0, PT, R11, R0, PT ;  /* 0x000000000b00720c */ /* 0x000fc80003f06070 */
[----:B------:R-:W-:Y:S01]  /*03a0*/  ISETP.GE.U32.AND.EX P0, PT, R13, R10, PT, P0 ;  /* 0x0000000a0d00720c */ /* 0x000fe20003f06100 */
[----:B--2---:R0:W-:-:S12]  /*03b0*/  STG.E.U8 desc[UR4][R6.64], R3 ;  /* 0x0000000306007986 */ /* 0x0041d8000c101104 */
[----:B------:R-:W-:Y:S05]  /*03c0*/  @!P0 BRA `(.L_x_172) ;  /* 0xfffffffc00d48947 */ /* 0x000fea000383ffff */
[----:B------:R-:W-:Y:S05]  /*03d0*/  EXIT ;  /* 0x000000000000794d */ /* 0x000fea0003800000 */
.L_x_173:
        /* <DEDUP_REMOVED lines=10> */
.L_x_219:


//--------------------- .text._Z12fillTMembersP9Point2RepiPiP18repPoint_dynamic_p --------------------------
	.section	.text._Z12fillTMembersP9Point2RepiPiP18repPoint_dynamic_p,"ax",@progbits
	.align	128
        .global         _Z12fillTMembersP9Point2RepiPiP18repPoint_dynamic_p
        .type           _Z12fillTMembersP9Point2RepiPiP18repPoint_dynamic_p,@function
        .size           _Z12fillTMembersP9Point2RepiPiP18repPoint_dynamic_p,(.L_x_220 - _Z12fillTMembersP9Point2RepiPiP18repPoint_dynamic_p)
        .other          _Z12fillTMembersP9Point2RepiPiP18repPoint_dynamic_p,@"STO_CUDA_ENTRY STV_DEFAULT"
_Z12fillTMembersP9Point2RepiPiP18repPoint_dynamic_p:
.text._Z12fillTMembersP9Point2RepiPiP18repPoint_dynamic_p:
        /* <DEDUP_REMOVED lines=9> */
[----:B------:R-:W1:Y:S07]  /*0090*/  LDCU.64 UR4, c[0x0][0x358] ;  /* 0x00006b00ff0477ac */ /* 0x000e6e0008000a00 */
[----:B------:R-:W2:Y:S08]  /*00a0*/  LDC.64 R4, c[0x0][0x390] ;  /* 0x0000e400ff047b82 */ /* 0x000eb00000000a00 */
[----:B------:R-:W3:Y:S01]  /*00b0*/  LDC.64 R6, c[0x0][0x398] ;  /* 0x0000e600ff067b82 */ /* 0x000ee20000000a00 */
[----:B0-----:R-:W-:-:S05]  /*00c0*/  IMAD.WIDE R2, R11, 0x8, R2 ;  /* 0x000000080b027825 */ /* 0x001fca00078e0202 */
[----:B-1----:R-:W2:Y:S01]  /*00d0*/  LDG.E R9, desc[UR4][R2.64] ;  /* 0x0000000402097981 */ /* 0x002ea2000c1e1900 */
[----:B------:R-:W-:Y:S02]  /*00e0*/  HFMA2 R15, -RZ, RZ, 0, 5.9604644775390625e-08 ;  /* 0x00000001ff0f7431 */ /* 0x000fe400000001ff */
[----:B--2---:R-:W-:-:S04]  /*00f0*/  IMAD.WIDE R4, R9, 0x4, R4 ;  /* 0x0000000409047825 */ /* 0x004fc800078e0204 */
[----:B---3--:R-:W-:Y:S02]  /*0100*/  IMAD.WIDE R6, R9, 0x20, R6 ;  /* 0x0000002009067825 */ /* 0x008fe400078e0206 */
[----:B------:R-:W2:Y:S04]  /*0110*/  ATOMG.E.ADD.STRONG.GPU PT, R5, desc[UR4][R4.64], R15 ;  /* 0x8000000f040579a8 */ /* 0x000ea800081ef104 */
[----:B------:R-:W2:Y:S04]  /*0120*/  LDG.E.64 R6, desc[UR4][R6.64+0x8] ;  /* 0x0000080406067981 */ /* 0x000ea8000c1e1b00 */
[----:B------:R-:W3:Y:S01]  /*0130*/  LDG.E R13, desc[UR4][R2.64+0x4] ;  /* 0x00000404020d7981 */ /* 0x000ee2000c1e1900 */
[----:B--2---:R-:W-:-:S05]  /*0140*/  IMAD.WIDE R8, R5, 0x8, R6 ;  /* 0x0000000805087825 */ /* 0x004fca00078e0206 */
[----:B------:R-:W-:Y:S04]  /*0150*/  ST.E desc[UR4][R8.64], R11 ;  /* 0x0000000b08007985 */ /* 0x000fe8000c101904 */
[----:B---3--:R-:W-:Y:S01]  /*0160*/  ST.E desc[UR4][R8.64+0x4], R13 ;  /* 0x0000040d08007985 */ /* 0x008fe2000c101904 */
[----:B------:R-:W-:Y:S05]  /*0170*/  EXIT ;  /* 0x000000000000794d */ /* 0x000fea0003800000 */
.L_x_174:
        /* <DEDUP_REMOVED lines=16> */
.L_x_220:


//--------------------- .text._Z12fillQMembersP9Point2RepiPiP18repPoint_dynamic_p --------------------------
	.section	.text._Z12fillQMembersP9Point2RepiPiP18repPoint_dynamic_p,"ax",@progbits
	.align	128
        .global         _Z12fillQMembersP9Point2RepiPiP18repPoint_dynamic_p
        .type           _Z12fillQMembersP9Point2RepiPiP18repPoint_dynamic_p,@function
        .size           _Z12fillQMembersP9Point2RepiPiP18repPoint_dynamic_p,(.L_x_221 - _Z12fillQMembersP9Point2RepiPiP18repPoint_dynamic_p)
        .other          _Z12fillQMembersP9Point2RepiPiP18repPoint_dynamic_p,@"STO_CUDA_ENTRY STV_DEFAULT"
_Z12fillQMembersP9Point2RepiPiP18repPoint_dynamic_p:
.text._Z12fillQMembersP9Point2RepiPiP18repPoint_dynamic_p:
        /* <DEDUP_REMOVED lines=13> */
[----:B-1----:R-:W2:Y:S01]  /*00d0*/  LDG.E R3, desc[UR4][R2.64] ;  /* 0x0000000402037981 */ /* 0x002ea2000c1e1900 */
[----:B------:R-:W-:Y:S02]  /*00e0*/  HFMA2 R13, -RZ, RZ, 0, 5.9604644775390625e-08 ;  /* 0x00000001ff0d7431 */ /* 0x000fe400000001ff */
[----:B--2---:R-:W-:-:S04]  /*00f0*/  IMAD.WIDE R4, R3, 0x4, R4 ;  /* 0x0000000403047825 */ /* 0x004fc800078e0204 */
[----:B---3--:R-:W-:Y:S02]  /*0100*/  IMAD.WIDE R6, R3, 0x20, R6 ;  /* 0x0000002003067825 */ /* 0x008fe400078e0206 */
[----:B------:R-:W2:Y:S04]  /*0110*/  ATOMG.E.ADD.STRONG.GPU PT, R5, desc[UR4][R4.64], R13 ;  /* 0x8000000d040579a8 */ /* 0x000ea800081ef104 */
[----:B------:R-:W2:Y:S02]  /*0120*/  LDG.E.64 R6, desc[UR4][R6.64] ;  /* 0x0000000406067981 */ /* 0x000ea4000c1e1b00 */
[----:B--2---:R-:W-:-:S05]  /*0130*/  IMAD.WIDE R8, R5, 0x4, R6 ;  /* 0x0000000405087825 */ /* 0x004fca00078e0206 */
[----:B------:R-:W-:Y:S01]  /*0140*/  ST.E desc[UR4][R8.64], R11 ;  /* 0x0000000b08007985 */ /* 0x000fe2000c101904 */
[----:B------:R-:W-:Y:S05]  /*0150*/  EXIT ;  /* 0x000000000000794d */ /* 0x000fea0003800000 */
.L_x_175:
        /* <DEDUP_REMOVED lines=10> */
.L_x_221:


//--------------------- .text._Z12findTClusterPfP9Point2RepiiP19repPoint_static_dev --------------------------
	.section	.text._Z12findTClusterPfP9Point2RepiiP19repPoint_static_dev,"ax",@progbits
	.align	128
        .global         _Z12findTClusterPfP9Point2RepiiP19repPoint_static_dev
        .type           _Z12findTClusterPfP9Point2RepiiP19repPoint_static_dev,@function
        .size           _Z12findTClusterPfP9Point2RepiiP19repPoint_static_dev,(.L_x_222 - _Z12findTClusterPfP9Point2RepiiP19repPoint_static_dev)
        .other          _Z12findTClusterPfP9Point2RepiiP19repPoint_static_dev,@"STO_CUDA_ENTRY STV_DEFAULT"
_Z12findTClusterPfP9Point2RepiiP19repPoint_static_dev:
.text._Z12findTClusterPfP9Point2RepiiP19repPoint_static_dev:
[----:B------:R-:W-:Y:S01]  /*0000*/  LDC R1, c[0x0][0x37c] ;  /* 0x0000df00ff017b82 */ /* 0x000fe20000000800 */
[----:B------:R-:W0:Y:S07]  /*0010*/  S2R R3, SR_TID.X ;  /* 0x0000000000037919 */ /* 0x000e2e0000002100 */
[----:B------:R-:W1:Y:S01]  /*0020*/  LDC R0, c[0x0][0x390] ;  /* 0x0000e400ff007b82 */ /* 0x000e620000000800 */
[----:B------:R-:W0:Y:S01]  /*0030*/  LDCU UR4, c[0x0][0x360] ;  /* 0x00006c00ff0477ac */ /* 0x000e220008000800 */
[----:B------:R-:W0:Y:S02]  /*0040*/  S2R R2, SR_CTAID.X ;  /* 0x0000000000027919 */ /* 0x000e240000002500 */
[----:B0-----:R-:W-:-:S05]  /*0050*/  IMAD R3, R2, UR4, R3 ;  /* 0x0000000402037c24 */ /* 0x001fca000f8e0203 */
[----:B-1----:R-:W-:-:S13]  /*0060*/  ISETP.GE.AND P0, PT, R3, R0, PT ;  /* 0x000000000300720c */ /* 0x002fda0003f06270 */
[----:B------:R-:W-:Y:S05]  /*0070*/  @P0 EXIT ;  /* 0x000000000000094d */ /* 0x000fea0003800000 */
[----:B------:R-:W0:Y:S01]  /*0080*/  LDCU UR4, c[0x0][0x394] ;  /* 0x00007280ff0477ac */ /* 0x000e220008000800 */
[----:B------:R-:W-:Y:S02]  /*0090*/  IMAD.MOV.U32 R5, RZ, RZ, -0x1 ;  /* 0xffffffffff057424 */ /* 0x000fe400078e00ff */
[----:B------:R-:W-:Y:S01]  /*00a0*/  IMAD.MOV.U32 R6, RZ, RZ, 0x7f7fffff ;  /* 0x7f7fffffff067424 */ /* 0x000fe200078e00ff */
[----:B------:R-:W1:Y:S01]  /*00b0*/  LDCU.64 UR8, c[0x0][0x358] ;  /* 0x00006b00ff0877ac */ /* 0x000e620008000a00 */
[----:B0-----:R-:W-:-:S09]  /*00c0*/  UISETP.GE.AND UP0, UPT, UR4, 0x1, UPT ;  /* 0x000000010400788c */ /* 0x001fd2000bf06270 */
[----:B-1----:R-:W-:Y:S05]  /*00d0*/  BRA.U !UP0, `(.L_x_176) ;  /* 0x0000000908f07547 */ /* 0x002fea000b800000 */
[----:B------:R-:W-:Y:S01]  /*00e0*/  UISETP.GE.U32.AND UP0, UPT, UR4, 0x10, UPT ;  /* 0x000000100400788c */ /* 0x000fe2000bf06070 */
[----:B------:R-:W-:Y:S01]  /*00f0*/  IMAD.MOV.U32 R6, RZ, RZ, 0x7f7fffff ;  /* 0x7f7fffffff067424 */ /* 0x000fe200078e00ff */
[----:B------:R-:W-:Y:S01]  /*0100*/  ULOP3.LUT UR5, UR4, 0xf, URZ, 0xc0, !UPT ;  /* 0x0000000f04057892 */ /* 0x000fe2000f8ec0ff */
[----:B------:R-:W-:Y:S02]  /*0110*/  IMAD.MOV.U32 R5, RZ, RZ, -0x1 ;  /* 0xffffffffff057424 */ /* 0x000fe400078e00ff */
[----:B------:R-:W-:Y:S01]  /*0120*/  IMAD.MOV.U32 R4, RZ, RZ, RZ ;  /* 0x000000ffff047224 */ /* 0x000fe200078e00ff */
[----:B------:R-:W-:-:S03]  /*0130*/  UISETP.NE.AND UP1, UPT, UR5, URZ, UPT ;  /* 0x000000ff0500728c */ /* 0x000fc6000bf25270 */
[----:B------:R-:W-:Y:S08]  /*0140*/  BRA.U !UP0, `(.L_x_177) ;  /* 0x00000005086c7547 */ /* 0x000ff0000b800000 */
[----:B------:R-:W0:Y:S01]  /*0150*/  LDC.64 R14, c[0x0][0x380] ;  /* 0x0000e000ff0e7b82 */ /* 0x000e220000000a00 */
[----:B------:R-:W-:Y:S01]  /*0160*/  ULOP3.LUT UR6, UR4, 0x7ffffff0, URZ, 0xc0, !UPT ;  /* 0x7ffffff004067892 */ /* 0x000fe2000f8ec0ff */
[----:B------:R-:W-:Y:S01]  /*0170*/  MOV R6, 0x7f7fffff ;  /* 0x7f7fffff00067802 */ /* 0x000fe20000000f00 */
[----:B------:R-:W-:Y:S02]  /*0180*/  IMAD.MOV.U32 R5, RZ, RZ, -0x1 ;  /* 0xffffffffff057424 */ /* 0x000fe400078e00ff */
[----:B------:R-:W-:Y:S02]  /*0190*/  IMAD.MOV.U32 R2, RZ, RZ, RZ ;  /* 0x000000ffff027224 */ /* 0x000fe400078e00ff */
[----:B------:R-:W-:Y:S02]  /*01a0*/  IMAD.MOV.U32 R7, RZ, RZ, R3 ;  /* 0x000000ffff077224 */ /* 0x000fe400078e0003 */
[----:B------:R-:W-:-:S07]  /*01b0*/  IMAD.U32 R4, RZ, RZ, UR6 ;  /* 0x00000006ff047e24 */ /* 0x000fce000f8e00ff */
.L_x_178:
[----:B0-----:R-:W-:-:S05]  /*01c0*/  IMAD.WIDE R10, R7, 0x4, R14 ;  /* 0x00000004070a7825 */ /* 0x001fca00078e020e */
[----:B------:R0:W2:Y:S01]  /*01d0*/  LDG.E R9, desc[UR8][R10.64] ;  /* 0x000000080a097981 */ /* 0x0000a2000c1e1900 */
[----:B------:R-:W-:-:S05]  /*01e0*/  IMAD.WIDE R12, R0, 0x4, R10 ;  /* 0x00000004000c7825 */ /* 0x000fca00078e020a */
[----:B------:R-:W3:Y:S01]  /*01f0*/  LDG.E R8, desc[UR8][R12.64] ;  /* 0x000000080c087981 */ /* 0x000ee2000c1e1900 */
[----:B------:R-:W-:-:S05]  /*0200*/  IMAD.WIDE R18, R0, 0x4, R12 ;  /* 0x0000000400127825 */ /* 0x000fca00078e020c */
[----:B------:R-:W4:Y:S01]  /*0210*/  LDG.E R27, desc[UR8][R18.64] ;  /* 0x00000008121b7981 */ /* 0x000f22000c1e1900 */
[----:B------:R-:W-:-:S05]  /*0220*/  IMAD.WIDE R20, R0, 0x4, R18 ;  /* 0x0000000400147825 */ /* 0x000fca00078e0212 */
[----:B------:R-:W5:Y:S01]  /*0230*/  LDG.E R26, desc[UR8][R20.64] ;  /* 0x00000008141a7981 */ /* 0x000f62000c1e1900 */
[----:B0-----:R-:W-:-:S05]  /*0240*/  IMAD.WIDE R10, R0, 0x4, R20 ;  /* 0x00000004000a7825 */ /* 0x001fca00078e0214 */
[----:B------:R-:W5:Y:S01]  /*0250*/  LDG.E R25, desc[UR8][R10.64] ;  /* 0x000000080a197981 */ /* 0x000f62000c1e1900 */
[----:B------:R-:W-:-:S05]  /*0260*/  IMAD.WIDE R28, R0, 0x4, R10 ;  /* 0x00000004001c7825 */ /* 0x000fca00078e020a */
[----:B------:R0:W5:Y:S02]  /*0270*/  LDG.E R24, desc[UR8][R28.64] ;  /* 0x000000081c187981 */ /* 0x000164000c1e1900 */
[----:B0-----:R-:W-:-:S05]  /*0280*/  IMAD.WIDE R28, R0, 0x4, R28 ;  /* 0x00000004001c7825 */ /* 0x001fca00078e021c */
[----:B------:R-:W5:Y:S01]  /*0290*/  LDG.E R23, desc[UR8][R28.64] ;  /* 0x000000081c177981 */ /* 0x000f62000c1e1900 */
[----:B------:R-:W-:-:S05]  /*02a0*/  IMAD.WIDE R16, R0, 0x4, R28 ;  /* 0x0000000400107825 */ /* 0x000fca00078e021c */
[----:B------:R-:W5:Y:S01]  /*02b0*/  LDG.E R22, desc[UR8][R16.64] ;  /* 0x0000000810167981 */ /* 0x000f62000c1e1900 */
[----:B------:R-:W-:-:S05]  /*02c0*/  IMAD.WIDE R18, R0, 0x4, R16 ;  /* 0x0000000400127825 */ /* 0x000fca00078e0210 */
        /* <DEDUP_REMOVED lines=8> */
[----:B------:R0:W5:Y:S02]  /*0350*/  LDG.E R28, desc[UR8][R16.64] ;  /* 0x00000008101c7981 */ /* 0x000164000c1e1900 */
[----:B0-----:R-:W-:-:S05]  /*0360*/  IMAD.WIDE R16, R0, 0x4, R16 ;  /* 0x0000000400107825 */ /* 0x001fca00078e0210 */
[----:B------:R-:W5:Y:S01]  /*0370*/  LDG.E R29, desc[UR8][R16.64] ;  /* 0x00000008101d7981 */ /* 0x000f62000c1e1900 */
[----:B------:R-:W-:-:S04]  /*0380*/  IMAD.WIDE R18, R0, 0x4, R16 ;  /* 0x0000000400127825 */ /* 0x000fc800078e0210 */
[C---:B------:R-:W-:Y:S01]  /*0390*/  IMAD.WIDE R20, R0.reuse, 0x4, R18 ;  /* 0x0000000400147825 */ /* 0x040fe200078e0212 */
[----:B------:R-:W5:Y:S05]  /*03a0*/  LDG.E R16, desc[UR8][R18.64] ;  /* 0x0000000812107981 */ /* 0x000f6a000c1e1900 */
[----:B------:R-:W5:Y:S01]  /*03b0*/  LDG.E R20, desc[UR8][R20.64] ;  /* 0x0000000814147981 */ /* 0x000f62000c1e1900 */
[----:B------:R-:W-:Y:S01]  /*03c0*/  IMAD R7, R0, 0x10, R7 ;  /* 0x0000001000077824 */ /* 0x000fe200078e0207 */
[----:B--2---:R-:W-:-:S04]  /*03d0*/  FSETP.GT.AND P3, PT, R6, R9, PT ;  /* 0x000000090600720b */ /* 0x004fc80003f64000 */
[----:B------:R-:W-:Y:S02]  /*03e0*/  FSEL R9, R9, R6, P3 ;  /* 0x0000000609097208 */ /* 0x000fe40001800000 */
[----:B------:R-:W-:Y:S02]  /*03f0*/  SEL R5, R2, R5, P3 ;  /* 0x0000000502057207 */ /* 0x000fe40001800000 */
[----:B---3--:R-:W-:-:S04]  /*0400*/  FSETP.GT.AND P4, PT, R9, R8, PT ;  /* 0x000000080900720b */ /* 0x008fc80003f84000 */
[----:B------:R-:W-:-:S04]  /*0410*/  FSEL R8, R8, R9, P4 ;  /* 0x0000000908087208 */ /* 0x000fc80002000000 */
[----:B----4-:R-:W-:-:S04]  /*0420*/  FSETP.GT.AND P5, PT, R8, R27, PT ;  /* 0x0000001b0800720b */ /* 0x010fc80003fa4000 */
[----:B------:R-:W-:Y:S02]  /*0430*/  FSEL R27, R27, R8, P5 ;  /* 0x000000081b1b7208 */ /* 0x000fe40002800000 */
[----:B------:R-:W-:Y:S02]  /*0440*/  @P4 IADD3 R5, PT, PT, R2, 0x1, RZ ;  /* 0x0000000102054810 */ /* 0x000fe40007ffe0ff */
[----:B-----5:R-:W-:-:S04]  /*0450*/  FSETP.GT.AND P6, PT, R27, R26, PT ;  /* 0x0000001a1b00720b */ /* 0x020fc80003fc4000 */
[----:B------:R-:W-:Y:S01]  /*0460*/  FSEL R26, R26, R27, P6 ;  /* 0x0000001b1a1a7208 */ /* 0x000fe20003000000 */
[----:B------:R-:W-:-:S03]  /*0470*/  @P5 VIADD R5, R2, 0x2 ;  /* 0x0000000202055836 */ /* 0x000fc60000000000 */
[----:B------:R-:W-:-:S04]  /*0480*/  FSETP.GT.AND P0, PT, R26, R25, PT ;  /* 0x000000191a00720b */ /* 0x000fc80003f04000 */
        /* <DEDUP_REMOVED lines=9> */
[----:B------:R-:W-:Y:S02]  /*0520*/  FSEL R22, R22, R23, P3 ;  /* 0x0000001716167208 */ /* 0x000fe40001800000 */
[----:B------:R-:W-:Y:S02]  /*0530*/  @P2 IADD3 R5, PT, PT, R2, 0x6, RZ ;  /* 0x0000000602052810 */ /* 0x000fe40007ffe0ff */
        /* <DEDUP_REMOVED lines=18> */
[----:B------:R-:W-:-:S05]  /*0660*/  FSETP.GT.AND P3, PT, R29, R16, PT ;  /* 0x000000101d00720b */ /* 0x000fca0003f64000 */
[----:B------:R-:W-:Y:S01]  /*0670*/  @P2 VIADD R5, R2, 0xd ;  /* 0x0000000d02052836 */ /* 0x000fe20000000000 */
[----:B------:R-:W-:-:S04]  /*0680*/  FSEL R29, R16, R29, P3 ;  /* 0x0000001d101d7208 */ /* 0x000fc80001800000 */
[----:B------:R-:W-:-:S04]  /*0690*/  FSETP.GT.AND P0, PT, R29, R20, PT ;  /* 0x000000141d00720b */ /* 0x000fc80003f04000 */
[----:B------:R-:W-:Y:S01]  /*06a0*/  FSEL R6, R20, R29, P0 ;  /* 0x0000001d14067208 */ /* 0x000fe20000000000 */
[----:B------:R-:W-:-:S08]  /*06b0*/  @P3 VIADD R5, R2, 0xe ;  /* 0x0000000e02053836 */ /* 0x000fd00000000000 */
[C---:B------:R-:W-:Y:S01]  /*06c0*/  @P0 VIADD R5, R2.reuse, 0xf ;  /* 0x0000000f02050836 */ /* 0x040fe20000000000 */
[----:B------:R-:W-:-:S04]  /*06d0*/  IADD3 R2, PT, PT, R2, 0x10, RZ ;  /* 0x0000001002027810 */ /* 0x000fc80007ffe0ff */
[----:B------:R-:W-:-:S13]  /*06e0*/  ISETP.NE.AND P1, PT, R2, R4, PT ;  /* 0x000000040200720c */ /* 0x000fda0003f25270 */
[----:B------:R-:W-:Y:S05]  /*06f0*/  @P1 BRA `(.L_x_178) ;  /* 0xfffffff800b01947 */ /* 0x000fea000383ffff */
.L_x_177:
[----:B------:R-:W-:Y:S05]  /*0700*/  BRA.U !UP1, `(.L_x_176) ;  /* 0x0000000509647547 */ /* 0x000fea000b800000 */
[----:B------:R-:W-:Y:S02]  /*0710*/  UISETP.GE.U32.AND UP0, UPT, UR5, 0x8, UPT ;  /* 0x000000080500788c */ /* 0x000fe4000bf06070 */
[----:B------:R-:W-:-:S04]  /*0720*/  ULOP3.LUT UR6, UR4, 0x7, URZ, 0xc0, !UPT ;  /* 0x0000000704067892 */ /* 0x000fc8000f8ec0ff */
[----:B------:R-:W-:-:S03]  /*0730*/  UISETP.NE.AND UP1, UPT, UR6, URZ, UPT ;  /* 0x000000ff0600728c */ /* 0x000fc6000bf25270 */
[----:B------:R-:W-:Y:S08]  /*0740*/  BRA.U !UP0, `(.L_x_179) ;  /* 0x0000000108ac7547 */ /* 0x000ff0000b800000 */
[----:B------:R-:W0:Y:S01]  /*0750*/  LDC.64 R8, c[0x0][0x380] ;  /* 0x0000e000ff087b82 */ /* 0x000e220000000a00 */
[----:B------:R-:W-:-:S04]  /*0760*/  IMAD R7, R4, R0, R3 ;  /* 0x0000000004077224 */ /* 0x000fc800078e0203 */
[----:B0-----:R-:W-:-:S05]  /*0770*/  IMAD.WIDE R8, R7, 0x4, R8 ;  /* 0x0000000407087825 */ /* 0x001fca00078e0208 */
[----:B------:R0:W2:Y:S01]  /*0780*/  LDG.E R7, desc[UR8][R8.64] ;  /* 0x0000000808077981 */ /* 0x0000a2000c1e1900 */
[----:B------:R-:W-:-:S05]  /*0790*/  IMAD.WIDE R10, R0, 0x4, R8 ;  /* 0x00000004000a7825 */ /* 0x000fca00078e0208 */
[----:B------:R1:W3:Y:S01]  /*07a0*/  LDG.E R21, desc[UR8][R10.64] ;  /* 0x000000080a157981 */ /* 0x0002e2000c1e1900 */
[----:B------:R-:W-:-:S05]  /*07b0*/  IMAD.WIDE R12, R0, 0x4, R10 ;  /* 0x00000004000c7825 */ /* 0x000fca00078e020a */
[----:B------:R-:W4:Y:S01]  /*07c0*/  LDG.E R23, desc[UR8][R12.64] ;  /* 0x000000080c177981 */ /* 0x000f22000c1e1900 */
[----:B------:R-:W-:-:S05]  /*07d0*/  IMAD.WIDE R14, R0, 0x4, R12 ;  /* 0x00000004000e7825 */ /* 0x000fca00078e020c */
[----:B------:R-:W5:Y:S01]  /*07e0*/  LDG.E R25, desc[UR8][R14.64] ;  /* 0x000000080e197981 */ /* 0x000f62000c1e1900 */
[----:B------:R-:W-:-:S05]  /*07f0*/  IMAD.WIDE R16, R0, 0x4, R14 ;  /* 0x0000000400107825 */ /* 0x000fca00078e020e */
[----:B------:R-:W5:Y:S01]  /*0800*/  LDG.E R27, desc[UR8][R16.64] ;  /* 0x00000008101b7981 */ /* 0x000f62000c1e1900 */
[----:B------:R-:W-:-:S05]  /*0810*/  IMAD.WIDE R18, R0, 0x4, R16 ;  /* 0x0000000400127825 */ /* 0x000fca00078e0210 */
[----:B------:R-:W5:Y:S01]  /*0820*/  LDG.E R29, desc[UR8][R18.64] ;  /* 0x00000008121d7981 */ /* 0x000f62000c1e1900 */
[----:B0-----:R-:W-:-:S05]  /*0830*/  IMAD.WIDE R8, R0, 0x4, R18 ;  /* 0x0000000400087825 */ /* 0x001fca00078e0212 */
[----:B------:R-:W5:Y:S01]  /*0840*/  LDG.E R2, desc[UR8][R8.64] ;  /* 0x0000000808027981 */ /* 0x000f62000c1e1900 */
[----:B-1----:R-:W-:-:S06]  /*0850*/  IMAD.WIDE R10, R0, 0x4, R8 ;  /* 0x00000004000a7825 */ /* 0x002fcc00078e0208 */
[----:B------:R-:W5:Y:S01]  /*0860*/  LDG.E R11, desc[UR8][R10.64] ;  /* 0x000000080a0b7981 */ /* 0x000f62000c1e1900 */
[----:B--2---:R-:W-:-:S04]  /*0870*/  FSETP.GT.AND P2, PT, R6, R7, PT ;  /* 0x000000070600720b */ /* 0x004fc80003f44000 */
[----:B------:R-:W-:Y:S02]  /*0880*/  FSEL R6, R7, R6, P2 ;  /* 0x0000000607067208 */ /* 0x000fe40001000000 */
[----:B------:R-:W-:Y:S02]  /*0890*/  SEL R5, R4, R5, P2 ;  /* 0x0000000504057207 */ /* 0x000fe40001000000 */
[----:B---3--:R-:W-:-:S04]  /*08a0*/  FSETP.GT.AND P3, PT, R6, R21, PT ;  /* 0x000000150600720b */ /* 0x008fc80003f64000 */
[----:B------:R-:W-:-:S04]  /*08b0*/  FSEL R6, R21, R6, P3 ;  /* 0x0000000615067208 */ /* 0x000fc80001800000 */
[----:B----4-:R-:W-:-:S04]  /*08c0*/  FSETP.GT.AND P4, PT, R6, R23, PT ;  /* 0x000000170600720b */ /* 0x010fc80003f84000 */
[----:B------:R-:W-:Y:S01]  /*08d0*/  FSEL R6, R23, R6, P4 ;  /* 0x0000000617067208 */ /* 0x000fe20002000000 */
[----:B------:R-:W-:-:S03]  /*08e0*/  @P3 VIADD R5, R4, 0x1 ;  /* 0x0000000104053836 */ /* 0x000fc60000000000 */
[----:B-----5:R-:W-:-:S04]  /*08f0*/  FSETP.GT.AND P5, PT, R6, R25, PT ;  /* 0x000000190600720b */ /* 0x020fc80003fa4000 */
        /* <DEDUP_REMOVED lines=13> */
[----:B------:R-:W-:-:S08]  /*09d0*/  @P2 VIADD R5, R4, 0x6 ;  /* 0x0000000604052836 */ /* 0x000fd00000000000 */
[C---:B------:R-:W-:Y:S02]  /*09e0*/  @P3 VIADD R5, R4.reuse, 0x7 ;  /* 0x0000000704053836 */ /* 0x040fe40000000000 */
[----:B------:R-:W-:-:S07]  /*09f0*/  VIADD R4, R4, 0x8 ;  /* 0x0000000804047836 */ /* 0x000fce0000000000 */
.L_x_179:
        /* <DEDUP_REMOVED lines=8> */
[----:B------:R-:W2:Y:S01]  /*0a80*/  LDG.E R7, desc[UR8][R8.64] ;  /* 0x0000000808077981 */ /* 0x000ea2000c1e1900 */
[----:B------:R-:W-:-:S05]  /*0a90*/  IMAD.WIDE R10, R0, 0x4, R8 ;  /* 0x00000004000a7825 */ /* 0x000fca00078e0208 */
[----:B------:R-:W3:Y:S01]  /*0aa0*/  LDG.E R17, desc[UR8][R10.64] ;  /* 0x000000080a117981 */ /* 0x000ee2000c1e1900 */
[----:B------:R-:W-:-:S05]  /*0ab0*/  IMAD.WIDE R12, R0, 0x4, R10 ;  /* 0x00000004000c7825 */ /* 0x000fca00078e020a */
[----:B------:R-:W4:Y:S01]  /*0ac0*/  LDG.E R19, desc[UR8][R12.64] ;  /* 0x000000080c137981 */ /* 0x000f22000c1e1900 */
[----:B------:R-:W-:-:S06]  /*0ad0*/  IMAD.WIDE R14, R0, 0x4, R12 ;  /* 0x00000004000e7825 */ /* 0x000fcc00078e020c */
[----:B------:R-:W5:Y:S01]  /*0ae0*/  LDG.E R15, desc[UR8][R14.64] ;  /* 0x000000080e0f7981 */ /* 0x000f62000c1e1900 */
        /* <DEDUP_REMOVED lines=10> */
[----:B------:R-:W-:-:S08]  /*0b90*/  @P2 VIADD R5, R4, 0x2 ;  /* 0x0000000204052836 */ /* 0x000fd00000000000 */
[C---:B------:R-:W-:Y:S02]  /*0ba0*/  @P3 VIADD R5, R4.reuse, 0x3 ;  /* 0x0000000304053836 */ /* 0x040fe40000000000 */
[----:B------:R-:W-:-:S07]  /*0bb0*/  VIADD R4, R4, 0x4 ;  /* 0x0000000404047836 */ /* 0x000fce0000000000 */
.L_x_180:
[----:B------:R-:W-:Y:S05]  /*0bc0*/  BRA.U !UP1, `(.L_x_176) ;  /* 0x0000000109347547 */ /* 0x000fea000b800000 */
[----:B------:R-:W0:Y:S01]  /*0bd0*/  LDC.64 R10, c[0x0][0x380] ;  /* 0x0000e000ff0a7b82 */ /* 0x000e220000000a00 */
[----:B------:R-:W-:Y:S01]  /*0be0*/  IMAD R7, R4, R0, R3 ;  /* 0x0000000004077224 */ /* 0x000fe200078e0203 */
[----:B------:R-:W-:-:S12]  /*0bf0*/  UIADD3 UR4, UPT, UPT, -UR4, URZ, URZ ;  /* 0x000000ff04047290 */ /* 0x000fd8000fffe1ff */
.L_x_181:
[----:B0-----:R-:W-:-:S06]  /*0c00*/  IMAD.WIDE R8, R7, 0x4, R10 ;  /* 0x0000000407087825 */ /* 0x001fcc00078e020a */
[----:B------:R-:W2:Y:S01]  /*0c10*/  LDG.E R9, desc[UR8][R8.64] ;  /* 0x0000000808097981 */ /* 0x000ea2000c1e1900 */
[----:B------:R-:W-:Y:S01]  /*0c20*/  UIADD3 UR4, UPT, UPT, UR4, 0x1, URZ ;  /* 0x0000000104047890 */ /* 0x000fe2000fffe0ff */
[----:B------:R-:W-:-:S03]  /*0c30*/  IADD3 R7, PT, PT, R7, R0, RZ ;  /* 0x0000000007077210 */ /* 0x000fc60007ffe0ff */
[----:B------:R-:W-:Y:S01]  /*0c40*/  UISETP.NE.AND UP0, UPT, UR4, URZ, UPT ;  /* 0x000000ff0400728c */ /* 0x000fe2000bf05270 */
[----:B--2---:R-:W-:-:S04]  /*0c50*/  FSETP.GT.AND P0, PT, R6, R9, PT ;  /* 0x000000090600720b */ /* 0x004fc80003f04000 */
[C---:B------:R-:W-:Y:S01]  /*0c60*/  SEL R5, R4.reuse, R5, P0 ;  /* 0x0000000504057207 */ /* 0x040fe20000000000 */
[----:B------:R-:W-:Y:S01]  /*0c70*/  VIADD R4, R4, 0x1 ;  /* 0x0000000104047836 */ /* 0x000fe20000000000 */
[----:B------:R-:W-:Y:S02]  /*0c80*/  FSEL R6, R9, R6, P0 ;  /* 0x0000000609067208 */ /* 0x000fe40000000000 */
[----:B------:R-:W-:Y:S05]  /*0c90*/  BRA.U UP0, `(.L_x_181) ;  /* 0xfffffffd00d87547 */ /* 0x000fea000b83ffff */
.L_x_176:
[----:B------:R-:W0:Y:S01]  /*0ca0*/  LDC.64 R8, c[0x0][0x388] ;  /* 0x0000e200ff087b82 */ /* 0x000e220000000a00 */
[----:B------:R-:W-:-:S07]  /*0cb0*/  IMAD.MOV.U32 R7, RZ, RZ, 0x1 ;  /* 0x00000001ff077424 */ /* 0x000fce00078e00ff */
[----:B------:R-:W1:Y:S01]  /*0cc0*/  LDC.64 R10, c[0x0][0x398] ;  /* 0x0000e600ff0a7b82 */ /* 0x000e620000000a00 */
[----:B0-----:R-:W-:-:S05]  /*0cd0*/  IMAD.WIDE R2, R3, 0x8, R8 ;  /* 0x0000000803027825 */ /* 0x001fca00078e0208 */
[----:B------:R-:W-:Y:S01]  /*0ce0*/  STG.E desc[UR8][R2.64], R5 ;  /* 0x0000000502007986 */ /* 0x000fe2000c101908 */
[----:B-1----:R-:W-:-:S03]  /*0cf0*/  IMAD.WIDE R8, R5, 0x14, R10 ;  /* 0x0000001405087825 */ /* 0x002fc600078e020a */
[----:B------:R-:W-:Y:S04]  /*0d00*/  STG.E desc[UR8][R2.64+0x4], R6 ;  /* 0x0000040602007986 */ /* 0x000fe8000c101908 */
[----:B------:R-:W-:Y:S01]  /*0d10*/  REDG.E.ADD.STRONG.GPU desc[UR8][R8.64+0x8], R7 ;  /* 0x000008070800798e */ /* 0x000fe2000c12e108 */
[----:B------:R-:W-:Y:S05]  /*0d20*/  EXIT ;  /* 0x000000000000794d */ /* 0x000fea0003800000 */
.L_x_182:
        /* <DEDUP_REMOVED lines=13> */
.L_x_222:


//--------------------- .text._Z12findQClusterPfP9Point2RepiiS_P19repPoint_static_dev --------------------------
	.section	.text._Z12findQClusterPfP9Point2RepiiS_P19repPoint_static_dev,"ax",@progbits
	.align	128
        .global         _Z12findQClusterPfP9Point2RepiiS_P19repPoint_static_dev
        .type           _Z12findQClusterPfP9Point2RepiiS_P19repPoint_static_dev,@function
        .size           _Z12findQClusterPfP9Point2RepiiS_P19repPoint_static_dev,(.L_x_223 - _Z12findQClusterPfP9Point2RepiiS_P19repPoint_static_dev)
        .other          _Z12findQClusterPfP9Point2RepiiS_P19repPoint_static_dev,@"STO_CUDA_ENTRY STV_DEFAULT"
_Z12findQClusterPfP9Point2RepiiS_P19repPoint_static_dev:
.text._Z12findQClusterPfP9Point2RepiiS_P19repPoint_static_dev:
        /* <DEDUP_REMOVED lines=28> */
.L_x_185:
        /* <DEDUP_REMOVED lines=84> */
.L_x_184:
        /* <DEDUP_REMOVED lines=48> */
.L_x_186:
        /* <DEDUP_REMOVED lines=28> */
.L_x_187:
[----:B------:R-:W-:Y:S05]  /*0bc0*/  BRA.U !UP1, `(.L_x_183) ;  /* 0x0000000109347547 */ /* 0x000fea000b800000 */
[----:B------:R-:W0:Y:S01]  /*0bd0*/  LDC.64 R10, c[0x0][0x380] ;  /* 0x0000e000ff0a7b82 */ /* 0x000e220000000a00 */
[----:B------:R-:W-:Y:S01]  /*0be0*/  IMAD R7, R4, R0, R3 ;  /* 0x0000000004077224 */ /* 0x000fe200078e0203 */
[----:B------:R-:W-:-:S12]  /*0bf0*/  UIADD3 UR4, UPT, UPT, -UR4, URZ, URZ ;  /* 0x000000ff04047290 */ /* 0x000fd8000fffe1ff */
.L_x_188:
[----:B0-----:R-:W-:-:S06]  /*0c00*/  IMAD.WIDE R8, R7, 0x4, R10 ;  /* 0x0000000407087825 */ /* 0x001fcc00078e020a */
[----:B------:R-:W2:Y:S01]  /*0c10*/  LDG.E R9, desc[UR8][R8.64] ;  /* 0x0000000808097981 */ /* 0x000ea2000c1e1900 */
[----:B------:R-:W-:Y:S01]  /*0c20*/  UIADD3 UR4, UPT, UPT, UR4, 0x1, URZ ;  /* 0x0000000104047890 */ /* 0x000fe2000fffe0ff */
[----:B------:R-:W-:-:S03]  /*0c30*/  IMAD.IADD R7, R7, 0x1, R0 ;  /* 0x0000000107077824 */ /* 0x000fc600078e0200 */
[----:B------:R-:W-:Y:S01]  /*0c40*/  UISETP.NE.AND UP0, UPT, UR4, URZ, UPT ;  /* 0x000000ff0400728c */ /* 0x000fe2000bf05270 */
[----:B--2---:R-:W-:-:S04]  /*0c50*/  FSETP.GT.AND P0, PT, R6, R9, PT ;  /* 0x000000090600720b */ /* 0x004fc80003f04000 */
[C---:B------:R-:W-:Y:S02]  /*0c60*/  SEL R5, R4.reuse, R5, P0 ;  /* 0x0000000504057207 */ /* 0x040fe40000000000 */
[----:B------:R-:W-:Y:S02]  /*0c70*/  FSEL R6, R9, R6, P0 ;  /* 0x0000000609067208 */ /* 0x000fe40000000000 */
[----:B------:R-:W-:Y:S01]  /*0c80*/  IADD3 R4, PT, PT, R4, 0x1, RZ ;  /* 0x0000000104047810 */ /* 0x000fe20007ffe0ff */
[----:B------:R-:W-:Y:S06]  /*0c90*/  BRA.U UP0, `(.L_x_188) ;  /* 0xfffffffd00d87547 */ /* 0x000fec000b83ffff */
.L_x_183:
[----:B------:R-:W0:Y:S01]  /*0ca0*/  LDC.64 R8, c[0x0][0x388] ;  /* 0x0000e200ff087b82 */ /* 0x000e220000000a00 */
[----:B------:R-:W-:Y:S02]  /*0cb0*/  IMAD.MOV.U32 R17, RZ, RZ, R6 ;  /* 0x000000ffff117224 */ /* 0x000fe400078e0006 */
[----:B------:R-:W-:-:S03]  /*0cc0*/  IMAD.MOV.U32 R15, RZ, RZ, 0x1 ;  /* 0x00000001ff0f7424 */ /* 0x000fc600078e00ff */
[----:B------:R-:W-:Y:S02]  /*0cd0*/  ISETP.GE.AND P0, PT, R17, RZ, PT ;  /* 0x000000ff1100720c */ /* 0x000fe40003f06270 */
[----:B------:R-:W1:Y:S08]  /*0ce0*/  LDC.64 R10, c[0x0][0x3a0] ;  /* 0x0000e800ff0a7b82 */ /* 0x000e700000000a00 */
[----:B------:R-:W2:Y:S01]  /*0cf0*/  LDC.64 R12, c[0x0][0x398] ;  /* 0x0000e600ff0c7b82 */ /* 0x000ea20000000a00 */
[----:B0-----:R-:W-:-:S05]  /*0d00*/  IMAD.WIDE R2, R3, 0x8, R8 ;  /* 0x0000000803027825 */ /* 0x001fca00078e0208 */
[----:B------:R0:W-:Y:S01]  /*0d10*/  STG.E desc[UR8][R2.64+0x4], R17 ;  /* 0x0000041102007986 */ /* 0x0001e2000c101908 */
[----:B-1----:R-:W-:-:S03]  /*0d20*/  IMAD.WIDE R6, R5, 0x14, R10 ;  /* 0x0000001405067825 */ /* 0x002fc600078e020a */
[----:B------:R-:W-:Y:S04]  /*0d30*/  STG.E desc[UR8][R2.64], R5 ;  /* 0x0000000502007986 */ /* 0x000fe8000c101908 */
[----:B------:R-:W-:Y:S01]  /*0d40*/  REDG.E.ADD.STRONG.GPU desc[UR8][R6.64+0x8], R15 ;  /* 0x0000080f0600798e */ /* 0x000fe2000c12e108 */
[----:B--2---:R-:W-:Y:S01]  /*0d50*/  IMAD.WIDE R8, R5, 0x4, R12 ;  /* 0x0000000405087825 */ /* 0x004fe200078e020c */
[----:B0-----:R-:W-:-:S05]  /*0d60*/  @!P0 LOP3.LUT R17, R17, 0x7fffffff, RZ, 0x3c, !PT ;  /* 0x7fffffff11118812 */ /* 0x001fca00078e3cff */
[----:B------:R-:W-:Y:S01]  /*0d70*/  REDG.E.MAX.S32.STRONG.GPU desc[UR8][R8.64], R17 ;  /* 0x000000110800798e */ /* 0x000fe2000d12e308 */
[----:B------:R-:W-:Y:S05]  /*0d80*/  EXIT ;  /* 0x000000000000794d */ /* 0x000fea0003800000 */
.L_x_189:
        /* <DEDUP_REMOVED lines=15> */
.L_x_223:


//--------------------- .text._Z6AddAllPfS_S_ii   --------------------------
	.section	.text._Z6AddAllPfS_S_ii,"ax",@progbits
	.align	128
        .global         _Z6AddAllPfS_S_ii
        .type           _Z6AddAllPfS_S_ii,@function
        .size           _Z6AddAllPfS_S_ii,(.L_x_207 - _Z6AddAllPfS_S_ii)
        .other          _Z6AddAllPfS_S_ii,@"STO_CUDA_ENTRY STV_DEFAULT"
_Z6AddAllPfS_S_ii:
.text._Z6AddAllPfS_S_ii:
        /* <DEDUP_REMOVED lines=13> */
[----:B------:R-:W0:Y:S01]  /*00d0*/  LDC.64 R4, c[0x0][0x380] ;  /* 0x0000e000ff047b82 */ /* 0x000e220000000a00 */
[----:B------:R-:W1:Y:S07]  /*00e0*/  LDCU.64 UR4, c[0x0][0x358] ;  /* 0x00006b00ff0477ac */ /* 0x000e6e0008000a00 */
[----:B------:R-:W2:Y:S08]  /*00f0*/  LDC.64 R6, c[0x0][0x388] ;  /* 0x0000e200ff067b82 */ /* 0x000eb00000000a00 */
[----:B------:R-:W3:Y:S01]  /*0100*/  LDC.64 R2, c[0x0][0x390] ;  /* 0x0000e400ff027b82 */ /* 0x000ee20000000a00 */
[----:B0-----:R-:W-:-:S04]  /*0110*/  IMAD.WIDE R4, R9, 0x4, R4 ;  /* 0x0000000409047825 */ /* 0x001fc800078e0204 */
[C---:B------:R-:W-:Y:S02]  /*0120*/  IMAD R9, R0.reuse, UR6, R9 ;  /* 0x0000000600097c24 */ /* 0x040fe4000f8e0209 */
[----:B-1----:R-:W4:Y:S01]  /*0130*/  LDG.E R4, desc[UR4][R4.64] ;  /* 0x0000000404047981 */ /* 0x002f22000c1e1900 */
[----:B--2---:R-:W-:-:S06]  /*0140*/  IMAD.WIDE.U32 R6, R0, 0x4, R6 ;  /* 0x0000000400067825 */ /* 0x004fcc00078e0006 */
[----:B------:R-:W4:Y:S01]  /*0150*/  LDG.E R7, desc[UR4][R6.64] ;  /* 0x0000000406077981 */ /* 0x000f22000c1e1900 */
[----:B---3--:R-:W-:-:S05]  /*0160*/  IMAD.WIDE R2, R9, 0x4, R2 ;  /* 0x0000000409027825 */ /* 0x008fca00078e0202 */
[----:B------:R-:W2:Y:S01]  /*0170*/  LDG.E R0, desc[UR4][R2.64] ;  /* 0x0000000402007981 */ /* 0x000ea2000c1e1900 */
[----:B------:R-:W-:Y:S01]  /*0180*/  BSSY.RECONVERGENT B0, `(.L_x_190) ;  /* 0x000000f000007945 */ /* 0x000fe20003800200 */
[----:B----4-:R-:W-:-:S04]  /*0190*/  FADD R9, R4, R7 ;  /* 0x0000000704097221 */ /* 0x010fc80000000000 */
[----:B--2---:R-:W-:-:S05]  /*01a0*/  FADD R0, R0, R9 ;  /* 0x0000000900007221 */ /* 0x004fca0000000000 */
[----:B------:R-:W-:Y:S01]  /*01b0*/  IADD3 R8, PT, PT, R0, -0xd000000, RZ ;  /* 0xf300000000087810 */ /* 0x000fe20007ffe0ff */
[----:B------:R0:W1:Y:S03]  /*01c0*/  MUFU.RSQ R9, R0 ;  /* 0x0000000000097308 */ /* 0x0000660000001400 */
[----:B------:R-:W-:-:S13]  /*01d0*/  ISETP.GT.U32.AND P0, PT, R8, 0x727fffff, PT ;  /* 0x727fffff0800780c */ /* 0x000fda0003f04070 */
[----:B0-----:R-:W-:Y:S05]  /*01e0*/  @!P0 BRA `(.L_x_191) ;  /* 0x0000000000108947 */ /* 0x001fea0003800000 */
[----:B-1----:R-:W-:-:S07]  /*01f0*/  MOV R9, 0x210 ;  /* 0x0000021000097802 */ /* 0x002fce0000000f00 */
[----:B------:R-:W-:Y:S05]  /*0200*/  CALL.REL.NOINC `($__internal_5_$__cuda_sm20_sqrt_rn_f32_slowpath) ;  /* 0x0000000000247944 */ /* 0x000fea0003c00000 */
[----:B------:R-:W-:Y:S01]  /*0210*/  MOV R5, R0 ;  /* 0x0000000000057202 */ /* 0x000fe20000000f00 */
[----:B------:R-:W-:Y:S06]  /*0220*/  BRA `(.L_x_192) ;  /* 0x0000000000107947 */ /* 0x000fec0003800000 */
.L_x_191:
[----:B-1----:R-:W-:Y:S01]  /*0230*/  FMUL.FTZ R5, R0, R9 ;  /* 0x0000000900057220 */ /* 0x002fe20000410000 */
[----:B------:R-:W-:-:S03]  /*0240*/  FMUL.FTZ R9, R9, 0.5 ;  /* 0x3f00000009097820 */ /* 0x000fc60000410000 */
[----:B------:R-:W-:-:S04]  /*0250*/  FFMA R0, -R5, R5, R0 ;  /* 0x0000000505007223 */ /* 0x000fc80000000100 */
[----:B------:R-:W-:-:S07]  /*0260*/  FFMA R5, R0, R9, R5 ;  /* 0x0000000900057223 */ /* 0x000fce0000000005 */
.L_x_192:
[----:B------:R-:W-:Y:S05]  /*0270*/  BSYNC.RECONVERGENT B0 ;  /* 0x0000000000007941 */ /* 0x000fea0003800200 */
.L_x_190:
[----:B------:R-:W-:Y:S01]  /*0280*/  STG.E desc[UR4][R2.64], R5 ;  /* 0x0000000502007986 */ /* 0x000fe2000c101904 */
[----:B------:R-:W-:Y:S05]  /*0290*/  EXIT ;  /* 0x000000000000794d */ /* 0x000fea0003800000 */
        .weak           $__internal_5_$__cuda_sm20_sqrt_rn_f32_slowpath
        .type           $__internal_5_$__cuda_sm20_sqrt_rn_f32_slowpath,@function
        .size           $__internal_5_$__cuda_sm20_sqrt_rn_f32_slowpath,(.L_x_207 - $__internal_5_$__cuda_sm20_sqrt_rn_f32_slowpath)
$__internal_5_$__cuda_sm20_sqrt_rn_f32_slowpath:
        /* <DEDUP_REMOVED lines=19> */
.L_x_193:
[----:B------:R-:W-:Y:S01]  /*03d0*/  HFMA2 R5, -RZ, RZ, 0, 0 ;  /* 0x00000000ff057431 */ /* 0x000fe200000001ff */
[----:B------:R-:W-:Y:S02]  /*03e0*/  MOV R0, R4 ;  /* 0x0000000400007202 */ /* 0x000fe40000000f00 */
[----:B------:R-:W-:-:S04]  /*03f0*/  MOV R4, R9 ;  /* 0x0000000900047202 */ /* 0x000fc80000000f00 */
[----:B------:R-:W-:Y:S05]  /*0400*/  RET.REL.NODEC R4 `(_Z6AddAllPfS_S_ii) ;  /* 0xfffffff804fc7950 */ /* 0x000fea0003c3ffff */
.L_x_194:
        /* <DEDUP_REMOVED lines=15> */
.L_x_207:


//--------------------- .text._Z4NormPfS_ii       --------------------------
	.section	.text._Z4NormPfS_ii,"ax",@progbits
	.align	128
        .global         _Z4NormPfS_ii
        .type           _Z4NormPfS_ii,@function
        .size           _Z4NormPfS_ii,(.L_x_225 - _Z4NormPfS_ii)
        .other          _Z4NormPfS_ii,@"STO_CUDA_ENTRY STV_DEFAULT"
_Z4NormPfS_ii:
.text._Z4NormPfS_ii:
        /* <DEDUP_REMOVED lines=8> */
[----:B------:R-:W0:Y:S01]  /*0080*/  LDCU UR7, c[0x0][0x394] ;  /* 0x00007280ff0777ac */ /* 0x000e220008000800 */
[----:B------:R-:W-:Y:S01]  /*0090*/  HFMA2 R0, -RZ, RZ, 0, 0 ;  /* 0x00000000ff007431 */ /* 0x000fe200000001ff */
[----:B------:R-:W1:Y:S01]  /*00a0*/  LDCU.64 UR12, c[0x0][0x358] ;  /* 0x00006b00ff0c77ac */ /* 0x000e620008000a00 */
[----:B0-----:R-:W-:-:S09]  /*00b0*/  UISETP.GE.AND UP0, UPT, UR7, 0x1, UPT ;  /* 0x000000010700788c */ /* 0x001fd2000bf06270 */
[----:B-1----:R-:W-:Y:S05]  /*00c0*/  BRA.U !UP0, `(.L_x_195) ;  /* 0x0000000508a87547 */ /* 0x002fea000b800000 */
[----:B------:R-:W-:Y:S02]  /*00d0*/  UISETP.GE.U32.AND UP1, UPT, UR7, 0x10, UPT ;  /* 0x000000100700788c */ /* 0x000fe4000bf26070 */
[----:B------:R-:W-:Y:S01]  /*00e0*/  IMAD R3, R2, UR7, RZ ;  /* 0x0000000702037c24 */ /* 0x000fe2000f8e02ff */
[----:B------:R-:W-:Y:S01]  /*00f0*/  ULOP3.LUT UR10, UR7, 0xf, URZ, 0xc0, !UPT ;  /* 0x0000000f070a7892 */ /* 0x000fe2000f8ec0ff */
[----:B------:R-:W-:Y:S01]  /*0100*/  MOV R0, RZ ;  /* 0x000000ff00007202 */ /* 0x000fe20000000f00 */
[----:B------:R-:W-:Y:S02]  /*0110*/  UMOV UR4, URZ ;  /* 0x000000ff00047c82 */ /* 0x000fe40008000000 */
[----:B------:R-:W-:Y:S02]  /*0120*/  UISETP.NE.AND UP0, UPT, UR10, URZ, UPT ;  /* 0x000000ff0a00728c */ /* 0x000fe4000bf05270 */
[----:B------:R-:W-:Y:S09]  /*0130*/  BRA.U !UP1, `(.L_x_196) ;  /* 0x0000000109b87547 */ /* 0x000ff2000b800000 */
[----:B------:R-:W0:Y:S01]  /*0140*/  LDCU.64 UR8, c[0x0][0x380] ;  /* 0x00007000ff0877ac */ /* 0x000e220008000a00 */
[----:B------:R-:W-:Y:S02]  /*0150*/  MOV R0, RZ ;  /* 0x000000ff00007202 */ /* 0x000fe40000000f00 */
[----:B------:R-:W-:Y:S01]  /*0160*/  MOV R6, R3 ;  /* 0x0000000300067202 */ /* 0x000fe20000000f00 */
[----:B------:R-:W-:Y:S02]  /*0170*/  ULOP3.LUT UR4, UR7, 0x7ffffff0, URZ, 0xc0, !UPT ;  /* 0x7ffffff007047892 */ /* 0x000fe4000f8ec0ff */
[----:B0-----:R-:W-:Y:S02]  /*0180*/  UIADD3 UR5, UP1, UPT, UR8, 0x20, URZ ;  /* 0x0000002008057890 */ /* 0x001fe4000ff3e0ff */
[----:B------:R-:W-:Y:S02]  /*0190*/  UIADD3 UR8, UPT, UPT, -UR4, URZ, URZ ;  /* 0x000000ff04087290 */ /* 0x000fe4000fffe1ff */
[----:B------:R-:W-:-:S12]  /*01a0*/  UIADD3.X UR6, UPT, UPT, URZ, UR9, URZ, UP1, !UPT ;  /* 0x00000009ff067290 */ /* 0x000fd80008ffe4ff */
.L_x_197:
[----:B------:R-:W-:Y:S02]  /*01b0*/  MOV R4, UR5 ;  /* 0x0000000500047c02 */ /* 0x000fe40008000f00 */
[----:B------:R-:W-:-:S03]  /*01c0*/  MOV R5, UR6 ;  /* 0x0000000600057c02 */ /* 0x000fc60008000f00 */
[----:B------:R-:W-:-:S05]  /*01d0*/  IMAD.WIDE R4, R6, 0x4, R4 ;  /* 0x0000000406047825 */ /* 0x000fca00078e0204 */
        /* <DEDUP_REMOVED lines=16> */
[----:B------:R-:W-:Y:S01]  /*02e0*/  UIADD3 UR8, UPT, UPT, UR8, 0x10, URZ ;  /* 0x0000001008087890 */ /* 0x000fe2000fffe0ff */
[----:B------:R-:W-:-:S03]  /*02f0*/  IADD3 R6, PT, PT, R6, 0x10, RZ ;  /* 0x0000001006067810 */ /* 0x000fc60007ffe0ff */
[----:B------:R-:W-:Y:S01]  /*0300*/  UISETP.NE.AND UP1, UPT, UR8, URZ, UPT ;  /* 0x000000ff0800728c */ /* 0x000fe2000bf25270 */
[----:B--2---:R-:W-:-:S04]  /*0310*/  FFMA R0, R15, R15, R0 ;  /* 0x0000000f0f007223 */ /* 0x004fc80000000000 */
[----:B---3--:R-:W-:-:S04]  /*0320*/  FFMA R0, R17, R17, R0 ;  /* 0x0000001111007223 */ /* 0x008fc80000000000 */
[----:B----4-:R-:W-:-:S04]  /*0330*/  FFMA R0, R19, R19, R0 ;  /* 0x0000001313007223 */ /* 0x010fc80000000000 */
[----:B-----5:R-:W-:-:S04]  /*0340*/  FFMA R0, R21, R21, R0 ;  /* 0x0000001515007223 */ /* 0x020fc80000000000 */
[----:B------:R-:W-:-:S04]  /*0350*/  FFMA R0, R23, R23, R0 ;  /* 0x0000001717007223 */ /* 0x000fc80000000000 */
        /* <DEDUP_REMOVED lines=10> */
[----:B------:R-:W-:Y:S01]  /*0400*/  FFMA R0, R14, R14, R7 ;  /* 0x0000000e0e007223 */ /* 0x000fe20000000007 */
[----:B------:R-:W-:Y:S06]  /*0410*/  BRA.U UP1, `(.L_x_197) ;  /* 0xfffffffd01647547 */ /* 0x000fec000b83ffff */
.L_x_196:
[----:B------:R-:W-:Y:S05]  /*0420*/  BRA.U !UP0, `(.L_x_195) ;  /* 0x0000000108d07547 */ /* 0x000fea000b800000 */
[----:B------:R-:W-:Y:S02]  /*0430*/  UISETP.GE.U32.AND UP0, UPT, UR10, 0x8, UPT ;  /* 0x000000080a00788c */ /* 0x000fe4000bf06070 */
[----:B------:R-:W-:-:S04]  /*0440*/  ULOP3.LUT UR6, UR7, 0x7, URZ, 0xc0, !UPT ;  /* 0x0000000707067892 */ /* 0x000fc8000f8ec0ff */
[----:B------:R-:W-:-:S03]  /*0450*/  UISETP.NE.AND UP1, UPT, UR6, URZ, UPT ;  /* 0x000000ff0600728c */ /* 0x000fc6000bf25270 */
[----:B------:R-:W-:Y:S08]  /*0460*/  BRA.U !UP0, `(.L_x_198) ;  /* 0x0000000108507547 */ /* 0x000ff0000b800000 */
[----:B------:R-:W0:Y:S01]  /*0470*/  LDC.64 R4, c[0x0][0x380] ;  /* 0x0000e000ff047b82 */ /* 0x000e220000000a00 */
[----:B------:R-:W-:-:S05]  /*0480*/  IADD3 R7, PT, PT, R3, UR4, RZ ;  /* 0x0000000403077c10 */ /* 0x000fca000fffe0ff */
[----:B0-----:R-:W-:-:S05]  /*0490*/  IMAD.WIDE R4, R7, 0x4, R4 ;  /* 0x0000000407047825 */ /* 0x001fca00078e0204 */
        /* <DEDUP_REMOVED lines=8> */
[----:B------:R-:W-:Y:S01]  /*0520*/  UIADD3 UR4, UPT, UPT, UR4, 0x8, URZ ;  /* 0x0000000804047890 */ /* 0x000fe2000fffe0ff */
[----:B--2---:R-:W-:-:S04]  /*0530*/  FFMA R0, R7, R7, R0 ;  /* 0x0000000707007223 */ /* 0x004fc80000000000 */
[----:B---3--:R-:W-:-:S04]  /*0540*/  FFMA R0, R9, R9, R0 ;  /* 0x0000000909007223 */ /* 0x008fc80000000000 */
[----:B----4-:R-:W-:-:S04]  /*0550*/  FFMA R0, R11, R11, R0 ;  /* 0x0000000b0b007223 */ /* 0x010fc80000000000 */
[----:B-----5:R-:W-:-:S04]  /*0560*/  FFMA R0, R13, R13, R0 ;  /* 0x0000000d0d007223 */ /* 0x020fc80000000000 */
[----:B------:R-:W-:-:S04]  /*0570*/  FFMA R0, R15, R15, R0 ;  /* 0x0000000f0f007223 */ /* 0x000fc80000000000 */
[----:B------:R-:W-:-:S04]  /*0580*/  FFMA R0, R17, R17, R0 ;  /* 0x0000001111007223 */ /* 0x000fc80000000000 */
[----:B------:R-:W-:-:S04]  /*0590*/  FFMA R0, R19, R19, R0 ;  /* 0x0000001313007223 */ /* 0x000fc80000000000 */
[----:B------:R-:W-:-:S07]  /*05a0*/  FFMA R0, R21, R21, R0 ;  /* 0x0000001515007223 */ /* 0x000fce0000000000 */
.L_x_198:
        /* <DEDUP_REMOVED lines=11> */
[----:B------:R-:W5:Y:S01]  /*0660*/  LDG.E R13, desc[UR12][R4.64+0xc] ;  /* 0x00000c0c040d7981 */ /* 0x000f62000c1e1900 */
[----:B------:R-:W-:Y:S01]  /*0670*/  UIADD3 UR4, UPT, UPT, UR4, 0x4, URZ ;  /* 0x0000000404047890 */ /* 0x000fe2000fffe0ff */
[----:B--2---:R-:W-:-:S04]  /*0680*/  FFMA R0, R7, R7, R0 ;  /* 0x0000000707007223 */ /* 0x004fc80000000000 */
[----:B---3--:R-:W-:-:S04]  /*0690*/  FFMA R0, R9, R9, R0 ;  /* 0x0000000909007223 */ /* 0x008fc80000000000 */
[----:B----4-:R-:W-:-:S04]  /*06a0*/  FFMA R0, R11, R11, R0 ;  /* 0x0000000b0b007223 */ /* 0x010fc80000000000 */
[----:B-----5:R-:W-:-:S07]  /*06b0*/  FFMA R0, R13, R13, R0 ;  /* 0x0000000d0d007223 */ /* 0x020fce0000000000 */
.L_x_199:
[----:B------:R-:W-:Y:S05]  /*06c0*/  BRA.U !UP1, `(.L_x_195) ;  /* 0x0000000109287547 */ /* 0x000fea000b800000 */
[----:B------:R-:W0:Y:S01]  /*06d0*/  LDC.64 R6, c[0x0][0x380] ;  /* 0x0000e000ff067b82 */ /* 0x000e220000000a00 */
[----:B------:R-:W-:Y:S01]  /*06e0*/  IADD3 R3, PT, PT, R3, UR4, RZ ;  /* 0x0000000403037c10 */ /* 0x000fe2000fffe0ff */
[----:B------:R-:W-:-:S12]  /*06f0*/  UIADD3 UR5, UPT, UPT, -UR5, URZ, URZ ;  /* 0x000000ff05057290 */ /* 0x000fd8000fffe1ff */
.L_x_200:
[----:B0-----:R-:W-:-:S06]  /*0700*/  IMAD.WIDE R4, R3, 0x4, R6 ;  /* 0x0000000403047825 */ /* 0x001fcc00078e0206 */
[----:B------:R-:W2:Y:S01]  /*0710*/  LDG.E R5, desc[UR12][R4.64] ;  /* 0x0000000c04057981 */ /* 0x000ea2000c1e1900 */
[----:B------:R-:W-:Y:S01]  /*0720*/  UIADD3 UR5, UPT, UPT, UR5, 0x1, URZ ;  /* 0x0000000105057890 */ /* 0x000fe2000fffe0ff */
[----:B------:R-:W-:-:S03]  /*0730*/  IADD3 R3, PT, PT, R3, 0x1, RZ ;  /* 0x0000000103037810 */ /* 0x000fc60007ffe0ff */
[----:B------:R-:W-:Y:S01]  /*0740*/  UISETP.NE.AND UP0, UPT, UR5, URZ, UPT ;  /* 0x000000ff0500728c */ /* 0x000fe2000bf05270 */
[----:B--2---:R-:W-:-:S08]  /*0750*/  FFMA R0, R5, R5, R0 ;  /* 0x0000000505007223 */ /* 0x004fd00000000000 */
[----:B------:R-:W-:Y:S05]  /*0760*/  BRA.U UP0, `(.L_x_200) ;  /* 0xfffffffd00e47547 */ /* 0x000fea000b83ffff */
.L_x_195:
[----:B------:R-:W0:Y:S02]  /*0770*/  LDC.64 R4, c[0x0][0x388] ;  /* 0x0000e200ff047b82 */ /* 0x000e240000000a00 */
[----:B0-----:R-:W-:-:S05]  /*0780*/  IMAD.WIDE R2, R2, 0x4, R4 ;  /* 0x0000000402027825 */ /* 0x001fca00078e0204 */
[----:B------:R-:W-:Y:S01]  /*0790*/  STG.E desc[UR12][R2.64], R0 ;  /* 0x0000000002007986 */ /* 0x000fe2000c10190c */
[----:B------:R-:W-:Y:S05]  /*07a0*/  EXIT ;  /* 0x000000000000794d */ /* 0x000fea0003800000 */
.L_x_201:
        /* <DEDUP_REMOVED lines=13> */
.L_x_225:


//--------------------- .nv.global.init           --------------------------
	.section	.nv.global.init,"aw",@progbits
	.align	4
.nv.global.init:
	.type		mrg32k3aM1SubSeq,@object
	.size		mrg32k3aM1SubSeq,(mrg32k3aM2SubSeq - mrg32k3aM1SubSeq)
mrg32k3aM1SubSeq:
        /*0000*/ 	.byte	0x0b, 0xcc, 0xee, 0x04, 0x73, 0x29, 0x8b, 0x6f, 0xf6, 0x53, 0x03, 0xf6, 0x23, 0xf6, 0xea, 0xda
        /* <DEDUP_REMOVED lines=125> */
	.type		mrg32k3aM2SubSeq,@object
	.size		mrg32k3aM2SubSeq,(mrg32k3aM1 - mrg32k3aM2SubSeq)
mrg32k3aM2SubSeq:
        /* <DEDUP_REMOVED lines=126> */
	.type		mrg32k3aM1,@object
	.size		mrg32k3aM1,(mrg32k3aM1Seq - mrg32k3aM1)
mrg32k3aM1:
        /* <DEDUP_REMOVED lines=144> */
	.type		mrg32k3aM1Seq,@object
	.size		mrg32k3aM1Seq,(mrg32k3aM2 - mrg32k3aM1Seq)
mrg32k3aM1Seq:
        /* <DEDUP_REMOVED lines=144> */
	.type		mrg32k3aM2,@object
	.size		mrg32k3aM2,(mrg32k3aM2Seq - mrg32k3aM2)
mrg32k3aM2:
        /* <DEDUP_REMOVED lines=144> */
	.type		mrg32k3aM2Seq,@object
	.size		mrg32k3aM2Seq,(precalc_xorwow_matrix - mrg32k3aM2Seq)
mrg32k3aM2Seq:
        /* <DEDUP_REMOVED lines=144> */
	.type		precalc_xorwow_matrix,@object
	.size		precalc_xorwow_matrix,(precalc_xorwow_offset_matrix - precalc_xorwow_matrix)
precalc_xorwow_matrix:
        /* <DEDUP_REMOVED lines=6400> */
	.type		precalc_xorwow_offset_matrix,@object
	.size		precalc_xorwow_offset_matrix,($str$1 - precalc_xorwow_offset_matrix)
precalc_xorwow_offset_matrix:
        /* <DEDUP_REMOVED lines=6400> */
	.type		$str$1,@object
	.size		$str$1,($str - $str$1)
$str$1:
        /*353c0*/ 	.byte	0x54, 0x6f, 0x74, 0x61, 0x6c, 0x20, 0x25, 0x64, 0x0a, 0x00
	.type		$str,@object
	.size		$str,(.L_57 - $str)
$str:
        /*353ca*/ 	.byte	0x72, 0x65, 0x70, 0x54, 0x65, 0x73, 0x74, 0x20, 0x25, 0x64, 0x0a, 0x00
.L_57:


//--------------------- .nv.shared.reserved.0     --------------------------
	.section	.nv.shared.reserved.0,"aw",@nobits
	.weak		__nv_reservedSMEM_offset_0_alias
	.size		__nv_reservedSMEM_offset_0_alias, 0, 64
	.other		__nv_reservedSMEM_offset_0_alias,@"STO_CUDA_RESERVED_SHARED STV_DEFAULT"
__nv_reservedSMEM_offset_0_alias:
	.zero		0
	.zero		64


//--------------------- .nv.global                --------------------------
	.section	.nv.global,"aw",@nobits
	.align	4
.nv.global:
	.type		Total,@object
	.size		Total,(reorder - Total)
Total:
	.zero		4
	.type		reorder,@object
	.size		reorder,(repTest - reorder)
reorder:
	.zero		4
	.type		repTest,@object
	.size		repTest,(_ZN34_INTERNAL_ce93628f_4_k_cu_0ff878c06thrust24THRUST_300001_SM_1000_NS12placeholders2_7E - repTest)
repTest:
	.zero		4
	.type		_ZN34_INTERNAL_ce93628f_4_k_cu_0ff878c06thrust24THRUST_300001_SM_1000_NS12placeholders2_7E,@object
	.size		_ZN34_INTERNAL_ce93628f_4_k_cu_0ff878c06thrust24THRUST_300001_SM_1000_NS12placeholders2_7E,(_ZN34_INTERNAL_ce93628f_4_k_cu_0ff878c04cuda3std3__45__cpo5crendE - _ZN34_INTERNAL_ce93628f_4_k_cu_0ff878c06thrust24THRUST_300001_SM_1000_NS12placeholders2_7E)
_ZN34_INTERNAL_ce93628f_4_k_cu_0ff878c06thrust24THRUST_300001_SM_1000_NS12placeholders2_7E:
	.zero		1
	.type		_ZN34_INTERNAL_ce93628f_4_k_cu_0ff878c04cuda3std3__45__cpo5crendE,@object
	.size		_ZN34_INTERNAL_ce93628f_4_k_cu_0ff878c04cuda3std3__45__cpo5crendE,(_ZN34_INTERNAL_ce93628f_4_k_cu_0ff878c04cuda3std6ranges3__45__cpo4prevE - _ZN34_INTERNAL_ce93628f_4_k_cu_0ff878c04cuda3std3__45__cpo5crendE)
_ZN34_INTERNAL_ce93628f_4_k_cu_0ff878c04cuda3std3__45__cpo5crendE:
	.zero		1
	.type		_ZN34_INTERNAL_ce93628f_4_k_cu_0ff878c04cuda3std6ranges3__45__cpo4prevE,@object
	.size		_ZN34_INTERNAL_ce93628f_4_k_cu_0ff878c04cuda3std6ranges3__45__cpo4prevE,(_ZN34_INTERNAL_ce93628f_4_k_cu_0ff878c06thrust24THRUST_300001_SM_1000_NS6system6detail10sequential3seqE - _ZN34_INTERNAL_ce93628f_4_k_cu_0ff878c04cuda3std6ranges3__45__cpo4prevE)
_ZN34_INTERNAL_ce93628f_4_k_cu_0ff878c04cuda3std6ranges3__45__cpo4prevE:
	.zero		1
	.type		_ZN34_INTERNAL_ce93628f_4_k_cu_0ff878c06thrust24THRUST_300001_SM_1000_NS6system6detail10sequential3seqE,@object
	.size		_ZN34_INTERNAL_ce93628f_4_k_cu_0ff878c06thrust24THRUST_300001_SM_1000_NS6system6detail10sequential3seqE,(_ZN34_INTERNAL_ce93628f_4_k_cu_0ff878c04cuda3std6ranges3__45__cpo9iter_moveE - _ZN34_INTERNAL_ce93628f_4_k_cu_0ff878c06thrust24THRUST_300001_SM_1000_NS6system6detail10sequential3seqE)
_ZN34_INTERNAL_ce93628f_4_k_cu_0ff878c06thrust24THRUST_300001_SM_1000_NS6system6detail10sequential3seqE:
	.zero		1
	.type		_ZN34_INTERNAL_ce93628f_4_k_cu_0ff878c04cuda3std6ranges3__45__cpo9iter_moveE,@object
	.size		_ZN34_INTERNAL_ce93628f_4_k_cu_0ff878c04cuda3std6ranges3__45__cpo9iter_moveE,(_ZN34_INTERNAL_ce93628f_4_k_cu_0ff878c06thrust24THRUST_300001_SM_1000_NS3seqE - _ZN34_INTERNAL_ce93628f_4_k_cu_0ff878c04cuda3std6ranges3__45__cpo9iter_moveE)
_ZN34_INTERNAL_ce93628f_4_k_cu_0ff878c04cuda3std6ranges3__45__cpo9iter_moveE:
	.zero		1
	.type		_ZN34_INTERNAL_ce93628f_4_k_cu_0ff878c06thrust24THRUST_300001_SM_1000_NS3seqE,@object
	.size		_ZN34_INTERNAL_ce93628f_4_k_cu_0ff878c06thrust24THRUST_300001_SM_1000_NS3seqE,(_ZN34_INTERNAL_ce93628f_4_k_cu_0ff878c04cuda3std3__420unreachable_sentinelE - _ZN34_INTERNAL_ce93628f_4_k_cu_0ff878c06thrust24THRUST_300001_SM_1000_NS3seqE)
_ZN34_INTERNAL_ce93628f_4_k_cu_0ff878c06thrust24THRUST_300001_SM_1000_NS3seqE:
	.zero		1
	.type		_ZN34_INTERNAL_ce93628f_4_k_cu_0ff878c04cuda3std3__420unreachable_sentinelE,@object
	.size		_ZN34_INTERNAL_ce93628f_4_k_cu_0ff878c04cuda3std3__420unreachable_sentinelE,(_ZN34_INTERNAL_ce93628f_4_k_cu_0ff878c04cuda3std6ranges3__45__cpo5ssizeE - _ZN34_INTERNAL_ce93628f_4_k_cu_0ff878c04cuda3std3__420unreachable_sentinelE)
_ZN34_INTERNAL_ce93628f_4_k_cu_0ff878c04cuda3std3__420unreachable_sentinelE:
	.zero		1
	.type		_ZN34_INTERNAL_ce93628f_4_k_cu_0ff878c04cuda3std6ranges3__45__cpo5ssizeE,@object
	.size		_ZN34_INTERNAL_ce93628f_4_k_cu_0ff878c04cuda3std6ranges3__45__cpo5ssizeE,(_ZN34_INTERNAL_ce93628f_4_k_cu_0ff878c06thrust24THRUST_300001_SM_1000_NS12placeholders2_3E - _ZN34_INTERNAL_ce93628f_4_k_cu_0ff878c04cuda3std6ranges3__45__cpo5ssizeE)
_ZN34_INTERNAL_ce93628f_4_k_cu_0ff878c04cuda3std6ranges3__45__cpo5ssizeE:
	.zero		1
	.type		_ZN34_INTERNAL_ce93628f_4_k_cu_0ff878c06thrust24THRUST_300001_SM_1000_NS12placeholders2_3E,@object
	.size		_ZN34_INTERNAL_ce93628f_4_k_cu_0ff878c06thrust24THRUST_300001_SM_1000_NS12placeholders2_3E,(_ZN34_INTERNAL_ce93628f_4_k_cu_0ff878c04cuda3std3__45__cpo4cendE - _ZN34_INTERNAL_ce93628f_4_k_cu_0ff878c06thrust24THRUST_300001_SM_1000_NS12placeholders2_3E)
_ZN34_INTERNAL_ce93628f_4_k_cu_0ff878c06thrust24THRUST_300001_SM_1000_NS12placeholders2_3E:
	.zero		1
	.type		_ZN34_INTERNAL_ce93628f_4_k_cu_0ff878c04cuda3std3__45__cpo4cendE,@object
	.size		_ZN34_INTERNAL_ce93628f_4_k_cu_0ff878c04cuda3std3__45__cpo4cendE,(_ZN34_INTERNAL_ce93628f_4_k_cu_0ff878c04cuda3std6ranges3__45__cpo4cendE - _ZN34_INTERNAL_ce93628f_4_k_cu_0ff878c04cuda3std3__45__cpo4cendE)
_ZN34_INTERNAL_ce93628f_4_k_cu_0ff878c04cuda3std3__45__cpo4cendE:
	.zero		1
	.type		_ZN34_INTERNAL_ce93628f_4_k_cu_0ff878c04cuda3std6ranges3__45__cpo4cendE,@object
	.size		_ZN34_INTERNAL_ce93628f_4_k_cu_0ff878c04cuda3std6ranges3__45__cpo4cendE,(_ZN34_INTERNAL_ce93628f_4_k_cu_0ff878c06thrust24THRUST_300001_SM_1000_NS12placeholders2_5E - _ZN34_INTERNAL_ce93628f_4_k_cu_0ff878c04cuda3std6ranges3__45__cpo4cendE)
_ZN34_INTERNAL_ce93628f_4_k_cu_0ff878c04cuda3std6ranges3__45__cpo4cendE:
	.zero		1
	.type		_ZN34_INTERNAL_ce93628f_4_k_cu_0ff878c06thrust24THRUST_300001_SM_1000_NS12placeholders2_5E,@object
	.size		_ZN34_INTERNAL_ce93628f_4_k_cu_0ff878c06thrust24THRUST_300001_SM_1000_NS12placeholders2_5E,(_ZN34_INTERNAL_ce93628f_4_k_cu_0ff878c04cuda3std3__45__cpo4rendE - _ZN34_INTERNAL_ce93628f_4_k_cu_0ff878c06thrust24THRUST_300001_SM_1000_NS12placeholders2_5E)
_ZN34_INTERNAL_ce93628f_4_k_cu_0ff878c06thrust24THRUST_300001_SM_1000_NS12placeholders2_5E:
	.zero		1
	.type		_ZN34_INTERNAL_ce93628f_4_k_cu_0ff878c04cuda3std3__45__cpo4rendE,@object
	.size		_ZN34_INTERNAL_ce93628f_4_k_cu_0ff878c04cuda3std3__45__cpo4rendE,(_ZN34_INTERNAL_ce93628f_4_k_cu_0ff878c04cuda3std6ranges3__45__cpo9iter_swapE - _ZN34_INTERNAL_ce93628f_4_k_cu_0ff878c04cuda3std3__45__cpo4rendE)
_ZN34_INTERNAL_ce93628f_4_k_cu_0ff878c04cuda3std3__45__cpo4rendE:
	.zero		1
	.type		_ZN34_INTERNAL_ce93628f_4_k_cu_0ff878c04cuda3std6ranges3__45__cpo9iter_swapE,@object
	.size		_ZN34_INTERNAL_ce93628f_4_k_cu_0ff878c04cuda3std6ranges3__45__cpo9iter_swapE,(_ZN34_INTERNAL_ce93628f_4_k_cu_0ff878c06thrust24THRUST_300001_SM_1000_NS8cuda_cub3parE - _ZN34_INTERNAL_ce93628f_4_k_cu_0ff878c04cuda3std6ranges3__45__cpo9iter_swapE)
_ZN34_INTERNAL_ce93628f_4_k_cu_0ff878c04cuda3std6ranges3__45__cpo9iter_swapE:
	.zero		1
	.type		_ZN34_INTERNAL_ce93628f_4_k_cu_0ff878c06thrust24THRUST_300001_SM_1000_NS8cuda_cub3parE,@object
	.size		_ZN34_INTERNAL_ce93628f_4_k_cu_0ff878c06thrust24THRUST_300001_SM_1000_NS8cuda_cub3parE,(_ZN34_INTERNAL_ce93628f_4_k_cu_0ff878c04cuda3std3__48unexpectE - _ZN34_INTERNAL_ce93628f_4_k_cu_0ff878c06thrust24THRUST_300001_SM_1000_NS8cuda_cub3parE)
_ZN34_INTERNAL_ce93628f_4_k_cu_0ff878c06thrust24THRUST_300001_SM_1000_NS8cuda_cub3parE:
	.zero		1
	.type		_ZN34_INTERNAL_ce93628f_4_k_cu_0ff878c04cuda3std3__48unexpectE,@object
	.size		_ZN34_INTERNAL_ce93628f_4_k_cu_0ff878c04cuda3std3__48unexpectE,(_ZN34_INTERNAL_ce93628f_4_k_cu_0ff878c06thrust24THRUST_300001_SM_1000_NS12placeholders2_9E - _ZN34_INTERNAL_ce93628f_4_k_cu_0ff878c04cuda3std3__48unexpectE)
_ZN34_INTERNAL_ce93628f_4_k_cu_0ff878c04cuda3std3__48unexpectE:
	.zero		1
	.type		_ZN34_INTERNAL_ce93628f_4_k_cu_0ff878c06thrust24THRUST_300001_SM_1000_NS12placeholders2_9E,@object
	.size		_ZN34_INTERNAL_ce93628f_4_k_cu_0ff878c06thrust24THRUST_300001_SM_1000_NS12placeholders2_9E,(_ZN34_INTERNAL_ce93628f_4_k_cu_0ff878c04cuda3std3__419piecewise_constructE - _ZN34_INTERNAL_ce93628f_4_k_cu_0ff878c06thrust24THRUST_300001_SM_1000_NS12placeholders2_9E)
_ZN34_INTERNAL_ce93628f_4_k_cu_0ff878c06thrust24THRUST_300001_SM_1000_NS12placeholders2_9E:
	.zero		1
	.type		_ZN34_INTERNAL_ce93628f_4_k_cu_0ff878c04cuda3std3__419piecewise_constructE,@object
	.size		_ZN34_INTERNAL_ce93628f_4_k_cu_0ff878c04cuda3std3__419piecewise_constructE,(_ZN34_INTERNAL_ce93628f_4_k_cu_0ff878c04cuda3std6ranges3__45__cpo5cdataE - _ZN34_INTERNAL_ce93628f_4_k_cu_0ff878c04cuda3std3__419piecewise_constructE)
_ZN34_INTERNAL_ce93628f_4_k_cu_0ff878c04cuda3std3__419piecewise_constructE:
	.zero		1
	.type		_ZN34_INTERNAL_ce93628f_4_k_cu_0ff878c04cuda3std6ranges3__45__cpo5cdataE,@object
	.size		_ZN34_INTERNAL_ce93628f_4_k_cu_0ff878c04cuda3std6ranges3__45__cpo5cdataE,(_ZN34_INTERNAL_ce93628f_4_k_cu_0ff878c06thrust24THRUST_300001_SM_1000_NS12placeholders2_1E - _ZN34_INTERNAL_ce93628f_4_k_cu_0ff878c04cuda3std6ranges3__45__cpo5cdataE)
_ZN34_INTERNAL_ce93628f_4_k_cu_0ff878c04cuda3std6ranges3__45__cpo5cdataE:
	.zero		1
	.type		_ZN34_INTERNAL_ce93628f_4_k_cu_0ff878c06thrust24THRUST_300001_SM_1000_NS12placeholders2_1E,@object
	.size		_ZN34_INTERNAL_ce93628f_4_k_cu_0ff878c06thrust24THRUST_300001_SM_1000_NS12placeholders2_1E,(_ZN34_INTERNAL_ce93628f_4_k_cu_0ff878c04cuda3std3__45__cpo3endE - _ZN34_INTERNAL_ce93628f_4_k_cu_0ff878c06thrust24THRUST_300001_SM_1000_NS12placeholders2_1E)
_ZN34_INTERNAL_ce93628f_4_k_cu_0ff878c06thrust24THRUST_300001_SM_1000_NS12placeholders2_1E:
	.zero		1
	.type		_ZN34_INTERNAL_ce93628f_4_k_cu_0ff878c04cuda3std3__45__cpo3endE,@object
	.size		_ZN34_INTERNAL_ce93628f_4_k_cu_0ff878c04cuda3std3__45__cpo3endE,(_ZN34_INTERNAL_ce93628f_4_k_cu_0ff878c04cuda3std6ranges3__45__cpo3endE - _ZN34_INTERNAL_ce93628f_4_k_cu_0ff878c04cuda3std3__45__cpo3endE)
_ZN34_INTERNAL_ce93628f_4_k_cu_0ff878c04cuda3std3__45__cpo3endE:
	.zero		1
	.type		_ZN34_INTERNAL_ce93628f_4_k_cu_0ff878c04cuda3std6ranges3__45__cpo3endE,@object
	.size		_ZN34_INTERNAL_ce93628f_4_k_cu_0ff878c04cuda3std6ranges3__45__cpo3endE,(_ZN34_INTERNAL_ce93628f_4_k_cu_0ff878c06thrust24THRUST_300001_SM_1000_NS12placeholders2_8E - _ZN34_INTERNAL_ce93628f_4_k_cu_0ff878c04cuda3std6ranges3__45__cpo3endE)
_ZN34_INTERNAL_ce93628f_4_k_cu_0ff878c04cuda3std6ranges3__45__cpo3endE:
	.zero		1
	.type		_ZN34_INTERNAL_ce93628f_4_k_cu_0ff878c06thrust24THRUST_300001_SM_1000_NS12placeholders2_8E,@object
	.size		_ZN34_INTERNAL_ce93628f_4_k_cu_0ff878c06thrust24THRUST_300001_SM_1000_NS12placeholders2_8E,(_ZN34_INTERNAL_ce93628f_4_k_cu_0ff878c04cuda3std3__436_GLOBAL__N__ce93628f_4_k_cu_0ff878c06ignoreE - _ZN34_INTERNAL_ce93628f_4_k_cu_0ff878c06thrust24THRUST_300001_SM_1000_NS12placeholders2_8E)
_ZN34_INTERNAL_ce93628f_4_k_cu_0ff878c06thrust24THRUST_300001_SM_1000_NS12placeholders2_8E:
	.zero		1
	.type		_ZN34_INTERNAL_ce93628f_4_k_cu_0ff878c04cuda3std3__436_GLOBAL__N__ce93628f_4_k_cu_0ff878c06ignoreE,@object
	.size		_ZN34_INTERNAL_ce93628f_4_k_cu_0ff878c04cuda3std3__436_GLOBAL__N__ce93628f_4_k_cu_0ff878c06ignoreE,(_ZN34_INTERNAL_ce93628f_4_k_cu_0ff878c04cuda3std6ranges3__45__cpo4dataE - _ZN34_INTERNAL_ce93628f_4_k_cu_0ff878c04cuda3std3__436_GLOBAL__N__ce93628f_4_k_cu_0ff878c06ignoreE)
_ZN34_INTERNAL_ce93628f_4_k_cu_0ff878c04cuda3std3__436_GLOBAL__N__ce93628f_4_k_cu_0ff878c06ignoreE:
	.zero		1
	.type		_ZN34_INTERNAL_ce93628f_4_k_cu_0ff878c04cuda3std6ranges3__45__cpo4dataE,@object
	.size		_ZN34_INTERNAL_ce93628f_4_k_cu_0ff878c04cuda3std6ranges3__45__cpo4dataE,(_ZN34_INTERNAL_ce93628f_4_k_cu_0ff878c06thrust24THRUST_300001_SM_1000_NS6system3cpp3parE - _ZN34_INTERNAL_ce93628f_4_k_cu_0ff878c04cuda3std6ranges3__45__cpo4dataE)
_ZN34_INTERNAL_ce93628f_4_k_cu_0ff878c04cuda3std6ranges3__45__cpo4dataE:
	.zero		1
	.type		_ZN34_INTERNAL_ce93628f_4_k_cu_0ff878c06thrust24THRUST_300001_SM_1000_NS6system3cpp3parE,@object
	.size		_ZN34_INTERNAL_ce93628f_4_k_cu_0ff878c06thrust24THRUST_300001_SM_1000_NS6system3cpp3parE,(_ZN34_INTERNAL_ce93628f_4_k_cu_0ff878c04cuda3std3__45__cpo5beginE - _ZN34_INTERNAL_ce93628f_4_k_cu_0ff878c06thrust24THRUST_300001_SM_1000_NS6system3cpp3parE)
_ZN34_INTERNAL_ce93628f_4_k_cu_0ff878c06thrust24THRUST_300001_SM_1000_NS6system3cpp3parE:
	.zero		1
	.type		_ZN34_INTERNAL_ce93628f_4_k_cu_0ff878c04cuda3std3__45__cpo5beginE,@object
	.size		_ZN34_INTERNAL_ce93628f_4_k_cu_0ff878c04cuda3std3__45__cpo5beginE,(_ZN34_INTERNAL_ce93628f_4_k_cu_0ff878c04cuda3std6ranges3__45__cpo5beginE - _ZN34_INTERNAL_ce93628f_4_k_cu_0ff878c04cuda3std3__45__cpo5beginE)
_ZN34_INTERNAL_ce93628f_4_k_cu_0ff878c04cuda3std3__45__cpo5beginE:
	.zero		1
	.type		_ZN34_INTERNAL_ce93628f_4_k_cu_0ff878c04cuda3std6ranges3__45__cpo5beginE,@object
	.size		_ZN34_INTERNAL_ce93628f_4_k_cu_0ff878c04cuda3std6ranges3__45__cpo5beginE,(_ZN34_INTERNAL_ce93628f_4_k_cu_0ff878c06thrust24THRUST_300001_SM_1000_NS6deviceE - _ZN34_INTERNAL_ce93628f_4_k_cu_0ff878c04cuda3std6ranges3__45__cpo5beginE)
_ZN34_INTERNAL_ce93628f_4_k_cu_0ff878c04cuda3std6ranges3__45__cpo5beginE:
	.zero		1
	.type		_ZN34_INTERNAL_ce93628f_4_k_cu_0ff878c06thrust24THRUST_300001_SM_1000_NS6deviceE,@object
	.size		_ZN34_INTERNAL_ce93628f_4_k_cu_0ff878c06thrust24THRUST_300001_SM_1000_NS6deviceE,(_ZN34_INTERNAL_ce93628f_4_k_cu_0ff878c04cuda3std3__47nulloptE - _ZN34_INTERNAL_ce93628f_4_k_cu_0ff878c06thrust24THRUST_300001_SM_1000_NS6deviceE)
_ZN34_INTERNAL_ce93628f_4_k_cu_0ff878c06thrust24THRUST_300001_SM_1000_NS6deviceE:
	.zero		1
	.type		_ZN34_INTERNAL_ce93628f_4_k_cu_0ff878c04cuda3std3__47nulloptE,@object
	.size		_ZN34_INTERNAL_ce93628f_4_k_cu_0ff878c04cuda3std3__47nulloptE,(_ZN34_INTERNAL_ce93628f_4_k_cu_0ff878c04cuda3std6ranges3__45__cpo8distanceE - _ZN34_INTERNAL_ce93628f_4_k_cu_0ff878c04cuda3std3__47nulloptE)
_ZN34_INTERNAL_ce93628f_4_k_cu_0ff878c04cuda3std3__47nulloptE:
	.zero		1
	.type		_ZN34_INTERNAL_ce93628f_4_k_cu_0ff878c04cuda3std6ranges3__45__cpo8distanceE,@object
	.size		_ZN34_INTERNAL_ce93628f_4_k_cu_0ff878c04cuda3std6ranges3__45__cpo8distanceE,(_ZN34_INTERNAL_ce93628f_4_k_cu_0ff878c06thrust24THRUST_300001_SM_1000_NS12placeholders2_4E - _ZN34_INTERNAL_ce93628f_4_k_cu_0ff878c04cuda3std6ranges3__45__cpo8distanceE)
_ZN34_INTERNAL_ce93628f_4_k_cu_0ff878c04cuda3std6ranges3__45__cpo8distanceE:
	.zero		1
	.type		_ZN34_INTERNAL_ce93628f_4_k_cu_0ff878c06thrust24THRUST_300001_SM_1000_NS12placeholders2_4E,@object
	.size		_ZN34_INTERNAL_ce93628f_4_k_cu_0ff878c06thrust24THRUST_300001_SM_1000_NS12placeholders2_4E,(_ZN34_INTERNAL_ce93628f_4_k_cu_0ff878c04cuda3std3__45__cpo6rbeginE - _ZN34_INTERNAL_ce93628f_4_k_cu_0ff878c06thrust24THRUST_300001_SM_1000_NS12placeholders2_4E)
_ZN34_INTERNAL_ce93628f_4_k_cu_0ff878c06thrust24THRUST_300001_SM_1000_NS12placeholders2_4E:
	.zero		1
	.type		_ZN34_INTERNAL_ce93628f_4_k_cu_0ff878c04cuda3std3__45__cpo6rbeginE,@object
	.size		_ZN34_INTERNAL_ce93628f_4_k_cu_0ff878c04cuda3std3__45__cpo6rbeginE,(_ZN34_INTERNAL_ce93628f_4_k_cu_0ff878c04cuda3std6ranges3__45__cpo7advanceE - _ZN34_INTERNAL_ce93628f_4_k_cu_0ff878c04cuda3std3__45__cpo6rbeginE)
_ZN34_INTERNAL_ce93628f_4_k_cu_0ff878c04cuda3std3__45__cpo6rbeginE:
	.zero		1
	.type		_ZN34_INTERNAL_ce93628f_4_k_cu_0ff878c04cuda3std6ranges3__45__cpo7advanceE,@object
	.size		_ZN34_INTERNAL_ce93628f_4_k_cu_0ff878c04cuda3std6ranges3__45__cpo7advanceE,(_ZN34_INTERNAL_ce93628f_4_k_cu_0ff878c06thrust24THRUST_300001_SM_1000_NS12placeholders2_6E - _ZN34_INTERNAL_ce93628f_4_k_cu_0ff878c04cuda3std6ranges3__45__cpo7advanceE)
_ZN34_INTERNAL_ce93628f_4_k_cu_0ff878c04cuda3std6ranges3__45__cpo7advanceE:
	.zero		1
	.type		_ZN34_INTERNAL_ce93628f_4_k_cu_0ff878c06thrust24THRUST_300001_SM_1000_NS12placeholders2_6E,@object
	.size		_ZN34_INTERNAL_ce93628f_4_k_cu_0ff878c06thrust24THRUST_300001_SM_1000_NS12placeholders2_6E,(_ZN34_INTERNAL_ce93628f_4_k_cu_0ff878c04cuda3std3__45__cpo7crbeginE - _ZN34_INTERNAL_ce93628f_4_k_cu_0ff878c06thrust24THRUST_300001_SM_1000_NS12placeholders2_6E)
_ZN34_INTERNAL_ce93628f_4_k_cu_0ff878c06thrust24THRUST_300001_SM_1000_NS12placeholders2_6E:
	.zero		1
	.type		_ZN34_INTERNAL_ce93628f_4_k_cu_0ff878c04cuda3std3__45__cpo7crbeginE,@object
	.size		_ZN34_INTERNAL_ce93628f_4_k_cu_0ff878c04cuda3std3__45__cpo7crbeginE,(_ZN34_INTERNAL_ce93628f_4_k_cu_0ff878c04cuda3std6ranges3__45__cpo4nextE - _ZN34_INTERNAL_ce93628f_4_k_cu_0ff878c04cuda3std3__45__cpo7crbeginE)
_ZN34_INTERNAL_ce93628f_4_k_cu_0ff878c04cuda3std3__45__cpo7crbeginE:
	.zero		1
	.type		_ZN34_INTERNAL_ce93628f_4_k_cu_0ff878c04cuda3std6ranges3__45__cpo4nextE,@object
	.size		_ZN34_INTERNAL_ce93628f_4_k_cu_0ff878c04cuda3std6ranges3__45__cpo4nextE,(_ZN34_INTERNAL_ce93628f_4_k_cu_0ff878c06thrust24THRUST_300001_SM_1000_NS8cuda_cub10par_nosyncE - _ZN34_INTERNAL_ce93628f_4_k_cu_0ff878c04cuda3std6ranges3__45__cpo4nextE)
_ZN34_INTERNAL_ce93628f_4_k_cu_0ff878c04cuda3std6ranges3__45__cpo4nextE:
	.zero		1
	.type		_ZN34_INTERNAL_ce93628f_4_k_cu_0ff878c06thrust24THRUST_300001_SM_1000_NS8cuda_cub10par_nosyncE,@object
	.size		_ZN34_INTERNAL_ce93628f_4_k_cu_0ff878c06thrust24THRUST_300001_SM_1000_NS8cuda_cub10par_nosyncE,(_ZN34_INTERNAL_ce93628f_4_k_cu_0ff878c04cuda3std6ranges3__45__cpo4swapE - _ZN34_INTERNAL_ce93628f_4_k_cu_0ff878c06thrust24THRUST_300001_SM_1000_NS8cuda_cub10par_nosyncE)
_ZN34_INTERNAL_ce93628f_4_k_cu_0ff878c06thrust24THRUST_300001_SM_1000_NS8cuda_cub10par_nosyncE:
	.zero		1
	.type		_ZN34_INTERNAL_ce93628f_4_k_cu_0ff878c04cuda3std6ranges3__45__cpo4swapE,@object
	.size		_ZN34_INTERNAL_ce93628f_4_k_cu_0ff878c04cuda3std6ranges3__45__cpo4swapE,(_ZN34_INTERNAL_ce93628f_4_k_cu_0ff878c06thrust24THRUST_300001_SM_1000_NS12placeholders3_10E - _ZN34_INTERNAL_ce93628f_4_k_cu_0ff878c04cuda3std6ranges3__45__cpo4swapE)
_ZN34_INTERNAL_ce93628f_4_k_cu_0ff878c04cuda3std6ranges3__45__cpo4swapE:
	.zero		1
	.type		_ZN34_INTERNAL_ce93628f_4_k_cu_0ff878c06thrust24THRUST_300001_SM_1000_NS12placeholders3_10E,@object
	.size		_ZN34_INTERNAL_ce93628f_4_k_cu_0ff878c06thrust24THRUST_300001_SM_1000_NS12placeholders3_10E,(_ZN34_INTERNAL_ce93628f_4_k_cu_0ff878c04cuda3std3__48in_placeE - _ZN34_INTERNAL_ce93628f_4_k_cu_0ff878c06thrust24THRUST_300001_SM_1000_NS12placeholders3_10E)
_ZN34_INTERNAL_ce93628f_4_k_cu_0ff878c06thrust24THRUST_300001_SM_1000_NS12placeholders3_10E:
	.zero		1
	.type		_ZN34_INTERNAL_ce93628f_4_k_cu_0ff878c04cuda3std3__48in_placeE,@object
	.size		_ZN34_INTERNAL_ce93628f_4_k_cu_0ff878c04cuda3std3__48in_placeE,(_ZN34_INTERNAL_ce93628f_4_k_cu_0ff878c04cuda3std6ranges3__45__cpo4sizeE - _ZN34_INTERNAL_ce93628f_4_k_cu_0ff878c04cuda3std3__48in_placeE)
_ZN34_INTERNAL_ce93628f_4_k_cu_0ff878c04cuda3std3__48in_placeE:
	.zero		1
	.type		_ZN34_INTERNAL_ce93628f_4_k_cu_0ff878c04cuda3std6ranges3__45__cpo4sizeE,@object
	.size		_ZN34_INTERNAL_ce93628f_4_k_cu_0ff878c04cuda3std6ranges3__45__cpo4sizeE,(_ZN34_INTERNAL_ce93628f_4_k_cu_0ff878c06thrust24THRUST_300001_SM_1000_NS12placeholders2_2E - _ZN34_INTERNAL_ce93628f_4_k_cu_0ff878c04cuda3std6ranges3__45__cpo4sizeE)
_ZN34_INTERNAL_ce93628f_4_k_cu_0ff878c04cuda3std6ranges3__45__cpo4sizeE:
	.zero		1
	.type		_ZN34_INTERNAL_ce93628f_4_k_cu_0ff878c06thrust24THRUST_300001_SM_1000_NS12placeholders2_2E,@object
	.size		_ZN34_INTERNAL_ce93628f_4_k_cu_0ff878c06thrust24THRUST_300001_SM_1000_NS12placeholders2_2E,(_ZN34_INTERNAL_ce93628f_4_k_cu_0ff878c04cuda3std3__45__cpo6cbeginE - _ZN34_INTERNAL_ce93628f_4_k_cu_0ff878c06thrust24THRUST_300001_SM_1000_NS12placeholders2_2E)
_ZN34_INTERNAL_ce93628f_4_k_cu_0ff878c06thrust24THRUST_300001_SM_1000_NS12placeholders2_2E:
	.zero		1
	.type		_ZN34_INTERNAL_ce93628f_4_k_cu_0ff878c04cuda3std3__45__cpo6cbeginE,@object
	.size		_ZN34_INTERNAL_ce93628f_4_k_cu_0ff878c04cuda3std3__45__cpo6cbeginE,(_ZN34_INTERNAL_ce93628f_4_k_cu_0ff878c04cuda3std6ranges3__45__cpo6cbeginE - _ZN34_INTERNAL_ce93628f_4_k_cu_0ff878c04cuda3std3__45__cpo6cbeginE)
_ZN34_INTERNAL_ce93628f_4_k_cu_0ff878c04cuda3std3__45__cpo6cbeginE:
	.zero		1
	.type		_ZN34_INTERNAL_ce93628f_4_k_cu_0ff878c04cuda3std6ranges3__45__cpo6cbeginE,@object
	.size		_ZN34_INTERNAL_ce93628f_4_k_cu_0ff878c04cuda3std6ranges3__45__cpo6cbeginE,(.L_30 - _ZN34_INTERNAL_ce93628f_4_k_cu_0ff878c04cuda3std6ranges3__45__cpo6cbeginE)
_ZN34_INTERNAL_ce93628f_4_k_cu_0ff878c04cuda3std6ranges3__45__cpo6cbeginE:
	.zero		1
.L_30:


//--------------------- .nv.constant0._ZN3cub18CUB_300001_SM_10006detail11EmptyKernelIvEEvv --------------------------
	.section	.nv.constant0._ZN3cub18CUB_300001_SM_10006detail11EmptyKernelIvEEvv,"a",@progbits
	.sectionflags	@""
	.align	4
.nv.constant0._ZN3cub18CUB_300001_SM_10006detail11EmptyKernelIvEEvv:
	.zero		896


//--------------------- .nv.constant0._Z5finaliP12IndexAndDistiiS0_Pi --------------------------
	.section	.nv.constant0._Z5finaliP12IndexAndDistiiS0_Pi,"a",@progbits
	.sectionflags	@""
	.align	4
.nv.constant0._Z5finaliP12IndexAndDistiiS0_Pi:
	.zero		936


//--------------------- .nv.constant0._Z8KNNQueryPfS_S_S_S_S_P9Point2RepS1_P19repPoint_static_devP18repPoint_dynamic_pS3_S5_iiiiiiP12IndexAndDistS_iPi --------------------------
	.section	.nv.constant0._Z8KNNQueryPfS_S_S_S_S_P9Point2RepS1_P19repPoint_static_devP18repPoint_dynamic_pS3_S5_iiiiiiP12IndexAndDistS_iPi,"a",@progbits
	.sectionflags	@""
	.align	4
.nv.constant0._Z8KNNQueryPfS_S_S_S_S_P9Point2RepS1_P19repPoint_static_devP18repPoint_dynamic_pS3_S5_iiiiiiP12IndexAndDistS_iPi:
	.zero		1048


//--------------------- .nv.constant0._Z14KNNQuery_thetaP9Point2RepP19repPoint_static_deviPf --------------------------
	.section	.nv.constant0._Z14KNNQuery_thetaP9Point2RepP19repPoint_static_deviPf,"a",@progbits
	.sectionflags	@""
	.align	4
.nv.constant0._Z14KNNQuery_thetaP9Point2RepP19repPoint_static_deviPf:
	.zero		928


//--------------------- .nv.constant0._Z13KNNQuery_basePfS_S_P9Point2RepP19repPoint_static_devP18repPoint_dynamic_pS3_S5_iiiP12IndexAndDistPi --------------------------
	.section	.nv.constant0._Z13KNNQuery_basePfS_S_P9Point2RepP19repPoint_static_devP18repPoint_dynamic_pS3_S5_iiiP12IndexAndDistPi,"a",@progbits
	.sectionflags	@""
	.align	4
.nv.constant0._Z13KNNQuery_basePfS_S_P9Point2RepP19repPoint_static_devP18repPoint_dynamic_pS3_S5_iiiP12IndexAndDistPi:
	.zero		992


//--------------------- .nv.constant0._Z10printTotalv --------------------------
	.section	.nv.constant0._Z10printTotalv,"a",@progbits
	.sectionflags	@""
	.align	4
.nv.constant0._Z10printTotalv:
	.zero		896


//--------------------- .nv.constant0._Z10FilterRepsPfS_S_P19repPoint_static_devP18repPoint_dynamic_pS1_iii --------------------------
	.section	.nv.constant0._Z10FilterRepsPfS_S_P19repPoint_static_devP18repPoint_dynamic_pS1_iii,"a",@progbits
	.sectionflags	@""
	.align	4
.nv.constant0._Z10FilterRepsPfS_S_P19repPoint_static_devP18repPoint_dynamic_pS1_iii:
	.zero		956


//--------------------- .nv.constant0._Z14RepsUpperBoundPfS_S_P19repPoint_static_devP18repPoint_dynamic_pS1_S3_iiii --------------------------
	.section	.nv.constant0._Z14RepsUpperBoundPfS_S_P19repPoint_static_devP18repPoint_dynamic_pS1_S3_iiii,"a",@progbits
	.sectionflags	@""
	.align	4
.nv.constant0._Z14RepsUpperBoundPfS_S_P19repPoint_static_devP18repPoint_dynamic_pS1_S3_iiii:
	.zero		968


//--------------------- .nv.constant0._Z15selectReps_copyPfiS_iPiS0_ii --------------------------
	.section	.nv.constant0._Z15selectReps_copyPfiS_iPiS0_ii,"a",@progbits
	.sectionflags	@""
	.align	4
.nv.constant0._Z15selectReps_copyPfiS_iPiS0_ii:
	.zero		952


//--------------------- .nv.constant0._Z14selectReps_maxPfiS_iPiS0_ii --------------------------
	.section	.nv.constant0._Z14selectReps_maxPfiS_iPiS0_ii,"a",@progbits
	.sectionflags	@""
	.align	4
.nv.constant0._Z14selectReps_maxPfiS_iPiS0_ii:
	.zero		952


//--------------------- .nv.constant0._Z15selectReps_cudaPfiS_iPiS0_ii --------------------------
	.section	.nv.constant0._Z15selectReps_cudaPfiS_iPiS0_ii,"a",@progbits
	.sectionflags	@""
	.align	4
.nv.constant0._Z15selectReps_cudaPfiS_iPiS0_ii:
	.zero		952


//--------------------- .nv.constant0._Z14reorderMembersiPiS_P18repPoint_dynamic_p --------------------------
	.section	.nv.constant0._Z14reorderMembersiPiS_P18repPoint_dynamic_p,"a",@progbits
	.sectionflags	@""
	.align	4
.nv.constant0._Z14reorderMembersiPiS_P18repPoint_dynamic_p:
	.zero		928


//--------------------- .nv.constant0._Z12fillTMembersP9Point2RepiPiP18repPoint_dynamic_p --------------------------
	.section	.nv.constant0._Z12fillTMembersP9Point2RepiPiP18repPoint_dynamic_p,"a",@progbits
	.sectionflags	@""
	.align	4
.nv.constant0._Z12fillTMembersP9Point2RepiPiP18repPoint_dynamic_p:
	.zero		928


//--------------------- .nv.constant0._Z12fillQMembersP9Point2RepiPiP18repPoint_dynamic_p --------------------------
	.section	.nv.constant0._Z12fillQMembersP9Point2RepiPiP18repPoint_dynamic_p,"a",@progbits
	.sectionflags	@""
	.align	4
.nv.constant0._Z12fillQMembersP9Point2RepiPiP18repPoint_dynamic_p:
	.zero		928


//--------------------- .nv.constant0._Z12findTClusterPfP9Point2RepiiP19repPoint_static_dev --------------------------
	.section	.nv.constant0._Z12findTClusterPfP9Point2RepiiP19repPoint_static_dev,"a",@progbits
	.sectionflags	@""
	.align	4
.nv.constant0._Z12findTClusterPfP9Point2RepiiP19repPoint_static_dev:
	.zero		928


//--------------------- .nv.constant0._Z12findQClusterPfP9Point2RepiiS_P19repPoint_static_dev --------------------------
	.section	.nv.constant0._Z12findQClusterPfP9Point2RepiiS_P19repPoint_static_dev,"a",@progbits
	.sectionflags	@""
	.align	4
.nv.constant0._Z12findQClusterPfP9Point2RepiiS_P19repPoint_static_dev:
	.zero		936


//--------------------- .nv.constant0._Z6AddAllPfS_S_ii --------------------------
	.section	.nv.constant0._Z6AddAllPfS_S_ii,"a",@progbits
	.sectionflags	@""
	.align	4
.nv.constant0._Z6AddAllPfS_S_ii:
	.zero		928


//--------------------- .nv.constant0._Z4NormPfS_ii --------------------------
	.section	.nv.constant0._Z4NormPfS_ii,"a",@progbits
	.sectionflags	@""
	.align	4
.nv.constant0._Z4NormPfS_ii:
	.zero		920


//--------------------- SYMBOLS --------------------------

	.type		.nv.reservedSmem.offset0,@object
	.size		.nv.reservedSmem.offset0,0x4
	.type		vprintf,@function
